def matmul_kernel(
    a_ptr,
    b_ptr,
    c_ptr,
    M,
    N,
    K,
    stride_am,
    stride_ak,
    stride_bk,
    stride_bn,
    stride_cm,
    stride_cn,
    BLOCK_M: tl.constexpr,
    BLOCK_N: tl.constexpr,
    BLOCK_K: tl.constexpr,
    GROUP_M: tl.constexpr,
):
    pid = tl.program_id(axis=0)
    num_pid_m = tl.cdiv(M, BLOCK_M)
    num_pid_n = tl.cdiv(N, BLOCK_N)
    num_pid_in_group = GROUP_M * num_pid_n
    group_id = pid // num_pid_in_group
    first_pid_m = group_id * GROUP_M
    group_size_m = min(num_pid_m - first_pid_m, GROUP_M)
    pid_m = first_pid_m + ((pid % num_pid_in_group) % group_size_m)
    pid_n = (pid % num_pid_in_group) // group_size_m

    offs_am = (pid_m * BLOCK_M + tl.arange(0, BLOCK_M)) % M
    offs_bn = (pid_n * BLOCK_N + tl.arange(0, BLOCK_N)) % N
    offs_k = tl.arange(0, BLOCK_K)
    a_ptrs = a_ptr + offs_am[:, None] * stride_am + offs_k[None, :] * stride_ak
    b_ptrs = b_ptr + offs_k[:, None] * stride_bk + offs_bn[None, :] * stride_bn

    acc = tl.zeros((BLOCK_M, BLOCK_N), dtype=tl.float32)
    for kk in range(0, tl.cdiv(K, BLOCK_K)):
        a = tl.load(a_ptrs, mask=offs_k[None, :] < K - kk * BLOCK_K, other=0.0)
        b = tl.load(b_ptrs, mask=offs_k[:, None] < K - kk * BLOCK_K, other=0.0)
        acc = tl.dot(a, b, acc)
        a_ptrs += BLOCK_K * stride_ak
        b_ptrs += BLOCK_K * stride_bk

    c = acc.to(c_ptr.dtype.element_ty)
    offs_cm = pid_m * BLOCK_M + tl.arange(0, BLOCK_M)
    offs_cn = pid_n * BLOCK_N + tl.arange(0, BLOCK_N)
    c_ptrs = c_ptr + offs_cm[:, None] * stride_cm + offs_cn[None, :] * stride_cn
    mask = (offs_cm[:, None] < M) & (offs_cn[None, :] < N)
    tl.store(c_ptrs, c, mask=mask)

# config = {"BLOCK_K": 128, "BLOCK_M": 64, "BLOCK_N": 256, "GROUP_M": 8, "arch": "sm_90", "dtype": "fp16", "num_ctas": 1, "num_stages": 2, "num_warps": 8}
# arch = sm_90


// ===== COMPILED SASS (sm_90a) =====

	.target	sm_90a

	.elftype	@"ET_EXEC"


//--------------------- .note.nv.tkinfo           --------------------------
	.section	.note.nv.tkinfo,"",@"SHT_NOTE"
	.sectionflags	@"SHF_NOTE_NV_TKINFO"
	.tkinfo
        /*0018*/ 	.word	0x00000002
        /*0030*/ 	.string	""
        /*0030*/ 	.string	"ptxas"
        /*0030*/ 	.string	"Cuda compilation tools, release 13.0, V13.0.88"
        /*0030*/ 	.string	"Build cuda_13.0.r13.0/compiler.36424714_0"
        /*0030*/ 	.string	"-v  -suppress-debug-info  -lineinfo  -arch sm_90a "



//--------------------- .note.nv.cuinfo           --------------------------
	.section	.note.nv.cuinfo,"",@"SHT_NOTE"
	.sectionflags	@"SHF_NOTE_NV_CUINFO"
        /*0018*/ 	.short	0x0002
        /*001a*/ 	.short	0x005a
        /*001c*/ 	.short	0x0082
	.zero		2


//--------------------- .nv.info                  --------------------------
	.section	.nv.info,"",@"SHT_CUDA_INFO"
	.align	4


	//----- nvinfo : EIATTR_REGCOUNT
	.align		4
        /*0000*/ 	.byte	0x04, 0x2f
        /*0002*/ 	.short	(.L_1 - .L_0)
	.align		4
.L_0:
        /*0004*/ 	.word	index@(matmul_kernel)
        /*0008*/ 	.word	0x000000ff


	//----- nvinfo : EIATTR_FRAME_SIZE
	.align		4
.L_1:
        /*000c*/ 	.byte	0x04, 0x11
        /*000e*/ 	.short	(.L_3 - .L_2)
	.align		4
.L_2:
        /*0010*/ 	.word	index@(matmul_kernel)
        /*0014*/ 	.word	0x00000538


	//----- nvinfo : EIATTR_MIN_STACK_SIZE
	.align		4
.L_3:
        /*0018*/ 	.byte	0x04, 0x12
        /*001a*/ 	.short	(.L_5 - .L_4)
	.align		4
.L_4:
        /*001c*/ 	.word	index@(matmul_kernel)
        /*0020*/ 	.word	0x00000538
.L_5:


//--------------------- .nv.compat                --------------------------
	.section	.nv.compat,"",@"SHT_CUDA_COMPAT_INFO"
	.align	4
        /*0000*/ 	.byte	0x02, 0x09, 0x01, 0x00, 0x02, 0x02, 0x04, 0x00, 0x02, 0x05, 0x05, 0x00, 0x03, 0x07, 0x01, 0x01
        /*0010*/ 	.byte	0x02, 0x03, 0x00, 0x00, 0x02, 0x06, 0x01, 0x00, 0x04, 0x0b, 0x08, 0x00, 0x00, 0x00, 0x00, 0x00
        /*0020*/ 	.byte	0x00, 0x00, 0x00, 0x00


//--------------------- .nv.info.matmul_kernel    --------------------------
	.section	.nv.info.matmul_kernel,"",@"SHT_CUDA_INFO"
	.sectionflags	@""
	.align	4


	//----- nvinfo : EIATTR_CUDA_API_VERSION
	.align		4
        /*0000*/ 	.byte	0x04, 0x37
        /*0002*/ 	.short	(.L_7 - .L_6)
.L_6:
        /*0004*/ 	.word	0x00000082


	//----- nvinfo : EIATTR_KPARAM_INFO
	.align		4
.L_7:
        /*0008*/ 	.byte	0x04, 0x17
        /*000a*/ 	.short	(.L_9 - .L_8)
.L_8:
        /*000c*/ 	.word	0x00000000
        /*0010*/ 	.short	0x000d
        /*0012*/ 	.short	0x0048
        /*0014*/ 	.byte	0x00, 0xf4, 0x21, 0x00


	//----- nvinfo : EIATTR_KPARAM_INFO
	.align		4
.L_9:
        /*0018*/ 	.byte	0x04, 0x17
        /*001a*/ 	.short	(.L_11 - .L_10)
.L_10:
        /*001c*/ 	.word	0x00000000
        /*0020*/ 	.short	0x000c
        /*0022*/ 	.short	0x0040
        /*0024*/ 	.byte	0x00, 0xf4, 0x21, 0x00


	//----- nvinfo : EIATTR_KPARAM_INFO
	.align		4
.L_11:
        /*0028*/ 	.byte	0x04, 0x17
        /*002a*/ 	.short	(.L_13 - .L_12)
.L_12:
        /*002c*/ 	.word	0x00000000
        /*0030*/ 	.short	0x000b
        /*0032*/ 	.short	0x0038
        /*0034*/ 	.byte	0x00, 0xf0, 0x11, 0x00


	//----- nvinfo : EIATTR_KPARAM_INFO
	.align		4
.L_13:
        /*0038*/ 	.byte	0x04, 0x17
        /*003a*/ 	.short	(.L_15 - .L_14)
.L_14:
        /*003c*/ 	.word	0x00000000
        /*0040*/ 	.short	0x000a
        /*0042*/ 	.short	0x0034
        /*0044*/ 	.byte	0x00, 0xf0, 0x11, 0x00


	//----- nvinfo : EIATTR_KPARAM_INFO
	.align		4
.L_15:
        /*0048*/ 	.byte	0x04, 0x17
        /*004a*/ 	.short	(.L_17 - .L_16)
.L_16:
        /*004c*/ 	.word	0x00000000
        /*0050*/ 	.short	0x0009
        /*0052*/ 	.short	0x0030
        /*0054*/ 	.byte	0x00, 0xf0, 0x11, 0x00


	//----- nvinfo : EIATTR_KPARAM_INFO
	.align		4
.L_17:
        /*0058*/ 	.byte	0x04, 0x17
        /*005a*/ 	.short	(.L_19 - .L_18)
.L_18:
        /*005c*/ 	.word	0x00000000
        /*0060*/ 	.short	0x0008
        /*0062*/ 	.short	0x002c
        /*0064*/ 	.byte	0x00, 0xf0, 0x11, 0x00


	//----- nvinfo : EIATTR_KPARAM_INFO
	.align		4
.L_19:
        /*0068*/ 	.byte	0x04, 0x17
        /*006a*/ 	.short	(.L_21 - .L_20)
.L_20:
        /*006c*/ 	.word	0x00000000
        /*0070*/ 	.short	0x0007
        /*0072*/ 	.short	0x0028
        /*0074*/ 	.byte	0x00, 0xf0, 0x11, 0x00


	//----- nvinfo : EIATTR_KPARAM_INFO
	.align		4
.L_21:
        /*0078*/ 	.byte	0x04, 0x17
        /*007a*/ 	.short	(.L_23 - .L_22)
.L_22:
        /*007c*/ 	.word	0x00000000
        /*0080*/ 	.short	0x0006
        /*0082*/ 	.short	0x0024
        /*0084*/ 	.byte	0x00, 0xf0, 0x11, 0x00


	//----- nvinfo : EIATTR_KPARAM_INFO
	.align		4
.L_23:
        /*0088*/ 	.byte	0x04, 0x17
        /*008a*/ 	.short	(.L_25 - .L_24)
.L_24:
        /*008c*/ 	.word	0x00000000
        /*0090*/ 	.short	0x0005
        /*0092*/ 	.short	0x0020
        /*0094*/ 	.byte	0x00, 0xf0, 0x11, 0x00


	//----- nvinfo : EIATTR_KPARAM_INFO
	.align		4
.L_25:
        /*0098*/ 	.byte	0x04, 0x17
        /*009a*/ 	.short	(.L_27 - .L_26)
.L_26:
        /*009c*/ 	.word	0x00000000
        /*00a0*/ 	.short	0x0004
        /*00a2*/ 	.short	0x001c
        /*00a4*/ 	.byte	0x00, 0xf0, 0x11, 0x00


	//----- nvinfo : EIATTR_KPARAM_INFO
	.align		4
.L_27:
        /*00a8*/ 	.byte	0x04, 0x17
        /*00aa*/ 	.short	(.L_29 - .L_28)
.L_28:
        /*00ac*/ 	.word	0x00000000
        /*00b0*/ 	.short	0x0003
        /*00b2*/ 	.short	0x0018
        /*00b4*/ 	.byte	0x00, 0xf0, 0x11, 0x00


	//----- nvinfo : EIATTR_KPARAM_INFO
	.align		4
.L_29:
        /*00b8*/ 	.byte	0x04, 0x17
        /*00ba*/ 	.short	(.L_31 - .L_30)
.L_30:
        /*00bc*/ 	.word	0x00000000
        /*00c0*/ 	.short	0x0002
        /*00c2*/ 	.short	0x0010
        /*00c4*/ 	.byte	0x00, 0xf4, 0x21, 0x00


	//----- nvinfo : EIATTR_KPARAM_INFO
	.align		4
.L_31:
        /*00c8*/ 	.byte	0x04, 0x17
        /*00ca*/ 	.short	(.L_33 - .L_32)
.L_32:
        /*00cc*/ 	.word	0x00000000
        /*00d0*/ 	.short	0x0001
        /*00d2*/ 	.short	0x0008
        /*00d4*/ 	.byte	0x00, 0xf4, 0x21, 0x00


	//----- nvinfo : EIATTR_KPARAM_INFO
	.align		4
.L_33:
        /*00d8*/ 	.byte	0x04, 0x17
        /*00da*/ 	.short	(.L_35 - .L_34)
.L_34:
        /*00dc*/ 	.word	0x00000000
        /*00e0*/ 	.short	0x0000
        /*00e2*/ 	.short	0x0000
        /*00e4*/ 	.byte	0x00, 0xf4, 0x21, 0x00


	//----- nvinfo : EIATTR_SPARSE_MMA_MASK
	.align		4
.L_35:
        /*00e8*/ 	.byte	0x03, 0x50
        /*00ea*/ 	.short	0x0000


	//----- nvinfo : EIATTR_MAXREG_COUNT
	.align		4
        /*00ec*/ 	.byte	0x03, 0x1b
        /*00ee*/ 	.short	0x00ff


	//----- nvinfo : EIATTR_NUM_BARRIERS
	.align		4
        /*00f0*/ 	.byte	0x02, 0x4c
        /*00f2*/ 	.byte	0x01
	.zero		1


	//----- nvinfo : EIATTR_ANNOTATIONS
	.align		4
        /*00f4*/ 	.byte	0x04, 0x55
        /*00f6*/ 	.short	(.L_37 - .L_36)


	//   ....[0]....
.L_36:
        /*00f8*/ 	.word	0x00000001
        /*00fc*/ 	.byte	0x70, 0x05, 0x00, 0x00, 0x01, 0x00, 0x00, 0x00, 0xa0, 0x05, 0x00, 0x00, 0x01, 0x00, 0x00, 0x00
        /* <DEDUP_REMOVED lines=500> */
        /*204c*/ 	.byte	0xc0, 0x20, 0x01, 0x00


	//----- nvinfo : EIATTR_MERCURY_ISA_VERSION
	.align		4
.L_37:
        /*2050*/ 	.byte	0x03, 0x5f
        /*2052*/ 	.short	0x0101


	//----- nvinfo : EIATTR_EXIT_INSTR_OFFSETS
	.align		4
        /*2054*/ 	.byte	0x04, 0x1c
        /*2056*/ 	.short	(.L_39 - .L_38)


	//   ....[0]....
.L_38:
        /*2058*/ 	.word	0x00013d70


	//   ....[1]....
        /*205c*/ 	.word	0x00013da0


	//----- nvinfo : EIATTR_REQNTID
	.align		4
.L_39:
        /*2060*/ 	.byte	0x04, 0x10
        /*2062*/ 	.short	(.L_41 - .L_40)
.L_40:
        /*2064*/ 	.word	0x00000100
        /*2068*/ 	.word	0x00000001
        /*206c*/ 	.word	0x00000001


	//----- nvinfo : EIATTR_CBANK_PARAM_SIZE
	.align		4
.L_41:
        /*2070*/ 	.byte	0x03, 0x19
        /*2072*/ 	.short	0x0050


	//----- nvinfo : EIATTR_PARAM_CBANK
	.align		4
        /*2074*/ 	.byte	0x04, 0x0a
        /*2076*/ 	.short	(.L_43 - .L_42)
	.align		4
.L_42:
        /*2078*/ 	.word	index@(.nv.constant0.matmul_kernel)
        /*207c*/ 	.short	0x0210
        /*207e*/ 	.short	0x0050


	//----- nvinfo : EIATTR_SW_WAR
	.align		4
.L_43:
        /*2080*/ 	.byte	0x04, 0x36
        /*2082*/ 	.short	(.L_45 - .L_44)
.L_44:
        /*2084*/ 	.word	0x00000008
.L_45:


//--------------------- .nv.callgraph             --------------------------
	.section	.nv.callgraph,"",@"SHT_CUDA_CALLGRAPH"
	.align	4
	.sectionentsize	8
	.align		4
        /*0000*/ 	.word	0x00000000
	.align		4
        /*0004*/ 	.word	0xffffffff
	.align		4
        /*0008*/ 	.word	0x00000000
	.align		4
        /*000c*/ 	.word	0xfffffffe
	.align		4
        /*0010*/ 	.word	0x00000000
	.align		4
        /*0014*/ 	.word	0xfffffffd
	.align		4
        /*0018*/ 	.word	0x00000000
	.align		4
        /*001c*/ 	.word	0xfffffffc


//--------------------- .text.matmul_kernel       --------------------------
	.section	.text.matmul_kernel,"ax",@progbits
	.align	128
        .global         matmul_kernel
        .type           matmul_kernel,@function
        .size           matmul_kernel,(.L_x_4 - matmul_kernel)
        .other          matmul_kernel,@"STO_CUDA_ENTRY STV_DEFAULT"
matmul_kernel:
.text.matmul_kernel:
[----:B------:R-:W0:Y:S08]  /*0000*/  LDC R1, c[0x0][0x28] ;  /* 0x00000a00ff017b82 */ /* 0x000e300000000800 */
[----:B------:R-:W1:Y:S01]  /*0010*/  LDC.64 R114, c[0x0][0x228] ;  /* 0x00008a00ff727b82 */ /* 0x000e620000000a00 */
[----:B------:R-:W2:Y:S01]  /*0020*/  S2R R5, SR_CTAID.X ;  /* 0x0000000000057919 */ /* 0x000ea20000002500 */
[----:B0-----:R-:W-:Y:S01]  /*0030*/  VIADD R1, R1, 0xfffffac8 ;  /* 0xfffffac801017836 */ /* 0x001fe20000000000 */
[----:B------:R-:W-:Y:S01]  /*0040*/  UMOV UR5, 0x400 ;  /* 0x0000040000057882 */ /* 0x000fe20000000000 */
[----:B------:R-:W-:Y:S01]  /*0050*/  ULDC.64 UR40, c[0x0][0x208] ;  /* 0x0000820000287ab9 */ /* 0x000fe20000000a00 */
[----:B------:R-:W0:Y:S01]  /*0060*/  S2R R157, SR_TID.X ;  /* 0x00000000009d7919 */ /* 0x000e220000002100 */
[----:B------:R-:W-:-:S02]  /*0070*/  ULDC UR7, c[0x0][0x230] ;  /* 0x00008c0000077ab9 */ /* 0x000fc40000000800 */
[----:B------:R-:W3:Y:S08]  /*0080*/  LDC R77, c[0x0][0x230] ;  /* 0x00008c00ff4d7b82 */ /* 0x000ef00000000800 */
[----:B------:R-:W4:Y:S01]  /*0090*/  S2UR UR4, SR_CgaCtaId ;  /* 0x00000000000479c3 */ /* 0x000f220000008800 */
[----:B-1----:R-:W-:-:S05]  /*00a0*/  VIADD R0, R115, 0xff ;  /* 0x000000ff73007836 */ /* 0x002fca0000000000 */
[----:B------:R-:W-:Y:S01]  /*00b0*/  SHF.R.S32.HI R3, RZ, 0x1f, R0 ;  /* 0x0000001fff037819 */ /* 0x000fe20000011400 */
[----:B---3--:R-:W-:-:S03]  /*00c0*/  VIADD R77, R77, 0x7f ;  /* 0x0000007f4d4d7836 */ /* 0x008fc60000000000 */
[----:B------:R-:W-:Y:S02]  /*00d0*/  LEA.HI R3, R3, R0, RZ, 0x8 ;  /* 0x0000000003037211 */ /* 0x000fe400078f40ff */
[----:B--2---:R-:W-:Y:S02]  /*00e0*/  IABS R8, R5 ;  /* 0x0000000500087213 */ /* 0x004fe40000000000 */
[----:B------:R-:W-:Y:S02]  /*00f0*/  SHF.R.S32.HI R3, RZ, 0x8, R3 ;  /* 0x00000008ff037819 */ /* 0x000fe40000011403 */
[----:B0-----:R-:W-:Y:S01]  /*0100*/  LOP3.LUT R155, R157, 0x7f, RZ, 0xc0, !PT ;  /* 0x0000007f9d9b7812 */ /* 0x001fe200078ec0ff */
[----:B----4-:R-:W-:Y:S02]  /*0110*/  ULEA UR5, UR4, UR5, 0x18 ;  /* 0x0000000504057291 */ /* 0x010fe4000f8ec03f */
[----:B------:R-:W-:-:S05]  /*0120*/  IMAD.SHL.U32 R4, R3, 0x8, RZ ;  /* 0x0000000803047824 */ /* 0x000fca00078e00ff */
[-C--:B------:R-:W-:Y:S02]  /*0130*/  IABS R7, R4.reuse ;  /* 0x0000000400077213 */ /* 0x080fe40000000000 */
[----:B------:R-:W-:Y:S02]  /*0140*/  IABS R10, R4 ;  /* 0x00000004000a7213 */ /* 0x000fe40000000000 */
[----:B------:R-:W0:Y:S08]  /*0150*/  I2F.RP R0, R7 ;  /* 0x0000000700007306 */ /* 0x000e300000209400 */
[----:B0-----:R-:W0:Y:S02]  /*0160*/  MUFU.RCP R0, R0 ;  /* 0x0000000000007308 */ /* 0x001e240000001000 */
[----:B0-----:R-:W-:-:S02]  /*0170*/  VIADD R2, R0, 0xffffffe ;  /* 0x0ffffffe00027836 */ /* 0x001fc40000000000 */
[----:B------:R-:W-:-:S04]  /*0180*/  IMAD.MOV R0, RZ, RZ, -R10 ;  /* 0x000000ffff007224 */ /* 0x000fc800078e0a0a */
[----:B------:R0:W1:Y:S02]  /*0190*/  F2I.FTZ.U32.TRUNC.NTZ R3, R2 ;  /* 0x0000000200037305 */ /* 0x000064000021f000 */
[----:B0-----:R-:W-:Y:S02]  /*01a0*/  IMAD.MOV.U32 R2, RZ, RZ, RZ ;  /* 0x000000ffff027224 */ /* 0x001fe400078e00ff */
[----:B-1----:R-:W-:-:S04]  /*01b0*/  IMAD.MOV R6, RZ, RZ, -R3 ;  /* 0x000000ffff067224 */ /* 0x002fc800078e0a03 */
[----:B------:R-:W-:Y:S02]  /*01c0*/  IMAD R9, R6, R7, RZ ;  /* 0x0000000706097224 */ /* 0x000fe400078e02ff */
[----:B------:R-:W-:Y:S02]  /*01d0*/  IMAD.MOV.U32 R6, RZ, RZ, R8 ;  /* 0x000000ffff067224 */ /* 0x000fe400078e0008 */
[----:B------:R-:W-:-:S06]  /*01e0*/  IMAD.HI.U32 R3, R3, R9, R2 ;  /* 0x0000000903037227 */ /* 0x000fcc00078e0002 */
[----:B------:R-:W-:-:S04]  /*01f0*/  IMAD.HI.U32 R3, R3, R6, RZ ;  /* 0x0000000603037227 */ /* 0x000fc800078e00ff */
[----:B------:R-:W-:-:S05]  /*0200*/  IMAD R0, R3, R0, R6 ;  /* 0x0000000003007224 */ /* 0x000fca00078e0206 */
[----:B------:R-:W-:-:S13]  /*0210*/  ISETP.GT.U32.AND P1, PT, R7, R0, PT ;  /* 0x000000000700720c */ /* 0x000fda0003f24070 */
[----:B------:R-:W-:Y:S02]  /*0220*/  @!P1 IMAD.IADD R0, R0, 0x1, -R7 ;  /* 0x0000000100009824 */ /* 0x000fe400078e0a07 */
[----:B------:R-:W-:Y:S01]  /*0230*/  @!P1 VIADD R3, R3, 0x1 ;  /* 0x0000000103039836 */ /* 0x000fe20000000000 */
[----:B------:R-:W-:Y:S02]  /*0240*/  ISETP.NE.AND P1, PT, R4, RZ, PT ;  /* 0x000000ff0400720c */ /* 0x000fe40003f25270 */
[----:B------:R-:W-:Y:S02]  /*0250*/  ISETP.GE.U32.AND P0, PT, R0, R7, PT ;  /* 0x000000070000720c */ /* 0x000fe40003f06070 */
[----:B------:R-:W-:-:S04]  /*0260*/  LOP3.LUT R0, R5, R4, RZ, 0x3c, !PT ;  /* 0x0000000405007212 */ /* 0x000fc800078e3cff */
[----:B------:R-:W-:Y:S01]  /*0270*/  ISETP.GE.AND P2, PT, R0, RZ, PT ;  /* 0x000000ff0000720c */ /* 0x000fe20003f46270 */
[----:B------:R-:W-:-:S06]  /*0280*/  VIADD R0, R114, 0x3f ;  /* 0x0000003f72007836 */ /* 0x000fcc0000000000 */
[----:B------:R-:W-:-:S04]  /*0290*/  @P0 VIADD R3, R3, 0x1 ;  /* 0x0000000103030836 */ /* 0x000fc80000000000 */
[----:B------:R-:W-:Y:S01]  /*02a0*/  IMAD.MOV.U32 R2, RZ, RZ, R3 ;  /* 0x000000ffff027224 */ /* 0x000fe200078e0003 */
[----:B------:R-:W-:-:S03]  /*02b0*/  SHF.R.S32.HI R3, RZ, 0x1f, R0 ;  /* 0x0000001fff037819 */ /* 0x000fc60000011400 */
[----:B------:R-:W-:Y:S01]  /*02c0*/  @!P2 IMAD.MOV R2, RZ, RZ, -R2 ;  /* 0x000000ffff02a224 */ /* 0x000fe200078e0a02 */
[----:B------:R-:W-:Y:S02]  /*02d0*/  @!P1 LOP3.LUT R2, RZ, R4, RZ, 0x33, !PT ;  /* 0x00000004ff029212 */ /* 0x000fe400078e33ff */
[----:B------:R-:W-:-:S03]  /*02e0*/  LEA.HI R3, R3, R0, RZ, 0x6 ;  /* 0x0000000003037211 */ /* 0x000fc600078f30ff */
[----:B------:R-:W-:Y:S02]  /*02f0*/  IMAD.SHL.U32 R6, R2, 0x8, RZ ;  /* 0x0000000802067824 */ /* 0x000fe400078e00ff */
[----:B------:R-:W-:-:S03]  /*0300*/  IMAD.MOV R2, RZ, RZ, -R2 ;  /* 0x000000ffff027224 */ /* 0x000fc600078e0a02 */
[----:B------:R-:W-:Y:S01]  /*0310*/  LEA.HI.SX32 R3, R3, -R6, 0x1a ;  /* 0x8000000603037211 */ /* 0x000fe200078fd2ff */
[----:B------:R-:W-:-:S03]  /*0320*/  IMAD R4, R4, R2, R5 ;  /* 0x0000000204047224 */ /* 0x000fc600078e0205 */
[----:B------:R-:W-:Y:S02]  /*0330*/  VIMNMX R11, R3, 0x8, PT ;  /* 0x00000008030b7848 */ /* 0x000fe40003fe0100 */
[----:B------:R-:W-:Y:S02]  /*0340*/  IABS R9, R4 ;  /* 0x0000000400097213 */ /* 0x000fe40000000000 */
[----:B------:R-:W-:-:S04]  /*0350*/  IABS R7, R11 ;  /* 0x0000000b00077213 */ /* 0x000fc80000000000 */
[----:B------:R-:W0:Y:S08]  /*0360*/  I2F.RP R0, R7 ;  /* 0x0000000700007306 */ /* 0x000e300000209400 */
[----:B0-----:R-:W0:Y:S02]  /*0370*/  MUFU.RCP R0, R0 ;  /* 0x0000000000007308 */ /* 0x001e240000001000 */
[----:B0-----:R-:W-:-:S06]  /*0380*/  VIADD R3, R0, 0xffffffe ;  /* 0x0ffffffe00037836 */ /* 0x001fcc0000000000 */
[----:B------:R-:W0:Y:S02]  /*0390*/  F2I.FTZ.U32.TRUNC.NTZ R3, R3 ;  /* 0x0000000300037305 */ /* 0x000e24000021f000 */
[----:B0-----:R-:W-:-:S04]  /*03a0*/  IMAD.MOV R8, RZ, RZ, -R3 ;  /* 0x000000ffff087224 */ /* 0x001fc800078e0a03 */
[----:B------:R-:W-:Y:S01]  /*03b0*/  IMAD.MOV.U32 R2, RZ, RZ, R8 ;  /* 0x000000ffff027224 */ /* 0x000fe200078e0008 */
[----:B------:R-:W-:-:S03]  /*03c0*/  IABS R8, R11 ;  /* 0x0000000b00087213 */ /* 0x000fc60000000000 */
[----:B------:R-:W-:Y:S02]  /*03d0*/  IMAD R5, R2, R7, RZ ;  /* 0x0000000702057224 */ /* 0x000fe400078e02ff */
[----:B------:R-:W-:Y:S02]  /*03e0*/  IMAD.MOV.U32 R2, RZ, RZ, RZ ;  /* 0x000000ffff027224 */ /* 0x000fe400078e00ff */
[----:B------:R-:W-:Y:S02]  /*03f0*/  IMAD.MOV R0, RZ, RZ, -R8 ;  /* 0x000000ffff007224 */ /* 0x000fe400078e0a08 */
[----:B------:R-:W-:Y:S01]  /*0400*/  IMAD.HI.U32 R2, R3, R5, R2 ;  /* 0x0000000503027227 */ /* 0x000fe200078e0002 */
[----:B------:R-:W-:-:S05]  /*0410*/  LOP3.LUT R3, R157, 0x3f, RZ, 0xc0, !PT ;  /* 0x0000003f9d037812 */ /* 0x000fca00078ec0ff */
        /* <DEDUP_REMOVED lines=8> */
[----:B------:R-:W-:-:S07]  /*04a0*/  ISETP.GE.AND P2, PT, R0, RZ, PT ;  /* 0x000000ff0000720c */ /* 0x000fce0003f46270 */
[----:B------:R-:W-:Y:S01]  /*04b0*/  @P0 VIADD R2, R2, 0x1 ;  /* 0x0000000102020836 */ /* 0x000fe20000000000 */
[----:B------:R-:W-:-:S05]  /*04c0*/  ISETP.GT.AND P0, PT, R77, 0x7f, PT ;  /* 0x0000007f4d00780c */ /* 0x000fca0003f04270 */
[----:B------:R-:W-:Y:S01]  /*04d0*/  @!P2 IMAD.MOV R2, RZ, RZ, -R2 ;  /* 0x000000ffff02a224 */ /* 0x000fe200078e0a02 */
[----:B------:R-:W-:-:S05]  /*04e0*/  @!P1 LOP3.LUT R2, RZ, R11, RZ, 0x33, !PT ;  /* 0x0000000bff029212 */ /* 0x000fca00078e33ff */
[----:B------:R-:W-:Y:S02]  /*04f0*/  IMAD.MOV R0, RZ, RZ, -R2 ;  /* 0x000000ffff007224 */ /* 0x000fe400078e0a02 */
[----:B------:R-:W-:Y:S02]  /*0500*/  IMAD.SHL.U32 R89, R2, 0x100, RZ ;  /* 0x0000010002597824 */ /* 0x000fe400078e00ff */
[----:B------:R-:W-:Y:S01]  /*0510*/  IMAD R0, R11, R0, R4 ;  /* 0x000000000b007224 */ /* 0x000fe200078e0204 */
[----:B------:R-:W-:-:S03]  /*0520*/  SHF.R.U32.HI R4, RZ, 0x6, R157 ;  /* 0x00000006ff047819 */ /* 0x000fc6000001169d */
[----:B------:R-:W-:-:S04]  /*0530*/  IMAD.IADD R0, R6, 0x1, R0 ;  /* 0x0000000106007824 */ /* 0x000fc800078e0200 */
[----:B------:R-:W-:Y:S01]  /*0540*/  IMAD R88, R0, 0x40, R3 ;  /* 0x0000004000587824 */ /* 0x000fe200078e0203 */
[----:B------:R-:W-:Y:S02]  /*0550*/  SGXT.U32 R0, R4, 0x2 ;  /* 0x000000020400781a */ /* 0x000fe40000000000 */
[----:B------:R-:W-:Y:S02]  /*0560*/  LOP3.LUT R3, R157, 0x80, RZ, 0xc0, !PT ;  /* 0x000000809d037812 */ /* 0x000fe400078ec0ff */
[----:B------:R0:W-:Y:S01]  /*0570*/  STL [R1+0x340], R88 ;  /* 0x0003405801007387 */ /* 0x0001e20000100800 */
[C---:B------:R-:W-:Y:S02]  /*0580*/  LOP3.LUT R125, R0.reuse, 0x4, RZ, 0xfc, !PT ;  /* 0x00000004007d7812 */ /* 0x040fe400078efcff */
[C---:B------:R-:W-:Y:S01]  /*0590*/  LOP3.LUT R127, R0.reuse, 0x8, RZ, 0xfc, !PT ;  /* 0x00000008007f7812 */ /* 0x040fe200078efcff */
[----:B------:R0:W-:Y:S01]  /*05a0*/  STL [R1+0x258], R89 ;  /* 0x0002585901007387 */ /* 0x0001e20000100800 */
[----:B------:R-:W-:-:S02]  /*05b0*/  LOP3.LUT R129, R0, 0xc, RZ, 0xfc, !PT ;  /* 0x0000000c00817812 */ /* 0x000fc400078efcff */
[C---:B------:R-:W-:Y:S02]  /*05c0*/  LOP3.LUT R131, R0.reuse, 0x10, RZ, 0xfc, !PT ;  /* 0x0000001000837812 */ /* 0x040fe400078efcff */
[C---:B------:R-:W-:Y:S02]  /*05d0*/  LOP3.LUT R133, R0.reuse, 0x14, RZ, 0xfc, !PT ;  /* 0x0000001400857812 */ /* 0x040fe400078efcff */
[C---:B------:R-:W-:Y:S02]  /*05e0*/  LOP3.LUT R135, R0.reuse, 0x18, RZ, 0xfc, !PT ;  /* 0x0000001800877812 */ /* 0x040fe400078efcff */
[C---:B------:R-:W-:Y:S02]  /*05f0*/  LOP3.LUT R137, R0.reuse, 0x1c, RZ, 0xfc, !PT ;  /* 0x0000001c00897812 */ /* 0x040fe400078efcff */
[C---:B------:R-:W-:Y:S02]  /*0600*/  LOP3.LUT R139, R0.reuse, 0x20, RZ, 0xfc, !PT ;  /* 0x00000020008b7812 */ /* 0x040fe400078efcff */
        /* <DEDUP_REMOVED lines=15> */
[----:B------:R-:W-:Y:S01]  /*0700*/  LOP3.LUT R78, R0, 0x60, RZ, 0xfc, !PT ;  /* 0x00000060004e7812 */ /* 0x000fe200078efcff */
[----:B0-----:R-:W-:Y:S06]  /*0710*/  @P0 BRA `(.L_x_0) ;  /* 0x00000000004c0947 */ /* 0x001fec0003800000 */
[----:B------:R-:W-:Y:S01]  /*0720*/  IMAD.SHL.U32 R2, R157, 0x200, RZ ;  /* 0x000002009d027824 */ /* 0x000fe200078e00ff */
[----:B------:R-:W-:Y:S02]  /*0730*/  CS2R R24, SRZ ;  /* 0x0000000000187805 */ /* 0x000fe4000001ff00 */
[----:B------:R-:W-:Y:S02]  /*0740*/  CS2R R26, SRZ ;  /* 0x00000000001a7805 */ /* 0x000fe4000001ff00 */
[----:B------:R-:W-:Y:S02]  /*0750*/  CS2R R60, SRZ ;  /* 0x00000000003c7805 */ /* 0x000fe4000001ff00 */
[----:B------:R-:W-:Y:S01]  /*0760*/  CS2R R62, SRZ ;  /* 0x00000000003e7805 */ /* 0x000fe2000001ff00 */
[----:B------:R0:W-:Y:S01]  /*0770*/  STL [R1+0x344], R2 ;  /* 0x0003440201007387 */ /* 0x0001e20000100800 */
[----:B------:R-:W-:Y:S02]  /*0780*/  CS2R R8, SRZ ;  /* 0x0000000000087805 */ /* 0x000fe4000001ff00 */
[----:B------:R-:W-:-:S02]  /*0790*/  CS2R R10, SRZ ;  /* 0x00000000000a7805 */ /* 0x000fc4000001ff00 */
[----:B------:R-:W-:Y:S02]  /*07a0*/  CS2R R4, SRZ ;  /* 0x0000000000047805 */ /* 0x000fe4000001ff00 */
[----:B------:R-:W-:Y:S02]  /*07b0*/  CS2R R6, SRZ ;  /* 0x0000000000067805 */ /* 0x000fe4000001ff00 */
[----:B------:R-:W-:Y:S02]  /*07c0*/  CS2R R56, SRZ ;  /* 0x0000000000387805 */ /* 0x000fe4000001ff00 */
[----:B------:R-:W-:Y:S02]  /*07d0*/  CS2R R58, SRZ ;  /* 0x00000000003a7805 */ /* 0x000fe4000001ff00 */
[----:B------:R-:W-:Y:S02]  /*07e0*/  CS2R R20, SRZ ;  /* 0x0000000000147805 */ /* 0x000fe4000001ff00 */
[----:B------:R-:W-:-:S02]  /*07f0*/  CS2R R22, SRZ ;  /* 0x0000000000167805 */ /* 0x000fc4000001ff00 */
[----:B------:R-:W-:Y:S02]  /*0800*/  CS2R R16, SRZ ;  /* 0x0000000000107805 */ /* 0x000fe4000001ff00 */
[----:B------:R-:W-:Y:S02]  /*0810*/  CS2R R18, SRZ ;  /* 0x0000000000127805 */ /* 0x000fe4000001ff00 */
[----:B------:R-:W-:Y:S02]  /*0820*/  CS2R R12, SRZ ;  /* 0x00000000000c7805 */ /* 0x000fe4000001ff00 */
[----:B------:R-:W-:Y:S01]  /*0830*/  CS2R R14, SRZ ;  /* 0x00000000000e7805 */ /* 0x000fe2000001ff00 */
[----:B0-----:R-:W-:Y:S06]  /*0840*/  BRA `(.L_x_1) ;  /* 0x0000011800087947 */ /* 0x001fec0003800000 */
.L_x_0:
[----:B------:R-:W-:Y:S01]  /*0850*/  IABS R10, R114 ;  /* 0x00000072000a7213 */ /* 0x000fe20000000000 */
[----:B------:R-:W-:Y:S01]  /*0860*/  ULDC UR4, c[0x0][0x240] ;  /* 0x0000900000047ab9 */ /* 0x000fe20000000800 */
[----:B------:R-:W-:Y:S01]  /*0870*/  IABS R2, R115 ;  /* 0x0000007300027213 */ /* 0x000fe20000000000 */
[----:B------:R-:W0:Y:S01]  /*0880*/  LDC R249, c[0x0][0x21c] ;  /* 0x00008700fff97b82 */ /* 0x000e220000000800 */
[----:B------:R-:W1:Y:S01]  /*0890*/  I2F.RP R9, R10 ;  /* 0x0000000a00097306 */ /* 0x000e620000209400 */
[----:B------:R-:W-:Y:S01]  /*08a0*/  IABS R57, R88 ;  /* 0x0000005800397213 */ /* 0x000fe20000000000 */
[----:B------:R-:W-:Y:S01]  /*08b0*/  ULDC UR6, c[0x0][0x234] ;  /* 0x00008d0000067ab9 */ /* 0x000fe20000000800 */
[----:B------:R-:W-:Y:S01]  /*08c0*/  LEA.HI R3, R3, R89, RZ, 0x19 ;  /* 0x0000005903037211 */ /* 0x000fe200078fc8ff */
[----:B------:R-:W-:Y:S01]  /*08d0*/  ULDC.64 UR8, c[0x0][0x210] ;  /* 0x0000840000087ab9 */ /* 0x000fe20000000a00 */
[----:B------:R-:W-:Y:S01]  /*08e0*/  ISETP.GE.AND P3, PT, R88, RZ, PT ;  /* 0x000000ff5800720c */ /* 0x000fe20003f66270 */
[----:B------:R-:W-:Y:S01]  /*08f0*/  ULDC UR11, c[0x0][0x238] ;  /* 0x00008e00000b7ab9 */ /* 0x000fe20000000800 */
[----:B------:R-:W-:Y:S01]  /*0900*/  ULDC UR13, c[0x0][0x238] ;  /* 0x00008e00000d7ab9 */ /* 0x000fe20000000800 */
[----:B------:R-:W2:Y:S01]  /*0910*/  I2F.RP R8, R2 ;  /* 0x0000000200087306 */ /* 0x000ea20000209400 */
[C---:B------:R-:W-:Y:S01]  /*0920*/  VIADD R12, R3.reuse, 0xfc ;  /* 0x000000fc030c7836 */ /* 0x040fe20000000000 */
[----:B------:R-:W-:Y:S01]  /*0930*/  ULDC UR16, c[0x0][0x238] ;  /* 0x00008e0000107ab9 */ /* 0x000fe20000000800 */
[C---:B------:R-:W-:Y:S01]  /*0940*/  VIADD R13, R3.reuse, 0xfa ;  /* 0x000000fa030d7836 */ /* 0x040fe20000000000 */
[----:B------:R-:W-:Y:S01]  /*0950*/  ULDC UR18, c[0x0][0x238] ;  /* 0x00008e0000127ab9 */ /* 0x000fe20000000800 */
[C---:B------:R-:W-:Y:S01]  /*0960*/  VIADD R15, R3.reuse, 0xf6 ;  /* 0x000000f6030f7836 */ /* 0x040fe20000000000 */
[----:B------:R-:W-:Y:S01]  /*0970*/  ISETP.GE.AND P4, PT, R12, RZ, PT ;  /* 0x000000ff0c00720c */ /* 0x000fe20003f86270 */
[C---:B------:R-:W-:Y:S01]  /*0980*/  VIADD R16, R3.reuse, 0xf4 ;  /* 0x000000f403107836 */ /* 0x040fe20000000000 */
[----:B-1----:R-:W1:Y:S01]  /*0990*/  MUFU.RCP R9, R9 ;  /* 0x0000000900097308 */ /* 0x002e620000001000 */
[C---:B------:R-:W-:Y:S01]  /*09a0*/  VIADD R17, R3.reuse, 0xec ;  /* 0x000000ec03117836 */ /* 0x040fe20000000000 */
[----:B------:R-:W-:Y:S01]  /*09b0*/  ULDC UR10, c[0x0][0x23c] ;  /* 0x00008f00000a7ab9 */ /* 0x000fe20000000800 */
[C---:B------:R-:W-:Y:S01]  /*09c0*/  VIADD R19, R3.reuse, 0xe8 ;  /* 0x000000e803137836 */ /* 0x040fe20000000000 */
[----:B------:R-:W-:Y:S01]  /*09d0*/  ULDC UR12, c[0x0][0x238] ;  /* 0x00008e00000c7ab9 */ /* 0x000fe20000000800 */
[C---:B------:R-:W-:Y:S01]  /*09e0*/  VIADD R21, R3.reuse, 0xe6 ;  /* 0x000000e603157836 */ /* 0x040fe20000000000 */
[----:B------:R-:W-:Y:S01]  /*09f0*/  ULDC UR14, c[0x0][0x238] ;  /* 0x00008e00000e7ab9 */ /* 0x000fe20000000800 */
[C---:B------:R-:W-:Y:S01]  /*0a00*/  VIADD R23, R3.reuse, 0xe4 ;  /* 0x000000e403177836 */ /* 0x040fe20000000000 */
[----:B--2---:R-:W2:Y:S01]  /*0a10*/  MUFU.RCP R8, R8 ;  /* 0x0000000800087308 */ /* 0x004ea20000001000 */
[C---:B------:R-:W-:Y:S01]  /*0a20*/  VIADD R24, R3.reuse, 0xe2 ;  /* 0x000000e203187836 */ /* 0x040fe20000000000 */
[----:B------:R-:W-:Y:S01]  /*0a30*/  ULDC UR15, c[0x0][0x238] ;  /* 0x00008e00000f7ab9 */ /* 0x000fe20000000800 */
[C---:B------:R-:W-:Y:S01]  /*0a40*/  VIADD R26, R3.reuse, 0x60 ;  /* 0x00000060031a7836 */ /* 0x040fe20000000000 */
[----:B------:R-:W-:Y:S01]  /*0a50*/  ULDC UR19, c[0x0][0x238] ;  /* 0x00008e0000137ab9 */ /* 0x000fe20000000800 */
[C---:B------:R-:W-:Y:S01]  /*0a60*/  VIADD R28, R3.reuse, 0x58 ;  /* 0x00000058031c7836 */ /* 0x040fe20000000000 */
[----:B------:R-:W-:Y:S01]  /*0a70*/  ULDC UR22, c[0x0][0x238] ;  /* 0x00008e0000167ab9 */ /* 0x000fe20000000800 */
[----:B------:R-:W-:Y:S01]  /*0a80*/  VIADD R32, R3, 0x54 ;  /* 0x0000005403207836 */ /* 0x000fe20000000000 */
[----:B------:R-:W-:Y:S01]  /*0a90*/  IABS R25, R26 ;  /* 0x0000001a00197213 */ /* 0x000fe20000000000 */
[----:B-1----:R-:W-:Y:S01]  /*0aa0*/  VIADD R6, R9, 0xffffffe ;  /* 0x0ffffffe09067836 */ /* 0x002fe20000000000 */
[----:B------:R-:W-:Y:S01]  /*0ab0*/  IABS R33, R28 ;  /* 0x0000001c00217213 */ /* 0x000fe20000000000 */
[C---:B------:R-:W-:Y:S01]  /*0ac0*/  VIADD R30, R3.reuse, 0x56 ;  /* 0x00000056031e7836 */ /* 0x040fe20000000000 */
[----:B------:R-:W-:Y:S01]  /*0ad0*/  ULDC UR23, c[0x0][0x238] ;  /* 0x00008e0000177ab9 */ /* 0x000fe20000000800 */
[----:B------:R1:W3:Y:S01]  /*0ae0*/  F2I.FTZ.U32.TRUNC.NTZ R7, R6 ;  /* 0x0000000600077305 */ /* 0x0002e2000021f000 */
[C---:B------:R-:W-:Y:S01]  /*0af0*/  VIADD R34, R3.reuse, 0x50 ;  /* 0x0000005003227836 */ /* 0x040fe20000000000 */
[----:B------:R-:W-:Y:S01]  /*0b00*/  ULDC UR26, c[0x0][0x238] ;  /* 0x00008e00001a7ab9 */ /* 0x000fe20000000800 */
[----:B------:R-:W-:Y:S01]  /*0b10*/  IABS R35, R30 ;  /* 0x0000001e00237213 */ /* 0x000fe20000000000 */
[----:B--2---:R-:W-:Y:S01]  /*0b20*/  VIADD R4, R8, 0xffffffe ;  /* 0x0ffffffe08047836 */ /* 0x004fe20000000000 */
[----:B------:R-:W-:Y:S01]  /*0b30*/  ULDC UR27, c[0x0][0x238] ;  /* 0x00008e00001b7ab9 */ /* 0x000fe20000000800 */
[C---:B------:R-:W-:Y:S01]  /*0b40*/  VIADD R43, R3.reuse, 0x16 ;  /* 0x00000016032b7836 */ /* 0x040fe20000000000 */
[----:B------:R-:W-:Y:S01]  /*0b50*/  ULDC UR30, c[0x0][0x238] ;  /* 0x00008e00001e7ab9 */ /* 0x000fe20000000800 */
[----:B------:R-:W2:Y:S01]  /*0b60*/  F2I.FTZ.U32.TRUNC.NTZ R5, R4 ;  /* 0x0000000400057305 */ /* 0x000ea2000021f000 */
[----:B-1----:R-:W-:Y:S01]  /*0b70*/  IMAD.MOV.U32 R6, RZ, RZ, RZ ;  /* 0x000000ffff067224 */ /* 0x002fe200078e00ff */
[----:B------:R-:W-:Y:S01]  /*0b80*/  ULDC UR31, c[0x0][0x238] ;  /* 0x00008e00001f7ab9 */ /* 0x000fe20000000800 */
[C---:B------:R-:W-:Y:S01]  /*0b90*/  VIADD R45, R3.reuse, 0x14 ;  /* 0x00000014032d7836 */ /* 0x040fe20000000000 */
[----:B------:R-:W-:Y:S01]  /*0ba0*/  ULDC UR34, c[0x0][0x238] ;  /* 0x00008e0000227ab9 */ /* 0x000fe20000000800 */
[C---:B------:R-:W-:Y:S01]  /*0bb0*/  VIADD R41, R3.reuse, 0x18 ;  /* 0x0000001803297836 */ /* 0x040fe20000000000 */
[----:B------:R-:W-:Y:S01]  /*0bc0*/  ULDC UR35, c[0x0][0x238] ;  /* 0x00008e0000237ab9 */ /* 0x000fe20000000800 */
[--C-:B---3--:R-:W-:Y:S01]  /*0bd0*/  IMAD.MOV R11, RZ, RZ, -R7.reuse ;  /* 0x000000ffff0b7224 */ /* 0x108fe200078e0a07 */
[----:B------:R-:W-:Y:S01]  /*0be0*/  ULDC UR38, c[0x0][0x238] ;  /* 0x00008e0000267ab9 */ /* 0x000fe20000000800 */
[----:B------:R-:W-:Y:S01]  /*0bf0*/  VIADD R47, R3, 0x12 ;  /* 0x00000012032f7836 */ /* 0x000fe20000000000 */
[----:B------:R-:W-:Y:S01]  /*0c00*/  ULDC UR39, c[0x0][0x238] ;  /* 0x00008e0000277ab9 */ /* 0x000fe20000000800 */
[----:B------:R-:W-:Y:S01]  /*0c10*/  IMAD R11, R11, R10, RZ ;  /* 0x0000000a0b0b7224 */ /* 0x000fe200078e02ff */
[----:B------:R-:W-:Y:S01]  /*0c20*/  ULDC UR43, c[0x0][0x238] ;  /* 0x00008e00002b7ab9 */ /* 0x000fe20000000800 */
[----:B------:R-:W-:Y:S01]  /*0c30*/  VIADD R49, R3, 0x10 ;  /* 0x0000001003317836 */ /* 0x000fe20000000000 */
[----:B------:R-:W-:Y:S01]  /*0c40*/  ULDC UR44, c[0x0][0x238] ;  /* 0x00008e00002c7ab9 */ /* 0x000fe20000000800 */
[----:B------:R-:W-:Y:S01]  /*0c50*/  IMAD.HI.U32 R7, R7, R11, R6 ;  /* 0x0000000b07077227 */ /* 0x000fe200078e0006 */
[----:B------:R-:W-:Y:S01]  /*0c60*/  IABS R6, R3 ;  /* 0x0000000300067213 */ /* 0x000fe20000000000 */
[----:B------:R-:W-:Y:S01]  /*0c70*/  ULDC UR45, c[0x0][0x238] ;  /* 0x00008e00002d7ab9 */ /* 0x000fe20000000800 */
[----:B------:R-:W-:Y:S01]  /*0c80*/  ULDC UR46, c[0x0][0x238] ;  /* 0x00008e00002e7ab9 */ /* 0x000fe20000000800 */
[----:B--2---:R-:W-:-:S02]  /*0c90*/  IMAD.MOV R9, RZ, RZ, -R5 ;  /* 0x000000ffff097224 */ /* 0x004fc400078e0a05 */
[----:B------:R-:W-:-:S04]  /*0ca0*/  IMAD.HI.U32 R7, R7, R57, RZ ;  /* 0x0000003907077227 */ /* 0x000fc800078e00ff */
[----:B------:R-:W-:Y:S02]  /*0cb0*/  IMAD.MOV R4, RZ, RZ, -R7 ;  /* 0x000000ffff047224 */ /* 0x000fe400078e0a07 */
[----:B------:R-:W-:Y:S02]  /*0cc0*/  IMAD R7, R9, R2, RZ ;  /* 0x0000000209077224 */ /* 0x000fe400078e02ff */
[C---:B------:R-:W-:Y:S02]  /*0cd0*/  IMAD R57, R10.reuse, R4, R57 ;  /* 0x000000040a397224 */ /* 0x040fe400078e0239 */
[----:B------:R-:W-:Y:S02]  /*0ce0*/  IMAD.MOV.U32 R4, RZ, RZ, RZ ;  /* 0x000000ffff047224 */ /* 0x000fe400078e00ff */
[----:B------:R-:W-:Y:S01]  /*0cf0*/  IMAD.MOV.U32 R9, RZ, RZ, R6 ;  /* 0x000000ffff097224 */ /* 0x000fe200078e0006 */
[----:B------:R-:W-:Y:S01]  /*0d00*/  ISETP.GT.U32.AND P0, PT, R10, R57, PT ;  /* 0x000000390a00720c */ /* 0x000fe20003f04070 */
[----:B------:R-:W-:Y:S01]  /*0d10*/  IMAD.HI.U32 R4, R5, R7, R4 ;  /* 0x0000000705047227 */ /* 0x000fe200078e0004 */
[----:B------:R-:W-:-:S03]  /*0d20*/  SHF.R.S32.HI R6, RZ, 0x1f, R77 ;  /* 0x0000001fff067819 */ /* 0x000fc6000001144d */
[----:B------:R-:W-:Y:S01]  /*0d30*/  VIADD R11, R3, 0xfe ;  /* 0x000000fe030b7836 */ /* 0x000fe20000000000 */
[----:B------:R-:W-:Y:S01]  /*0d40*/  LEA.HI R77, R6, R77, RZ, 0x7 ;  /* 0x0000004d064d7211 */ /* 0x000fe200078f38ff */
[----:B------:R-:W-:Y:S01]  /*0d50*/  IMAD.HI.U32 R5, R4, R9, RZ ;  /* 0x0000000904057227 */ /* 0x000fe200078e00ff */
[----:B------:R-:W-:Y:S02]  /*0d60*/  IABS R6, R13 ;  /* 0x0000000d00067213 */ /* 0x000fe40000000000 */
[----:B------:R-:W-:Y:S01]  /*0d70*/  IABS R7, R11 ;  /* 0x0000000b00077213 */ /* 0x000fe20000000000 */
[----:B------:R-:W-:Y:S01]  /*0d80*/  IMAD.MOV R5, RZ, RZ, -R5 ;  /* 0x000000ffff057224 */ /* 0x000fe200078e0a05 */
[----:B------:R-:W-:Y:S01]  /*0d90*/  ISETP.GE.AND P5, PT, R11, RZ, PT ;  /* 0x000000ff0b00720c */ /* 0x000fe20003fa6270 */
[----:B------:R-:W-:Y:S02]  /*0da0*/  @!P0 IMAD.IADD R57, R57, 0x1, -R10 ;  /* 0x0000000139398824 */ /* 0x000fe400078e0a0a */
[----:B------:R-:W-:Y:S01]  /*0db0*/  IMAD R8, R2, R5, R9 ;  /* 0x0000000502087224 */ /* 0x000fe200078e0209 */
[----:B------:R-:W-:Y:S01]  /*0dc0*/  IABS R9, R12 ;  /* 0x0000000c00097213 */ /* 0x000fe20000000000 */
[----:B------:R-:W-:Y:S01]  /*0dd0*/  IMAD.HI.U32 R5, R4, R7, RZ ;  /* 0x0000000704057227 */ /* 0x000fe200078e00ff */
[----:B------:R-:W-:-:S02]  /*0de0*/  ISETP.GT.U32.AND P1, PT, R10, R57, PT ;  /* 0x000000390a00720c */ /* 0x000fc40003f24070 */
[C---:B------:R-:W-:Y:S01]  /*0df0*/  ISETP.GT.U32.AND P0, PT, R2.reuse, R8, PT ;  /* 0x000000080200720c */ /* 0x040fe20003f04070 */
[----:B------:R-:W-:Y:S02]  /*0e00*/  IMAD.MOV R5, RZ, RZ, -R5 ;  /* 0x000000ffff057224 */ /* 0x000fe400078e0a05 */
[----:B------:R-:W-:Y:S02]  /*0e10*/  VIADD R11, R3, 0xf8 ;  /* 0x000000f8030b7836 */ /* 0x000fe40000000000 */
[----:B------:R-:W-:Y:S02]  /*0e20*/  IMAD R252, R2, R5, R7 ;  /* 0x0000000502fc7224 */ /* 0x000fe400078e0207 */
[----:B------:R-:W-:-:S03]  /*0e30*/  IMAD.HI.U32 R5, R4, R9, RZ ;  /* 0x0000000904057227 */ /* 0x000fc600078e00ff */
[----:B------:R-:W-:Y:S01]  /*0e40*/  ISETP.GT.U32.AND P2, PT, R2, R252, PT ;  /* 0x000000fc0200720c */ /* 0x000fe20003f44070 */
[----:B------:R-:W-:Y:S01]  /*0e50*/  @!P1 IMAD.IADD R57, R57, 0x1, -R10 ;  /* 0x0000000139399824 */ /* 0x000fe200078e0a0a */
[----:B------:R-:W-:Y:S01]  /*0e60*/  ISETP.NE.AND P1, PT, R114, RZ, PT ;  /* 0x000000ff7200720c */ /* 0x000fe20003f25270 */
[----:B------:R-:W-:Y:S02]  /*0e70*/  IMAD.MOV.U32 R7, RZ, RZ, R6 ;  /* 0x000000ffff077224 */ /* 0x000fe400078e0006 */
[----:B------:R-:W-:Y:S02]  /*0e80*/  IMAD.MOV R5, RZ, RZ, -R5 ;  /* 0x000000ffff057224 */ /* 0x000fe400078e0a05 */
[----:B------:R-:W-:-:S04]  /*0e90*/  IMAD.HI.U32 R6, R4, R7, RZ ;  /* 0x0000000704067227 */ /* 0x000fc800078e00ff */
[----:B------:R-:W-:Y:S01]  /*0ea0*/  IMAD R12, R2, R5, R9 ;  /* 0x00000005020c7224 */ /* 0x000fe200078e0209 */
[----:B------:R-:W-:Y:S01]  /*0eb0*/  IABS R5, R11 ;  /* 0x0000000b00057213 */ /* 0x000fe20000000000 */
[----:B------:R-:W-:Y:S01]  /*0ec0*/  IMAD.MOV R6, RZ, RZ, -R6 ;  /* 0x000000ffff067224 */ /* 0x000fe200078e0a06 */
[----:B------:R-:W-:Y:S01]  /*0ed0*/  IABS R9, R15 ;  /* 0x0000000f00097213 */ /* 0x000fe20000000000 */
[----:B------:R-:W-:Y:S01]  /*0ee0*/  @!P3 IMAD.MOV R57, RZ, RZ, -R57 ;  /* 0x000000ffff39b224 */ /* 0x000fe200078e0a39 */
[----:B------:R-:W-:Y:S01]  /*0ef0*/  @!P1 LOP3.LUT R57, RZ, R114, RZ, 0x33, !PT ;  /* 0x00000072ff399212 */ /* 0x000fe200078e33ff */
[--C-:B------:R-:W-:Y:S01]  /*0f00*/  @!P0 IMAD.IADD R8, R8, 0x1, -R2.reuse ;  /* 0x0000000108088824 */ /* 0x100fe200078e0a02 */
[C---:B------:R-:W-:Y:S01]  /*0f10*/  ISETP.GT.U32.AND P1, PT, R2.reuse, R12, PT ;  /* 0x0000000c0200720c */ /* 0x040fe20003f24070 */
[----:B------:R-:W-:Y:S01]  /*0f20*/  IMAD R10, R2, R6, R7 ;  /* 0x00000006020a7224 */ /* 0x000fe200078e0207 */
[C---:B------:R-:W-:Y:S01]  /*0f30*/  ISETP.GE.AND P3, PT, R3.reuse, RZ, PT ;  /* 0x000000ff0300720c */ /* 0x040fe20003f66270 */
[----:B------:R-:W-:Y:S01]  /*0f40*/  @!P2 IMAD.IADD R252, R252, 0x1, -R2 ;  /* 0x00000001fcfca824 */ /* 0x000fe200078e0a02 */
[C---:B------:R-:W-:Y:S01]  /*0f50*/  ISETP.GT.U32.AND P0, PT, R2.reuse, R8, PT ;  /* 0x000000080200720c */ /* 0x040fe20003f04070 */
[----:B------:R-:W-:Y:S01]  /*0f60*/  IMAD.MOV.U32 R7, RZ, RZ, R5 ;  /* 0x000000ffff077224 */ /* 0x000fe200078e0005 */
[C---:B------:R-:W-:Y:S01]  /*0f70*/  ISETP.GT.U32.AND P6, PT, R2.reuse, R10, PT ;  /* 0x0000000a0200720c */ /* 0x040fe20003fc4070 */
[----:B------:R-:W-:Y:S01]  /*0f80*/  VIADD R51, R3, 0xe ;  /* 0x0000000e03337836 */ /* 0x000fe20000000000 */
[----:B------:R-:W-:Y:S01]  /*0f90*/  ISETP.GT.U32.AND P2, PT, R2, R252, PT ;  /* 0x000000fc0200720c */ /* 0x000fe20003f44070 */
[----:B------:R-:W-:Y:S01]  /*0fa0*/  IMAD.HI.U32 R5, R4, R7, RZ ;  /* 0x0000000704057227 */ /* 0x000fe200078e00ff */
[----:B------:R-:W-:-:S03]  /*0fb0*/  IABS R6, R16 ;  /* 0x0000001000067213 */ /* 0x000fc60000000000 */
[--C-:B------:R-:W-:Y:S02]  /*0fc0*/  @!P1 IMAD.IADD R12, R12, 0x1, -R2.reuse ;  /* 0x000000010c0c9824 */ /* 0x100fe400078e0a02 */
[----:B------:R-:W-:Y:S02]  /*0fd0*/  IMAD.MOV R5, RZ, RZ, -R5 ;  /* 0x000000ffff057224 */ /* 0x000fe400078e0a05 */
[--C-:B------:R-:W-:Y:S01]  /*0fe0*/  @!P0 IMAD.IADD R8, R8, 0x1, -R2.reuse ;  /* 0x0000000108088824 */ /* 0x100fe200078e0a02 */
[----:B------:R-:W-:Y:S01]  /*0ff0*/  ISETP.GT.U32.AND P1, PT, R2, R12, PT ;  /* 0x0000000c0200720c */ /* 0x000fe20003f24070 */
[----:B------:R-:W-:Y:S01]  /*1000*/  @!P6 IMAD.IADD R10, R10, 0x1, -R2 ;  /* 0x000000010a0ae824 */ /* 0x000fe200078e0a02 */
[----:B------:R-:W-:Y:S01]  /*1010*/  ISETP.GE.AND P0, PT, R13, RZ, PT ;  /* 0x000000ff0d00720c */ /* 0x000fe20003f06270 */
[C---:B------:R-:W-:Y:S01]  /*1020*/  IMAD R14, R2.reuse, R5, R7 ;  /* 0x00000005020e7224 */ /* 0x040fe200078e0207 */
[----:B------:R-:W-:Y:S01]  /*1030*/  ISETP.GE.AND P6, PT, R11, RZ, PT ;  /* 0x000000ff0b00720c */ /* 0x000fe20003fc6270 */
[----:B------:R-:W-:Y:S01]  /*1040*/  @!P3 IMAD.MOV R8, RZ, RZ, -R8 ;  /* 0x000000ffff08b224 */ /* 0x000fe200078e0a08 */
[----:B------:R-:W-:Y:S01]  /*1050*/  ISETP.GT.U32.AND P3, PT, R2, R10, PT ;  /* 0x0000000a0200720c */ /* 0x000fe20003f64070 */
[----:B------:R-:W-:Y:S01]  /*1060*/  IMAD.HI.U32 R5, R4, R9, RZ ;  /* 0x0000000904057227 */ /* 0x000fe200078e00ff */
[----:B------:R-:W-:-:S03]  /*1070*/  IABS R13, R17 ;  /* 0x00000011000d7213 */ /* 0x000fc60000000000 */
[--C-:B------:R-:W-:Y:S01]  /*1080*/  @!P2 IMAD.IADD R252, R252, 0x1, -R2.reuse ;  /* 0x00000001fcfca824 */ /* 0x100fe200078e0a02 */
[----:B------:R-:W-:Y:S01]  /*1090*/  ISETP.GT.U32.AND P2, PT, R2, R14, PT ;  /* 0x0000000e0200720c */ /* 0x000fe20003f44070 */
[----:B------:R-:W-:Y:S02]  /*10a0*/  IMAD.MOV R5, RZ, RZ, -R5 ;  /* 0x000000ffff057224 */ /* 0x000fe400078e0a05 */
[--C-:B------:R-:W-:Y:S01]  /*10b0*/  @!P1 IMAD.IADD R12, R12, 0x1, -R2.reuse ;  /* 0x000000010c0c9824 */ /* 0x100fe200078e0a02 */
[----:B------:R-:W-:Y:S01]  /*10c0*/  ISETP.GE.AND P1, PT, R16, RZ, PT ;  /* 0x000000ff1000720c */ /* 0x000fe20003f26270 */
[----:B------:R-:W-:Y:S02]  /*10d0*/  IMAD R16, R2, R5, R9 ;  /* 0x0000000502107224 */ /* 0x000fe400078e0209 */
[----:B------:R-:W-:Y:S02]  /*10e0*/  @!P3 IMAD.IADD R10, R10, 0x1, -R2 ;  /* 0x000000010a0ab824 */ /* 0x000fe400078e0a02 */
[----:B------:R-:W-:Y:S01]  /*10f0*/  IMAD.MOV.U32 R7, RZ, RZ, R6 ;  /* 0x000000ffff077224 */ /* 0x000fe200078e0006 */
[----:B------:R-:W-:Y:S01]  /*1100*/  ISETP.GT.U32.AND P3, PT, R2, R16, PT ;  /* 0x000000100200720c */ /* 0x000fe20003f64070 */
[----:B------:R-:W-:-:S02]  /*1110*/  VIADD R5, R3, 0xf2 ;  /* 0x000000f203057836 */ /* 0x000fc40000000000 */
[----:B------:R-:W-:Y:S02]  /*1120*/  @!P2 IMAD.IADD R14, R14, 0x1, -R2 ;  /* 0x000000010e0ea824 */ /* 0x000fe400078e0a02 */
[----:B------:R-:W-:-:S03]  /*1130*/  IMAD.HI.U32 R6, R4, R7, RZ ;  /* 0x0000000704067227 */ /* 0x000fc600078e00ff */
[C---:B------:R-:W-:Y:S01]  /*1140*/  ISETP.GT.U32.AND P2, PT, R2.reuse, R14, PT ;  /* 0x0000000e0200720c */ /* 0x040fe20003f44070 */
[----:B------:R-:W-:Y:S02]  /*1150*/  IMAD.MOV R6, RZ, RZ, -R6 ;  /* 0x000000ffff067224 */ /* 0x000fe400078e0a06 */
[----:B------:R-:W-:Y:S01]  /*1160*/  @!P4 IMAD.MOV R12, RZ, RZ, -R12 ;  /* 0x000000ffff0cc224 */ /* 0x000fe200078e0a0c */
[----:B------:R-:W-:Y:S01]  /*1170*/  ISETP.GE.AND P4, PT, R5, RZ, PT ;  /* 0x000000ff0500720c */ /* 0x000fe20003f86270 */
[----:B------:R-:W-:Y:S01]  /*1180*/  IMAD R18, R2, R6, R7 ;  /* 0x0000000602127224 */ /* 0x000fe200078e0207 */
[----:B------:R-:W-:Y:S01]  /*1190*/  IABS R7, R5 ;  /* 0x0000000500077213 */ /* 0x000fe20000000000 */
[----:B------:R-:W-:Y:S02]  /*11a0*/  VIADD R6, R3, 0xf0 ;  /* 0x000000f003067836 */ /* 0x000fe40000000000 */
[----:B------:R-:W-:Y:S02]  /*11b0*/  @!P3 IMAD.IADD R16, R16, 0x1, -R2 ;  /* 0x000000011010b824 */ /* 0x000fe400078e0a02 */
[----:B------:R-:W-:Y:S01]  /*11c0*/  IMAD.HI.U32 R5, R4, R7, RZ ;  /* 0x0000000704057227 */ /* 0x000fe200078e00ff */
[----:B------:R-:W-:-:S02]  /*11d0*/  IABS R9, R6 ;  /* 0x0000000600097213 */ /* 0x000fc40000000000 */
[----:B------:R-:W-:Y:S01]  /*11e0*/  ISETP.GT.U32.AND P3, PT, R2, R16, PT ;  /* 0x000000100200720c */ /* 0x000fe20003f64070 */
[----:B------:R-:W-:Y:S01]  /*11f0*/  @!P2 IMAD.IADD R14, R14, 0x1, -R2 ;  /* 0x000000010e0ea824 */ /* 0x000fe200078e0a02 */
[----:B------:R-:W-:Y:S01]  /*1200*/  ISETP.GT.U32.AND P2, PT, R2, R18, PT ;  /* 0x000000120200720c */ /* 0x000fe20003f44070 */
[----:B------:R-:W-:Y:S01]  /*1210*/  @!P0 IMAD.MOV R10, RZ, RZ, -R10 ;  /* 0x000000ffff0a8224 */ /* 0x000fe200078e0a0a */
[----:B------:R-:W-:Y:S01]  /*1220*/  ISETP.GE.AND P0, PT, R6, RZ, PT ;  /* 0x000000ff0600720c */ /* 0x000fe20003f06270 */
[----:B------:R-:W-:-:S04]  /*1230*/  IMAD.HI.U32 R6, R4, R9, RZ ;  /* 0x0000000904067227 */ /* 0x000fc800078e00ff */
[----:B------:R-:W-:Y:S02]  /*1240*/  IMAD.MOV R5, RZ, RZ, -R5 ;  /* 0x000000ffff057224 */ /* 0x000fe400078e0a05 */
[----:B------:R-:W-:Y:S02]  /*1250*/  IMAD.MOV R6, RZ, RZ, -R6 ;  /* 0x000000ffff067224 */ /* 0x000fe400078e0a06 */
[C---:B------:R-:W-:Y:S02]  /*1260*/  IMAD R20, R2.reuse, R5, R7 ;  /* 0x0000000502147224 */ /* 0x040fe400078e0207 */
[----:B------:R-:W-:Y:S01]  /*1270*/  IMAD R22, R2, R6, R9 ;  /* 0x0000000602167224 */ /* 0x000fe200078e0209 */
[----:B------:R-:W-:Y:S01]  /*1280*/  IABS R9, R19 ;  /* 0x0000001300097213 */ /* 0x000fe20000000000 */
[--C-:B------:R-:W-:Y:S01]  /*1290*/  @!P3 IMAD.IADD R16, R16, 0x1, -R2.reuse ;  /* 0x000000011010b824 */ /* 0x100fe200078e0a02 */
[----:B------:R-:W-:Y:S01]  /*12a0*/  ISETP.GT.U32.AND P3, PT, R2, R20, PT ;  /* 0x000000140200720c */ /* 0x000fe20003f64070 */
[----:B------:R-:W-:-:S02]  /*12b0*/  @!P2 IMAD.IADD R18, R18, 0x1, -R2 ;  /* 0x000000011212a824 */ /* 0x000fc400078e0a02 */
[----:B------:R-:W-:Y:S01]  /*12c0*/  @!P6 IMAD.MOV R14, RZ, RZ, -R14 ;  /* 0x000000ffff0ee224 */ /* 0x000fe200078e0a0e */
[C---:B------:R-:W-:Y:S01]  /*12d0*/  ISETP.GT.U32.AND P6, PT, R2.reuse, R22, PT ;  /* 0x000000160200720c */ /* 0x040fe20003fc4070 */
[----:B------:R-:W-:Y:S01]  /*12e0*/  @!P5 IMAD.MOV R252, RZ, RZ, -R252 ;  /* 0x000000fffffcd224 */ /* 0x000fe200078e0afc */
[----:B------:R-:W-:Y:S01]  /*12f0*/  ISETP.GT.U32.AND P2, PT, R2, R18, PT ;  /* 0x000000120200720c */ /* 0x000fe20003f44070 */
[----:B------:R-:W-:Y:S01]  /*1300*/  IMAD.HI.U32 R6, R4, R13, RZ ;  /* 0x0000000d04067227 */ /* 0x000fe200078e00ff */
[----:B------:R-:W-:-:S03]  /*1310*/  ISETP.GE.AND P5, PT, R15, RZ, PT ;  /* 0x000000ff0f00720c */ /* 0x000fc60003fa6270 */
[----:B------:R-:W-:Y:S02]  /*1320*/  VIADD R15, R3, 0xee ;  /* 0x000000ee030f7836 */ /* 0x000fe40000000000 */
[----:B------:R-:W-:Y:S02]  /*1330*/  @!P3 IMAD.IADD R20, R20, 0x1, -R2 ;  /* 0x000000011414b824 */ /* 0x000fe400078e0a02 */
[----:B------:R-:W-:Y:S01]  /*1340*/  IMAD.MOV R6, RZ, RZ, -R6 ;  /* 0x000000ffff067224 */ /* 0x000fe200078e0a06 */
[----:B------:R-:W-:Y:S01]  /*1350*/  IABS R11, R15 ;  /* 0x0000000f000b7213 */ /* 0x000fe20000000000 */
[--C-:B------:R-:W-:Y:S01]  /*1360*/  @!P6 IMAD.IADD R22, R22, 0x1, -R2.reuse ;  /* 0x000000011616e824 */ /* 0x100fe200078e0a02 */
[----:B------:R-:W-:Y:S01]  /*1370*/  ISETP.GT.U32.AND P3, PT, R2, R20, PT ;  /* 0x000000140200720c */ /* 0x000fe20003f64070 */
[----:B------:R-:W-:Y:S01]  /*1380*/  @!P2 IMAD.IADD R18, R18, 0x1, -R2 ;  /* 0x000000011212a824 */ /* 0x000fe200078e0a02 */
[----:B------:R-:W-:Y:S01]  /*1390*/  ISETP.GE.AND P2, PT, R17, RZ, PT ;  /* 0x000000ff1100720c */ /* 0x000fe20003f46270 */
[----:B------:R-:W-:Y:S01]  /*13a0*/  IMAD.HI.U32 R5, R4, R11, RZ ;  /* 0x0000000b04057227 */ /* 0x000fe200078e00ff */
[----:B------:R-:W-:-:S03]  /*13b0*/  ISETP.GT.U32.AND P6, PT, R2, R22, PT ;  /* 0x000000160200720c */ /* 0x000fc60003fc4070 */
[----:B------:R-:W-:Y:S02]  /*13c0*/  VIADD R17, R3, 0xea ;  /* 0x000000ea03117836 */ /* 0x000fe40000000000 */
[----:B------:R-:W-:Y:S02]  /*13d0*/  IMAD.MOV R5, RZ, RZ, -R5 ;  /* 0x000000ffff057224 */ /* 0x000fe400078e0a05 */
[C---:B------:R-:W-:Y:S01]  /*13e0*/  IMAD R56, R2.reuse, R6, R13 ;  /* 0x0000000602387224 */ /* 0x040fe200078e020d */
[----:B------:R-:W-:Y:S01]  /*13f0*/  IABS R7, R17 ;  /* 0x0000001100077213 */ /* 0x000fe20000000000 */
[----:B------:R-:W-:Y:S01]  /*1400*/  IMAD R54, R2, R5, R11 ;  /* 0x0000000502367224 */ /* 0x000fe200078e020b */
[----:B------:R-:W-:Y:S01]  /*1410*/  IABS R11, R21 ;  /* 0x00000015000b7213 */ /* 0x000fe20000000000 */
[----:B------:R-:W-:Y:S01]  /*1420*/  @!P3 IMAD.IADD R20, R20, 0x1, -R2 ;  /* 0x000000011414b824 */ /* 0x000fe200078e0a02 */
[----:B------:R-:W-:Y:S01]  /*1430*/  IABS R13, R23 ;  /* 0x00000017000d7213 */ /* 0x000fe20000000000 */
[----:B------:R-:W-:Y:S01]  /*1440*/  IMAD.HI.U32 R5, R4, R7, RZ ;  /* 0x0000000704057227 */ /* 0x000fe200078e00ff */
[----:B------:R-:W-:-:S03]  /*1450*/  ISETP.GT.U32.AND P3, PT, R2, R54, PT ;  /* 0x000000360200720c */ /* 0x000fc60003f64070 */
[----:B------:R-:W-:Y:S01]  /*1460*/  @!P6 IMAD.IADD R22, R22, 0x1, -R2 ;  /* 0x000000011616e824 */ /* 0x000fe200078e0a02 */
[----:B------:R-:W-:Y:S01]  /*1470*/  ISETP.GT.U32.AND P6, PT, R2, R56, PT ;  /* 0x000000380200720c */ /* 0x000fe20003fc4070 */
[----:B------:R-:W-:Y:S02]  /*1480*/  IMAD.MOV R58, RZ, RZ, -R5 ;  /* 0x000000ffff3a7224 */ /* 0x000fe400078e0a05 */
[----:B------:R-:W-:-:S04]  /*1490*/  IMAD.HI.U32 R5, R4, R9, RZ ;  /* 0x0000000904057227 */ /* 0x000fc800078e00ff */
[----:B------:R-:W-:Y:S02]  /*14a0*/  IMAD R58, R2, R58, R7 ;  /* 0x0000003a023a7224 */ /* 0x000fe400078e0207 */
[----:B------:R-:W-:Y:S02]  /*14b0*/  IMAD.MOV R60, RZ, RZ, -R5 ;  /* 0x000000ffff3c7224 */ /* 0x000fe400078e0a05 */
[----:B------:R-:W-:Y:S01]  /*14c0*/  @!P3 IMAD.IADD R54, R54, 0x1, -R2 ;  /* 0x000000013636b824 */ /* 0x000fe200078e0a02 */
[C---:B------:R-:W-:Y:S01]  /*14d0*/  ISETP.GT.U32.AND P3, PT, R2.reuse, R58, PT ;  /* 0x0000003a0200720c */ /* 0x040fe20003f64070 */
[----:B------:R-:W-:Y:S02]  /*14e0*/  IMAD R60, R2, R60, R9 ;  /* 0x0000003c023c7224 */ /* 0x000fe400078e0209 */
[----:B------:R-:W-:-:S04]  /*14f0*/  IMAD.HI.U32 R6, R4, R11, RZ ;  /* 0x0000000b04067227 */ /* 0x000fc800078e00ff */
[----:B------:R-:W-:Y:S01]  /*1500*/  @!P6 IMAD.IADD R56, R56, 0x1, -R2 ;  /* 0x000000013838e824 */ /* 0x000fe200078e0a02 */
[C---:B------:R-:W-:Y:S01]  /*1510*/  ISETP.GT.U32.AND P6, PT, R2.reuse, R60, PT ;  /* 0x0000003c0200720c */ /* 0x040fe20003fc4070 */
[----:B------:R-:W-:Y:S02]  /*1520*/  IMAD.MOV R6, RZ, RZ, -R6 ;  /* 0x000000ffff067224 */ /* 0x000fe400078e0a06 */
[----:B------:R-:W-:Y:S01]  /*1530*/  @!P5 IMAD.MOV R16, RZ, RZ, -R16 ;  /* 0x000000ffff10d224 */ /* 0x000fe200078e0a10 */
[----:B------:R-:W-:Y:S01]  /*1540*/  ISETP.GE.AND P5, PT, R15, RZ, PT ;  /* 0x000000ff0f00720c */ /* 0x000fe20003fa6270 */
[----:B------:R-:W-:Y:S01]  /*1550*/  IMAD R62, R2, R6, R11 ;  /* 0x00000006023e7224 */ /* 0x000fe200078e020b */
[----:B------:R-:W-:Y:S01]  /*1560*/  IABS R15, R24 ;  /* 0x00000018000f7213 */ /* 0x000fe20000000000 */
[----:B------:R-:W-:Y:S01]  /*1570*/  @!P3 IMAD.IADD R58, R58, 0x1, -R2 ;  /* 0x000000013a3ab824 */ /* 0x000fe200078e0a02 */
[C---:B------:R-:W-:Y:S01]  /*1580*/  ISETP.GT.U32.AND P3, PT, R2.reuse, R54, PT ;  /* 0x000000360200720c */ /* 0x040fe20003f64070 */
[----:B------:R-:W-:Y:S01]  /*1590*/  @!P0 IMAD.MOV R22, RZ, RZ, -R22 ;  /* 0x000000ffff168224 */ /* 0x000fe200078e0a16 */
[----:B------:R-:W-:Y:S01]  /*15a0*/  ISETP.GT.U32.AND P0, PT, R2, R62, PT ;  /* 0x0000003e0200720c */ /* 0x000fe20003f04070 */
[----:B------:R-:W-:-:S04]  /*15b0*/  IMAD.HI.U32 R7, R4, R13, RZ ;  /* 0x0000000d04077227 */ /* 0x000fc800078e00ff */
[----:B------:R-:W-:Y:S01]  /*15c0*/  @!P6 IMAD.IADD R60, R60, 0x1, -R2 ;  /* 0x000000013c3ce824 */ /* 0x000fe200078e0a02 */
[----:B------:R-:W-:Y:S01]  /*15d0*/  ISETP.GT.U32.AND P6, PT, R2, R58, PT ;  /* 0x0000003a0200720c */ /* 0x000fe20003fc4070 */
[----:B------:R-:W-:-:S04]  /*15e0*/  IMAD.HI.U32 R5, R4, R15, RZ ;  /* 0x0000000f04057227 */ /* 0x000fc800078e00ff */
[----:B------:R-:W-:Y:S02]  /*15f0*/  IMAD.MOV R7, RZ, RZ, -R7 ;  /* 0x000000ffff077224 */ /* 0x000fe400078e0a07 */
[----:B------:R-:W-:Y:S02]  /*1600*/  IMAD.MOV R5, RZ, RZ, -R5 ;  /* 0x000000ffff057224 */ /* 0x000fe400078e0a05 */
[----:B------:R-:W-:Y:S01]  /*1610*/  @!P1 IMAD.MOV R18, RZ, RZ, -R18 ;  /* 0x000000ffff129224 */ /* 0x000fe200078e0a12 */
[C---:B------:R-:W-:Y:S01]  /*1620*/  ISETP.GT.U32.AND P1, PT, R2.reuse, R56, PT ;  /* 0x000000380200720c */ /* 0x040fe20003f24070 */
[C---:B------:R-:W-:Y:S02]  /*1630*/  IMAD R64, R2.reuse, R7, R13 ;  /* 0x0000000702407224 */ /* 0x040fe400078e020d */
[C---:B------:R-:W-:Y:S02]  /*1640*/  VIADD R13, R3.reuse, 0xde ;  /* 0x000000de030d7836 */ /* 0x040fe40000000000 */
[----:B------:R-:W-:Y:S01]  /*1650*/  @!P4 IMAD.MOV R20, RZ, RZ, -R20 ;  /* 0x000000ffff14c224 */ /* 0x000fe200078e0a14 */
[C---:B------:R-:W-:Y:S01]  /*1660*/  ISETP.GT.U32.AND P4, PT, R2.reuse, R60, PT ;  /* 0x0000003c0200720c */ /* 0x040fe20003f84070 */
[----:B------:R-:W-:Y:S01]  /*1670*/  IMAD R66, R2, R5, R15 ;  /* 0x0000000502427224 */ /* 0x000fe200078e020f */
[----:B------:R-:W-:Y:S01]  /*1680*/  IABS R9, R13 ;  /* 0x0000000d00097213 */ /* 0x000fe20000000000 */
[----:B------:R-:W-:-:S02]  /*1690*/  VIADD R11, R3, 0xe0 ;  /* 0x000000e0030b7836 */ /* 0x000fc40000000000 */
[--C-:B------:R-:W-:Y:S01]  /*16a0*/  @!P3 IMAD.IADD R54, R54, 0x1, -R2.reuse ;  /* 0x000000013636b824 */ /* 0x100fe200078e0a02 */
[----:B------:R-:W-:Y:S01]  /*16b0*/  ISETP.GT.U32.AND P3, PT, R2, R64, PT ;  /* 0x000000400200720c */ /* 0x000fe20003f64070 */
[--C-:B------:R-:W-:Y:S01]  /*16c0*/  @!P0 IMAD.IADD R62, R62, 0x1, -R2.reuse ;  /* 0x000000013e3e8824 */ /* 0x100fe200078e0a02 */
[----:B------:R-:W-:Y:S01]  /*16d0*/  IABS R7, R11 ;  /* 0x0000000b00077213 */ /* 0x000fe20000000000 */
[----:B------:R-:W-:Y:S01]  /*16e0*/  @!P6 IMAD.IADD R58, R58, 0x1, -R2 ;  /* 0x000000013a3ae824 */ /* 0x000fe200078e0a02 */
[C---:B------:R-:W-:Y:S01]  /*16f0*/  ISETP.GT.U32.AND P6, PT, R2.reuse, R66, PT ;  /* 0x000000420200720c */ /* 0x040fe20003fc4070 */
[----:B------:R-:W-:Y:S01]  /*1700*/  @!P5 IMAD.MOV R54, RZ, RZ, -R54 ;  /* 0x000000ffff36d224 */ /* 0x000fe200078e0a36 */
[----:B------:R-:W-:Y:S01]  /*1710*/  ISETP.GT.U32.AND P5, PT, R2, R62, PT ;  /* 0x0000003e0200720c */ /* 0x000fe20003fa4070 */
[----:B------:R-:W-:Y:S01]  /*1720*/  IMAD.HI.U32 R6, R4, R9, RZ ;  /* 0x0000000904067227 */ /* 0x000fe200078e00ff */
[----:B------:R-:W-:-:S03]  /*1730*/  ISETP.GE.AND P0, PT, R21, RZ, PT ;  /* 0x000000ff1500720c */ /* 0x000fc60003f06270 */
[----:B------:R-:W-:Y:S01]  /*1740*/  @!P1 IMAD.IADD R56, R56, 0x1, -R2 ;  /* 0x0000000138389824 */ /* 0x000fe200078e0a02 */
[----:B------:R-:W-:Y:S01]  /*1750*/  ISETP.GE.AND P1, PT, R17, RZ, PT ;  /* 0x000000ff1100720c */ /* 0x000fe20003f26270 */
[----:B------:R-:W-:-:S04]  /*1760*/  IMAD.HI.U32 R5, R4, R7, RZ ;  /* 0x0000000704057227 */ /* 0x000fc800078e00ff */
[----:B------:R-:W-:Y:S01]  /*1770*/  @!P4 IMAD.IADD R60, R60, 0x1, -R2 ;  /* 0x000000013c3cc824 */ /* 0x000fe200078e0a02 */
[----:B------:R-:W-:Y:S01]  /*1780*/  ISETP.GE.AND P4, PT, R19, RZ, PT ;  /* 0x000000ff1300720c */ /* 0x000fe20003f86270 */
[----:B------:R-:W-:Y:S02]  /*1790*/  IMAD.MOV R6, RZ, RZ, -R6 ;  /* 0x000000ffff067224 */ /* 0x000fe400078e0a06 */
[----:B------:R-:W-:Y:S02]  /*17a0*/  IMAD.MOV R5, RZ, RZ, -R5 ;  /* 0x000000ffff057224 */ /* 0x000fe400078e0a05 */
[----:B------:R-:W-:Y:S02]  /*17b0*/  IMAD R68, R2, R6, R9 ;  /* 0x0000000602447224 */ /* 0x000fe400078e0209 */
[----:B------:R-:W-:Y:S02]  /*17c0*/  VIADD R6, R3, 0xdc ;  /* 0x000000dc03067836 */ /* 0x000fe40000000000 */
[----:B------:R-:W-:-:S02]  /*17d0*/  @!P6 IMAD.IADD R66, R66, 0x1, -R2 ;  /* 0x000000014242e824 */ /* 0x000fc400078e0a02 */
[----:B------:R-:W-:Y:S01]  /*17e0*/  IMAD R76, R2, R5, R7 ;  /* 0x00000005024c7224 */ /* 0x000fe200078e0207 */
[----:B------:R-:W-:Y:S01]  /*17f0*/  IABS R7, R6 ;  /* 0x0000000600077213 */ /* 0x000fe20000000000 */
[----:B------:R-:W-:Y:S01]  /*1800*/  @!P5 IMAD.IADD R62, R62, 0x1, -R2 ;  /* 0x000000013e3ed824 */ /* 0x000fe200078e0a02 */
[C---:B------:R-:W-:Y:S01]  /*1810*/  ISETP.GT.U32.AND P5, PT, R2.reuse, R68, PT ;  /* 0x000000440200720c */ /* 0x040fe20003fa4070 */
[----:B------:R-:W-:Y:S01]  /*1820*/  @!P1 IMAD.MOV R58, RZ, RZ, -R58 ;  /* 0x000000ffff3a9224 */ /* 0x000fe200078e0a3a */
[C---:B------:R-:W-:Y:S01]  /*1830*/  ISETP.GT.U32.AND P6, PT, R2.reuse, R66, PT ;  /* 0x000000420200720c */ /* 0x040fe20003fc4070 */
[----:B------:R-:W-:Y:S01]  /*1840*/  @!P4 IMAD.MOV R60, RZ, RZ, -R60 ;  /* 0x000000ffff3cc224 */ /* 0x000fe200078e0a3c */
[----:B------:R-:W-:Y:S01]  /*1850*/  ISETP.GT.U32.AND P1, PT, R2, R76, PT ;  /* 0x0000004c0200720c */ /* 0x000fe20003f24070 */
[----:B------:R-:W-:Y:S01]  /*1860*/  IMAD.HI.U32 R5, R4, R7, RZ ;  /* 0x0000000704057227 */ /* 0x000fe200078e00ff */
[----:B------:R-:W-:-:S03]  /*1870*/  ISETP.GE.AND P4, PT, R24, RZ, PT ;  /* 0x000000ff1800720c */ /* 0x000fc60003f86270 */
[----:B------:R-:W-:Y:S01]  /*1880*/  @!P3 IMAD.IADD R64, R64, 0x1, -R2 ;  /* 0x000000014040b824 */ /* 0x000fe200078e0a02 */
[----:B------:R-:W-:Y:S01]  /*1890*/  ISETP.GE.AND P3, PT, R23, RZ, PT ;  /* 0x000000ff1700720c */ /* 0x000fe20003f66270 */
[----:B------:R-:W-:Y:S02]  /*18a0*/  VIADD R15, R3, 0xda ;  /* 0x000000da030f7836 */ /* 0x000fe40000000000 */
[----:B------:R-:W-:Y:S02]  /*18b0*/  IMAD.MOV R5, RZ, RZ, -R5 ;  /* 0x000000ffff057224 */ /* 0x000fe400078e0a05 */
[----:B------:R-:W-:Y:S01]  /*18c0*/  @!P2 IMAD.MOV R56, RZ, RZ, -R56 ;  /* 0x000000ffff38a224 */ /* 0x000fe200078e0a38 */
[----:B------:R-:W-:Y:S01]  /*18d0*/  ISETP.GT.U32.AND P2, PT, R2, R64, PT ;  /* 0x000000400200720c */ /* 0x000fe20003f44070 */
[--C-:B------:R-:W-:Y:S01]  /*18e0*/  @!P5 IMAD.IADD R68, R68, 0x1, -R2.reuse ;  /* 0x000000014444d824 */ /* 0x100fe200078e0a02 */
[----:B------:R-:W-:Y:S01]  /*18f0*/  IABS R9, R15 ;  /* 0x0000000f00097213 */ /* 0x000fe20000000000 */
[--C-:B------:R-:W-:Y:S01]  /*1900*/  @!P6 IMAD.IADD R66, R66, 0x1, -R2.reuse ;  /* 0x000000014242e824 */ /* 0x100fe200078e0a02 */
[----:B------:R-:W-:Y:S01]  /*1910*/  ISETP.GE.AND P6, PT, R13, RZ, PT ;  /* 0x000000ff0d00720c */ /* 0x000fe20003fc6270 */
[C---:B------:R-:W-:Y:S01]  /*1920*/  IMAD R74, R2.reuse, R5, R7 ;  /* 0x00000005024a7224 */ /* 0x040fe200078e0207 */
[----:B------:R-:W-:Y:S01]  /*1930*/  ISETP.GT.U32.AND P5, PT, R2, R68, PT ;  /* 0x000000440200720c */ /* 0x000fe20003fa4070 */
[----:B------:R-:W-:Y:S01]  /*1940*/  @!P1 IMAD.IADD R76, R76, 0x1, -R2 ;  /* 0x000000014c4c9824 */ /* 0x000fe200078e0a02 */
[----:B------:R-:W-:Y:S01]  /*1950*/  ISETP.GE.AND P1, PT, R6, RZ, PT ;  /* 0x000000ff0600720c */ /* 0x000fe20003f26270 */
[----:B------:R-:W-:-:S04]  /*1960*/  IMAD.HI.U32 R6, R4, R9, RZ ;  /* 0x0000000904067227 */ /* 0x000fc800078e00ff */
[----:B------:R-:W-:Y:S01]  /*1970*/  @!P4 IMAD.MOV R66, RZ, RZ, -R66 ;  /* 0x000000ffff42c224 */ /* 0x000fe200078e0a42 */
[----:B------:R-:W-:Y:S01]  /*1980*/  ISETP.GT.U32.AND P4, PT, R2, R74, PT ;  /* 0x0000004a0200720c */ /* 0x000fe20003f84070 */
[----:B------:R-:W-:Y:S02]  /*1990*/  IMAD.MOV R6, RZ, RZ, -R6 ;  /* 0x000000ffff067224 */ /* 0x000fe400078e0a06 */
[----:B------:R-:W-:Y:S01]  /*19a0*/  @!P2 IMAD.IADD R64, R64, 0x1, -R2 ;  /* 0x000000014040a824 */ /* 0x000fe200078e0a02 */
[----:B------:R-:W-:Y:S01]  /*19b0*/  ISETP.GE.AND P2, PT, R11, RZ, PT ;  /* 0x000000ff0b00720c */ /* 0x000fe20003f46270 */
[----:B------:R-:W-:Y:S01]  /*19c0*/  @!P0 IMAD.MOV R62, RZ, RZ, -R62 ;  /* 0x000000ffff3e8224 */ /* 0x000fe200078e0a3e */
[C---:B------:R-:W-:Y:S01]  /*19d0*/  ISETP.GT.U32.AND P0, PT, R2.reuse, R76, PT ;  /* 0x0000004c0200720c */ /* 0x040fe20003f04070 */
[----:B------:R-:W-:Y:S02]  /*19e0*/  IMAD R70, R2, R6, R9 ;  /* 0x0000000602467224 */ /* 0x000fe400078e0209 */
[----:B------:R-:W-:Y:S01]  /*19f0*/  @!P3 IMAD.MOV R64, RZ, RZ, -R64 ;  /* 0x000000ffff40b224 */ /* 0x000fe200078e0a40 */
[----:B------:R-:W-:Y:S01]  /*1a00*/  ISETP.GE.AND P3, PT, R15, RZ, PT ;  /* 0x000000ff0f00720c */ /* 0x000fe20003f66270 */
[----:B------:R-:W-:Y:S01]  /*1a10*/  @!P5 IMAD.IADD R68, R68, 0x1, -R2 ;  /* 0x000000014444d824 */ /* 0x000fe200078e0a02 */
[----:B------:R-:W-:Y:S01]  /*1a20*/  ISETP.GT.U32.AND P5, PT, R2, R70, PT ;  /* 0x000000460200720c */ /* 0x000fe20003fa4070 */
[----:B------:R-:W-:-:S02]  /*1a30*/  VIADD R5, R3, 0xd8 ;  /* 0x000000d803057836 */ /* 0x000fc40000000000 */
[C---:B------:R-:W-:Y:S02]  /*1a40*/  VIADD R15, R3.reuse, 0xd4 ;  /* 0x000000d4030f7836 */ /* 0x040fe40000000000 */
[--C-:B------:R-:W-:Y:S01]  /*1a50*/  @!P4 IMAD.IADD R74, R74, 0x1, -R2.reuse ;  /* 0x000000014a4ac824 */ /* 0x100fe200078e0a02 */
[----:B------:R-:W-:Y:S01]  /*1a60*/  IABS R9, R5 ;  /* 0x0000000500097213 */ /* 0x000fe20000000000 */
[C---:B------:R-:W-:Y:S01]  /*1a70*/  VIADD R6, R3.reuse, 0xd6 ;  /* 0x000000d603067836 */ /* 0x040fe20000000000 */
[----:B------:R-:W-:Y:S01]  /*1a80*/  IABS R13, R15 ;  /* 0x0000000f000d7213 */ /* 0x000fe20000000000 */
[----:B------:R-:W-:Y:S01]  /*1a90*/  @!P0 IMAD.IADD R76, R76, 0x1, -R2 ;  /* 0x000000014c4c8824 */ /* 0x000fe200078e0a02 */
[----:B------:R-:W-:Y:S01]  /*1aa0*/  ISETP.GT.U32.AND P4, PT, R2, R74, PT ;  /* 0x0000004a0200720c */ /* 0x000fe20003f84070 */
[----:B------:R-:W-:Y:S01]  /*1ab0*/  VIADD R17, R3, 0xce ;  /* 0x000000ce03117836 */ /* 0x000fe20000000000 */
[----:B------:R-:W-:Y:S01]  /*1ac0*/  ISETP.GE.AND P0, PT, R5, RZ, PT ;  /* 0x000000ff0500720c */ /* 0x000fe20003f06270 */
[----:B------:R-:W-:Y:S01]  /*1ad0*/  IMAD.HI.U32 R5, R4, R9, RZ ;  /* 0x0000000904057227 */ /* 0x000fe200078e00ff */
[----:B------:R-:W-:-:S03]  /*1ae0*/  IABS R11, R6 ;  /* 0x00000006000b7213 */ /* 0x000fc60000000000 */
[----:B------:R-:W-:-:S04]  /*1af0*/  IMAD.HI.U32 R7, R4, R13, RZ ;  /* 0x0000000d04077227 */ /* 0x000fc800078e00ff */
[----:B------:R-:W-:Y:S02]  /*1b00*/  @!P5 IMAD.IADD R70, R70, 0x1, -R2 ;  /* 0x000000014646d824 */ /* 0x000fe400078e0a02 */
[----:B------:R-:W-:Y:S02]  /*1b10*/  IMAD.MOV R5, RZ, RZ, -R5 ;  /* 0x000000ffff057224 */ /* 0x000fe400078e0a05 */
[----:B------:R-:W-:Y:S01]  /*1b20*/  IMAD.MOV R7, RZ, RZ, -R7 ;  /* 0x000000ffff077224 */ /* 0x000fe200078e0a07 */
[----:B------:R-:W-:Y:S01]  /*1b30*/  ISETP.GT.U32.AND P5, PT, R2, R70, PT ;  /* 0x000000460200720c */ /* 0x000fe20003fa4070 */
[----:B------:R-:W-:Y:S01]  /*1b40*/  @!P2 IMAD.MOV R76, RZ, RZ, -R76 ;  /* 0x000000ffff4ca224 */ /* 0x000fe200078e0a4c */
[----:B------:R-:W-:Y:S01]  /*1b50*/  ISETP.GE.AND P2, PT, R6, RZ, PT ;  /* 0x000000ff0600720c */ /* 0x000fe20003f46270 */
[----:B------:R-:W-:-:S04]  /*1b60*/  IMAD.HI.U32 R6, R4, R11, RZ ;  /* 0x0000000b04067227 */ /* 0x000fc800078e00ff */
[----:B------:R-:W-:Y:S02]  /*1b70*/  IMAD R72, R2, R5, R9 ;  /* 0x0000000502487224 */ /* 0x000fe400078e0209 */
[----:B------:R-:W-:Y:S02]  /*1b80*/  @!P4 IMAD.IADD R74, R74, 0x1, -R2 ;  /* 0x000000014a4ac824 */ /* 0x000fe400078e0a02 */
[C---:B------:R-:W-:Y:S01]  /*1b90*/  IMAD R90, R2.reuse, R7, R13 ;  /* 0x00000007025a7224 */ /* 0x040fe200078e020d */
[C---:B------:R-:W-:Y:S01]  /*1ba0*/  ISETP.GT.U32.AND P4, PT, R2.reuse, R72, PT ;  /* 0x000000480200720c */ /* 0x040fe20003f84070 */
[----:B------:R-:W-:Y:S02]  /*1bb0*/  IMAD.MOV R6, RZ, RZ, -R6 ;  /* 0x000000ffff067224 */ /* 0x000fe400078e0a06 */
[----:B------:R-:W-:Y:S01]  /*1bc0*/  @!P1 IMAD.MOV R74, RZ, RZ, -R74 ;  /* 0x000000ffff4a9224 */ /* 0x000fe200078e0a4a */
[C---:B------:R-:W-:Y:S01]  /*1bd0*/  ISETP.GT.U32.AND P1, PT, R2.reuse, R90, PT ;  /* 0x0000005a0200720c */ /* 0x040fe20003f24070 */
[----:B------:R-:W-:Y:S01]  /*1be0*/  IMAD R88, R2, R6, R11 ;  /* 0x0000000602587224 */ /* 0x000fe200078e020b */
[----:B------:R-:W-:Y:S01]  /*1bf0*/  IABS R11, R17 ;  /* 0x00000011000b7213 */ /* 0x000fe20000000000 */
[----:B------:R-:W-:-:S02]  /*1c00*/  VIADD R6, R3, 0xd2 ;  /* 0x000000d203067836 */ /* 0x000fc40000000000 */
[----:B------:R-:W-:Y:S01]  /*1c10*/  @!P5 IMAD.IADD R70, R70, 0x1, -R2 ;  /* 0x000000014646d824 */ /* 0x000fe200078e0a02 */
[----:B------:R-:W-:Y:S01]  /*1c20*/  ISETP.GT.U32.AND P5, PT, R2, R88, PT ;  /* 0x000000580200720c */ /* 0x000fe20003fa4070 */
[----:B------:R-:W-:Y:S01]  /*1c30*/  @!P6 IMAD.MOV R68, RZ, RZ, -R68 ;  /* 0x000000ffff44e224 */ /* 0x000fe200078e0a44 */
[----:B------:R-:W-:Y:S01]  /*1c40*/  IABS R7, R6 ;  /* 0x0000000600077213 */ /* 0x000fe20000000000 */
[----:B------:R-:W-:Y:S01]  /*1c50*/  VIADD R19, R3, 0xcc ;  /* 0x000000cc03137836 */ /* 0x000fe20000000000 */
[----:B------:R-:W-:Y:S01]  /*1c60*/  ISETP.GE.AND P6, PT, R15, RZ, PT ;  /* 0x000000ff0f00720c */ /* 0x000fe20003fc6270 */
[----:B------:R-:W-:Y:S02]  /*1c70*/  VIADD R15, R3, 0xd0 ;  /* 0x000000d0030f7836 */ /* 0x000fe40000000000 */
[--C-:B------:R-:W-:Y:S01]  /*1c80*/  @!P4 IMAD.IADD R72, R72, 0x1, -R2.reuse ;  /* 0x000000014848c824 */ /* 0x100fe200078e0a02 */
[----:B------:R-:W-:Y:S01]  /*1c90*/  IABS R13, R19 ;  /* 0x00000013000d7213 */ /* 0x000fe20000000000 */
[----:B------:R-:W-:Y:S01]  /*1ca0*/  @!P1 IMAD.IADD R90, R90, 0x1, -R2 ;  /* 0x000000015a5a9824 */ /* 0x000fe200078e0a02 */
[----:B------:R-:W-:Y:S01]  /*1cb0*/  IABS R9, R15 ;  /* 0x0000000f00097213 */ /* 0x000fe20000000000 */
[----:B------:R-:W-:Y:S01]  /*1cc0*/  IMAD.HI.U32 R5, R4, R7, RZ ;  /* 0x0000000704057227 */ /* 0x000fe200078e00ff */
[----:B------:R-:W-:-:S02]  /*1cd0*/  ISETP.GT.U32.AND P4, PT, R2, R72, PT ;  /* 0x000000480200720c */ /* 0x000fc40003f84070 */
[----:B------:R-:W-:Y:S01]  /*1ce0*/  ISETP.GT.U32.AND P1, PT, R2, R90, PT ;  /* 0x0000005a0200720c */ /* 0x000fe20003f24070 */
[----:B------:R-:W-:Y:S01]  /*1cf0*/  @!P3 IMAD.MOV R70, RZ, RZ, -R70 ;  /* 0x000000ffff46b224 */ /* 0x000fe200078e0a46 */
[----:B------:R-:W-:Y:S01]  /*1d00*/  ISETP.GE.AND P3, PT, R6, RZ, PT ;  /* 0x000000ff0600720c */ /* 0x000fe20003f66270 */
[----:B------:R-:W-:Y:S02]  /*1d10*/  IMAD.MOV R5, RZ, RZ, -R5 ;  /* 0x000000ffff057224 */ /* 0x000fe400078e0a05 */
[----:B------:R-:W-:-:S04]  /*1d20*/  IMAD.HI.U32 R6, R4, R11, RZ ;  /* 0x0000000b04067227 */ /* 0x000fc800078e00ff */
[----:B------:R-:W-:Y:S02]  /*1d30*/  @!P5 IMAD.IADD R88, R88, 0x1, -R2 ;  /* 0x000000015858d824 */ /* 0x000fe400078e0a02 */
[----:B------:R-:W-:Y:S02]  /*1d40*/  IMAD R92, R2, R5, R7 ;  /* 0x00000005025c7224 */ /* 0x000fe400078e0207 */
[----:B------:R-:W-:Y:S01]  /*1d50*/  IMAD.HI.U32 R5, R4, R9, RZ ;  /* 0x0000000904057227 */ /* 0x000fe200078e00ff */
[----:B------:R-:W-:-:S03]  /*1d60*/  ISETP.GT.U32.AND P5, PT, R2, R88, PT ;  /* 0x000000580200720c */ /* 0x000fc60003fa4070 */
[----:B------:R-:W-:-:S04]  /*1d70*/  IMAD.HI.U32 R7, R4, R13, RZ ;  /* 0x0000000d04077227 */ /* 0x000fc800078e00ff */
[----:B------:R-:W-:Y:S02]  /*1d80*/  IMAD.MOV R6, RZ, RZ, -R6 ;  /* 0x000000ffff067224 */ /* 0x000fe400078e0a06 */
[----:B------:R-:W-:Y:S02]  /*1d90*/  IMAD.MOV R5, RZ, RZ, -R5 ;  /* 0x000000ffff057224 */ /* 0x000fe400078e0a05 */
[----:B------:R-:W-:Y:S02]  /*1da0*/  IMAD.MOV R7, RZ, RZ, -R7 ;  /* 0x000000ffff077224 */ /* 0x000fe400078e0a07 */
[----:B------:R-:W-:Y:S02]  /*1db0*/  IMAD R96, R2, R6, R11 ;  /* 0x0000000602607224 */ /* 0x000fe400078e020b */
[----:B------:R-:W-:Y:S01]  /*1dc0*/  @!P4 IMAD.IADD R72, R72, 0x1, -R2 ;  /* 0x000000014848c824 */ /* 0x000fe200078e0a02 */
[C---:B------:R-:W-:Y:S01]  /*1dd0*/  ISETP.GT.U32.AND P4, PT, R2.reuse, R92, PT ;  /* 0x0000005c0200720c */ /* 0x040fe20003f84070 */
[----:B------:R-:W-:-:S02]  /*1de0*/  IMAD R94, R2, R5, R9 ;  /* 0x00000005025e7224 */ /* 0x000fc400078e0209 */
[----:B------:R-:W-:Y:S02]  /*1df0*/  IMAD R98, R2, R7, R13 ;  /* 0x0000000702627224 */ /* 0x000fe400078e020d */
[----:B------:R-:W-:Y:S01]  /*1e00*/  @!P1 IMAD.IADD R90, R90, 0x1, -R2 ;  /* 0x000000015a5a9824 */ /* 0x000fe200078e0a02 */
[C---:B------:R-:W-:Y:S01]  /*1e10*/  ISETP.GT.U32.AND P1, PT, R2.reuse, R96, PT ;  /* 0x000000600200720c */ /* 0x040fe20003f24070 */
[----:B------:R-:W-:Y:S02]  /*1e20*/  VIADD R6, R3, 0xca ;  /* 0x000000ca03067836 */ /* 0x000fe40000000000 */
[----:B------:R-:W-:Y:S01]  /*1e30*/  @!P0 IMAD.MOV R72, RZ, RZ, -R72 ;  /* 0x000000ffff488224 */ /* 0x000fe200078e0a48 */
[C---:B------:R-:W-:Y:S01]  /*1e40*/  ISETP.GT.U32.AND P0, PT, R2.reuse, R94, PT ;  /* 0x0000005e0200720c */ /* 0x040fe20003f04070 */
[----:B------:R-:W-:Y:S01]  /*1e50*/  @!P6 IMAD.MOV R90, RZ, RZ, -R90 ;  /* 0x000000ffff5ae224 */ /* 0x000fe200078e0a5a */
[----:B------:R-:W-:Y:S01]  /*1e60*/  ISETP.GT.U32.AND P6, PT, R2, R98, PT ;  /* 0x000000620200720c */ /* 0x000fe20003fc4070 */
[--C-:B------:R-:W-:Y:S01]  /*1e70*/  @!P5 IMAD.IADD R88, R88, 0x1, -R2.reuse ;  /* 0x000000015858d824 */ /* 0x100fe200078e0a02 */
[----:B------:R-:W-:Y:S01]  /*1e80*/  IABS R7, R6 ;  /* 0x0000000600077213 */ /* 0x000fe20000000000 */
[----:B------:R-:W-:Y:S01]  /*1e90*/  @!P4 IMAD.IADD R92, R92, 0x1, -R2 ;  /* 0x000000015c5cc824 */ /* 0x000fe200078e0a02 */
[----:B------:R-:W-:Y:S01]  /*1ea0*/  ISETP.GE.AND P5, PT, R15, RZ, PT ;  /* 0x000000ff0f00720c */ /* 0x000fe20003fa6270 */
[----:B------:R-:W-:-:S02]  /*1eb0*/  VIADD R15, R3, 0xc8 ;  /* 0x000000c8030f7836 */ /* 0x000fc40000000000 */
[----:B------:R-:W-:Y:S01]  /*1ec0*/  IMAD.HI.U32 R5, R4, R7, RZ ;  /* 0x0000000704057227 */ /* 0x000fe200078e00ff */
[----:B------:R-:W-:Y:S02]  /*1ed0*/  ISETP.GT.U32.AND P4, PT, R2, R92, PT ;  /* 0x0000005c0200720c */ /* 0x000fe40003f84070 */
[----:B------:R-:W-:Y:S01]  /*1ee0*/  IABS R9, R15 ;  /* 0x0000000f00097213 */ /* 0x000fe20000000000 */
[--C-:B------:R-:W-:Y:S02]  /*1ef0*/  @!P1 IMAD.IADD R96, R96, 0x1, -R2.reuse ;  /* 0x0000000160609824 */ /* 0x100fe400078e0a02 */
[----:B------:R-:W-:Y:S02]  /*1f00*/  IMAD.MOV R5, RZ, RZ, -R5 ;  /* 0x000000ffff057224 */ /* 0x000fe400078e0a05 */
[--C-:B------:R-:W-:Y:S01]  /*1f10*/  @!P0 IMAD.IADD R94, R94, 0x1, -R2.reuse ;  /* 0x000000015e5e8824 */ /* 0x100fe200078e0a02 */
[----:B------:R-:W-:Y:S01]  /*1f20*/  ISETP.GE.AND P0, PT, R6, RZ, PT ;  /* 0x000000ff0600720c */ /* 0x000fe20003f06270 */
[----:B------:R-:W-:Y:S01]  /*1f30*/  @!P6 IMAD.IADD R98, R98, 0x1, -R2 ;  /* 0x000000016262e824 */ /* 0x000fe200078e0a02 */
[C---:B------:R-:W-:Y:S01]  /*1f40*/  ISETP.GT.U32.AND P6, PT, R2.reuse, R96, PT ;  /* 0x000000600200720c */ /* 0x040fe20003fc4070 */
[C---:B------:R-:W-:Y:S01]  /*1f50*/  IMAD R100, R2.reuse, R5, R7 ;  /* 0x0000000502647224 */ /* 0x040fe200078e0207 */
[----:B------:R-:W-:Y:S01]  /*1f60*/  ISETP.GT.U32.AND P1, PT, R2, R94, PT ;  /* 0x0000005e0200720c */ /* 0x000fe20003f24070 */
[----:B------:R-:W-:-:S04]  /*1f70*/  IMAD.HI.U32 R5, R4, R9, RZ ;  /* 0x0000000904057227 */ /* 0x000fc800078e00ff */
[----:B------:R-:W-:Y:S02]  /*1f80*/  IMAD.MOV R5, RZ, RZ, -R5 ;  /* 0x000000ffff057224 */ /* 0x000fe400078e0a05 */
[----:B------:R-:W-:Y:S02]  /*1f90*/  VIADD R7, R3, 0xc6 ;  /* 0x000000c603077836 */ /* 0x000fe40000000000 */
[----:B------:R-:W-:Y:S02]  /*1fa0*/  IMAD R102, R2, R5, R9 ;  /* 0x0000000502667224 */ /* 0x000fe400078e0209 */
[----:B------:R-:W-:Y:S01]  /*1fb0*/  @!P6 IMAD.IADD R96, R96, 0x1, -R2 ;  /* 0x000000016060e824 */ /* 0x000fe200078e0a02 */
[----:B------:R-:W-:Y:S01]  /*1fc0*/  IABS R6, R7 ;  /* 0x0000000700067213 */ /* 0x000fe20000000000 */
[----:B------:R-:W-:Y:S01]  /*1fd0*/  @!P2 IMAD.MOV R88, RZ, RZ, -R88 ;  /* 0x000000ffff58a224 */ /* 0x000fe200078e0a58 */
[----:B------:R-:W-:Y:S01]  /*1fe0*/  ISETP.GT.U32.AND P6, PT, R2, R102, PT ;  /* 0x000000660200720c */ /* 0x000fe20003fc4070 */
[--C-:B------:R-:W-:Y:S01]  /*1ff0*/  @!P1 IMAD.IADD R94, R94, 0x1, -R2.reuse ;  /* 0x000000015e5e9824 */ /* 0x100fe200078e0a02 */
[----:B------:R-:W-:Y:S01]  /*2000*/  ISETP.GE.AND P2, PT, R17, RZ, PT ;  /* 0x000000ff1100720c */ /* 0x000fe20003f46270 */
[----:B------:R-:W-:Y:S01]  /*2010*/  @!P4 IMAD.IADD R92, R92, 0x1, -R2 ;  /* 0x000000015c5cc824 */ /* 0x000fe200078e0a02 */
[----:B------:R-:W-:Y:S01]  /*2020*/  ISETP.GT.U32.AND P1, PT, R2, R100, PT ;  /* 0x000000640200720c */ /* 0x000fe20003f24070 */
[----:B------:R-:W-:Y:S01]  /*2030*/  VIADD R17, R3, 0xc4 ;  /* 0x000000c403117836 */ /* 0x000fe20000000000 */
[----:B------:R-:W-:Y:S01]  /*2040*/  ISETP.GE.AND P4, PT, R19, RZ, PT ;  /* 0x000000ff1300720c */ /* 0x000fe20003f86270 */
[----:B------:R-:W-:-:S02]  /*2050*/  IMAD.MOV.U32 R9, RZ, RZ, R6 ;  /* 0x000000ffff097224 */ /* 0x000fc400078e0006 */
[----:B------:R-:W-:Y:S01]  /*2060*/  @!P3 IMAD.MOV R92, RZ, RZ, -R92 ;  /* 0x000000ffff5cb224 */ /* 0x000fe200078e0a5c */
[----:B------:R-:W-:Y:S01]  /*2070*/  ISETP.GT.U32.AND P3, PT, R2, R98, PT ;  /* 0x000000620200720c */ /* 0x000fe20003f64070 */
[----:B------:R-:W-:Y:S01]  /*2080*/  VIADD R19, R3, 0xc2 ;  /* 0x000000c203137836 */ /* 0x000fe20000000000 */
[----:B------:R-:W-:Y:S01]  /*2090*/  IABS R11, R17 ;  /* 0x00000011000b7213 */ /* 0x000fe20000000000 */
[----:B------:R-:W-:-:S03]  /*20a0*/  IMAD.HI.U32 R5, R4, R9, RZ ;  /* 0x0000000904057227 */ /* 0x000fc600078e00ff */
[----:B------:R-:W-:Y:S01]  /*20b0*/  IABS R13, R19 ;  /* 0x00000013000d7213 */ /* 0x000fe20000000000 */
[----:B------:R-:W-:Y:S02]  /*20c0*/  @!P6 IMAD.IADD R102, R102, 0x1, -R2 ;  /* 0x000000016666e824 */ /* 0x000fe400078e0a02 */
[----:B------:R-:W-:-:S03]  /*20d0*/  IMAD.HI.U32 R6, R4, R11, RZ ;  /* 0x0000000b04067227 */ /* 0x000fc600078e00ff */
[----:B------:R-:W-:Y:S01]  /*20e0*/  ISETP.GT.U32.AND P6, PT, R2, R102, PT ;  /* 0x000000660200720c */ /* 0x000fe20003fc4070 */
[----:B------:R-:W-:Y:S02]  /*20f0*/  IMAD.MOV R5, RZ, RZ, -R5 ;  /* 0x000000ffff057224 */ /* 0x000fe400078e0a05 */
[----:B------:R-:W-:Y:S01]  /*2100*/  @!P1 IMAD.IADD R100, R100, 0x1, -R2 ;  /* 0x0000000164649824 */ /* 0x000fe200078e0a02 */
[----:B------:R-:W-:Y:S01]  /*2110*/  ISETP.GE.AND P1, PT, R7, RZ, PT ;  /* 0x000000ff0700720c */ /* 0x000fe20003f26270 */
[----:B------:R-:W-:-:S04]  /*2120*/  IMAD.HI.U32 R7, R4, R13, RZ ;  /* 0x0000000d04077227 */ /* 0x000fc800078e00ff */
[----:B------:R-:W-:Y:S02]  /*2130*/  IMAD.MOV R6, RZ, RZ, -R6 ;  /* 0x000000ffff067224 */ /* 0x000fe400078e0a06 */
[----:B------:R-:W-:Y:S02]  /*2140*/  IMAD R104, R2, R5, R9 ;  /* 0x0000000502687224 */ /* 0x000fe400078e0209 */
[----:B------:R-:W-:Y:S01]  /*2150*/  @!P3 IMAD.IADD R98, R98, 0x1, -R2 ;  /* 0x000000016262b824 */ /* 0x000fe200078e0a02 */
[----:B------:R-:W-:Y:S01]  /*2160*/  ISETP.GE.AND P3, PT, R15, RZ, PT ;  /* 0x000000ff0f00720c */ /* 0x000fe20003f66270 */
[----:B------:R-:W-:Y:S02]  /*2170*/  IMAD.MOV R7, RZ, RZ, -R7 ;  /* 0x000000ffff077224 */ /* 0x000fe400078e0a07 */
[C---:B------:R-:W-:Y:S02]  /*2180*/  IMAD R106, R2.reuse, R6, R11 ;  /* 0x00000006026a7224 */ /* 0x040fe400078e020b */
[----:B------:R-:W-:Y:S01]  /*2190*/  @!P2 IMAD.MOV R96, RZ, RZ, -R96 ;  /* 0x000000ffff60a224 */ /* 0x000fe200078e0a60 */
[C---:B------:R-:W-:Y:S01]  /*21a0*/  ISETP.GT.U32.AND P2, PT, R2.reuse, R104, PT ;  /* 0x000000680200720c */ /* 0x040fe20003f44070 */
[----:B------:R-:W-:-:S02]  /*21b0*/  IMAD R108, R2, R7, R13 ;  /* 0x00000007026c7224 */ /* 0x000fc400078e020d */
[----:B------:R-:W-:Y:S01]  /*21c0*/  @!P4 IMAD.MOV R98, RZ, RZ, -R98 ;  /* 0x000000ffff62c224 */ /* 0x000fe200078e0a62 */
[----:B------:R-:W-:Y:S01]  /*21d0*/  ISETP.GT.U32.AND P4, PT, R2, R106, PT ;  /* 0x0000006a0200720c */ /* 0x000fe20003f84070 */
[----:B------:R-:W-:Y:S01]  /*21e0*/  @!P6 IMAD.IADD R102, R102, 0x1, -R2 ;  /* 0x000000016666e824 */ /* 0x000fe200078e0a02 */
[----:B------:R-:W-:Y:S01]  /*21f0*/  ISETP.GT.U32.AND P6, PT, R2, R108, PT ;  /* 0x0000006c0200720c */ /* 0x000fe20003fc4070 */
[C---:B------:R-:W-:Y:S02]  /*2200*/  VIADD R6, R3.reuse, 0xc0 ;  /* 0x000000c003067836 */ /* 0x040fe40000000000 */
[C---:B------:R-:W-:Y:S02]  /*2210*/  VIADD R11, R3.reuse, 0xbe ;  /* 0x000000be030b7836 */ /* 0x040fe40000000000 */
[----:B------:R-:W-:Y:S01]  /*2220*/  @!P5 IMAD.MOV R94, RZ, RZ, -R94 ;  /* 0x000000ffff5ed224 */ /* 0x000fe200078e0a5e */
[----:B------:R-:W-:Y:S01]  /*2230*/  IABS R7, R6 ;  /* 0x0000000600077213 */ /* 0x000fe20000000000 */
[--C-:B------:R-:W-:Y:S01]  /*2240*/  @!P2 IMAD.IADD R104, R104, 0x1, -R2.reuse ;  /* 0x000000016868a824 */ /* 0x100fe200078e0a02 */
[----:B------:R-:W-:Y:S01]  /*2250*/  IABS R9, R11 ;  /* 0x0000000b00097213 */ /* 0x000fe20000000000 */
[----:B------:R-:W-:Y:S01]  /*2260*/  VIADD R13, R3, 0xbc ;  /* 0x000000bc030d7836 */ /* 0x000fe20000000000 */
[----:B------:R-:W-:Y:S01]  /*2270*/  ISETP.GT.U32.AND P5, PT, R2, R100, PT ;  /* 0x000000640200720c */ /* 0x000fe20003fa4070 */
[----:B------:R-:W-:Y:S01]  /*2280*/  @!P4 IMAD.IADD R106, R106, 0x1, -R2 ;  /* 0x000000016a6ac824 */ /* 0x000fe200078e0a02 */
[----:B------:R-:W-:Y:S01]  /*2290*/  ISETP.GT.U32.AND P4, PT, R2, R104, PT ;  /* 0x000000680200720c */ /* 0x000fe20003f84070 */
[----:B------:R-:W-:Y:S01]  /*22a0*/  IMAD.HI.U32 R5, R4, R7, RZ ;  /* 0x0000000704057227 */ /* 0x000fe200078e00ff */
[----:B------:R-:W-:-:S03]  /*22b0*/  ISETP.GE.AND P2, PT, R19, RZ, PT ;  /* 0x000000ff1300720c */ /* 0x000fc60003f46270 */
[----:B------:R-:W-:Y:S01]  /*22c0*/  @!P6 IMAD.IADD R108, R108, 0x1, -R2 ;  /* 0x000000016c6ce824 */ /* 0x000fe200078e0a02 */
[----:B------:R-:W-:Y:S01]  /*22d0*/  ISETP.GT.U32.AND P6, PT, R2, R106, PT ;  /* 0x0000006a0200720c */ /* 0x000fe20003fc4070 */
[----:B------:R-:W-:Y:S02]  /*22e0*/  IMAD.MOV R110, RZ, RZ, -R5 ;  /* 0x000000ffff6e7224 */ /* 0x000fe400078e0a05 */
[----:B------:R-:W-:-:S04]  /*22f0*/  IMAD.HI.U32 R5, R4, R9, RZ ;  /* 0x0000000904057227 */ /* 0x000fc800078e00ff */
[----:B------:R-:W-:Y:S01]  /*2300*/  IMAD R110, R2, R110, R7 ;  /* 0x0000006e026e7224 */ /* 0x000fe200078e0207 */
[----:B------:R-:W-:Y:S01]  /*2310*/  IABS R7, R13 ;  /* 0x0000000d00077213 */ /* 0x000fe20000000000 */
[----:B------:R-:W-:Y:S02]  /*2320*/  IMAD.MOV R5, RZ, RZ, -R5 ;  /* 0x000000ffff057224 */ /* 0x000fe400078e0a05 */
[--C-:B------:R-:W-:Y:S01]  /*2330*/  @!P4 IMAD.IADD R104, R104, 0x1, -R2.reuse ;  /* 0x000000016868c824 */ /* 0x100fe200078e0a02 */
[C---:B------:R-:W-:Y:S01]  /*2340*/  ISETP.GT.U32.AND P4, PT, R2.reuse, R110, PT ;  /* 0x0000006e0200720c */ /* 0x040fe20003f84070 */
[----:B------:R-:W-:Y:S02]  /*2350*/  IMAD R112, R2, R5, R9 ;  /* 0x0000000502707224 */ /* 0x000fe400078e0209 */
[--C-:B------:R-:W-:Y:S02]  /*2360*/  @!P6 IMAD.IADD R106, R106, 0x1, -R2.reuse ;  /* 0x000000016a6ae824 */ /* 0x100fe400078e0a02 */
[----:B------:R-:W-:Y:S01]  /*2370*/  @!P5 IMAD.IADD R100, R100, 0x1, -R2 ;  /* 0x000000016464d824 */ /* 0x000fe200078e0a02 */
[C---:B------:R-:W-:Y:S01]  /*2380*/  ISETP.GT.U32.AND P6, PT, R2.reuse, R112, PT ;  /* 0x000000700200720c */ /* 0x040fe20003fc4070 */
[----:B------:R-:W-:Y:S01]  /*2390*/  VIADD R15, R3, 0xba ;  /* 0x000000ba030f7836 */ /* 0x000fe20000000000 */
[----:B------:R-:W-:Y:S01]  /*23a0*/  ISETP.GE.AND P5, PT, R17, RZ, PT ;  /* 0x000000ff1100720c */ /* 0x000fe20003fa6270 */
[----:B------:R-:W-:Y:S01]  /*23b0*/  @!P0 IMAD.MOV R100, RZ, RZ, -R100 ;  /* 0x000000ffff648224 */ /* 0x000fe200078e0a64 */
[----:B------:R-:W-:Y:S01]  /*23c0*/  ISETP.GT.U32.AND P0, PT, R2, R108, PT ;  /* 0x0000006c0200720c */ /* 0x000fe20003f04070 */
[----:B------:R-:W-:Y:S01]  /*23d0*/  IMAD.HI.U32 R5, R4, R7, RZ ;  /* 0x0000000704057227 */ /* 0x000fe200078e00ff */
[----:B------:R-:W-:-:S03]  /*23e0*/  IABS R9, R15 ;  /* 0x0000000f00097213 */ /* 0x000fc60000000000 */
[--C-:B------:R-:W-:Y:S01]  /*23f0*/  @!P4 IMAD.IADD R110, R110, 0x1, -R2.reuse ;  /* 0x000000016e6ec824 */ /* 0x100fe200078e0a02 */
[----:B------:R-:W-:Y:S01]  /*2400*/  ISETP.GE.AND P4, PT, R11, RZ, PT ;  /* 0x000000ff0b00720c */ /* 0x000fe20003f86270 */
[----:B------:R-:W-:Y:S02]  /*2410*/  IMAD.MOV R114, RZ, RZ, -R5 ;  /* 0x000000ffff727224 */ /* 0x000fe400078e0a05 */
[----:B------:R-:W-:Y:S01]  /*2420*/  @!P6 IMAD.IADD R112, R112, 0x1, -R2 ;  /* 0x000000017070e824 */ /* 0x000fe200078e0a02 */
[----:B------:R-:W-:Y:S01]  /*2430*/  ISETP.GT.U32.AND P6, PT, R2, R110, PT ;  /* 0x0000006e0200720c */ /* 0x000fe20003fc4070 */
[----:B------:R-:W-:-:S04]  /*2440*/  IMAD.HI.U32 R5, R4, R9, RZ ;  /* 0x0000000904057227 */ /* 0x000fc800078e00ff */
[----:B------:R-:W-:Y:S02]  /*2450*/  VIADD R17, R3, 0xb8 ;  /* 0x000000b803117836 */ /* 0x000fe40000000000 */
[----:B------:R-:W-:Y:S01]  /*2460*/  @!P0 IMAD.IADD R108, R108, 0x1, -R2 ;  /* 0x000000016c6c8824 */ /* 0x000fe200078e0a02 */
[----:B------:R-:W-:Y:S01]  /*2470*/  ISETP.GE.AND P0, PT, R6, RZ, PT ;  /* 0x000000ff0600720c */ /* 0x000fe20003f06270 */
[C---:B------:R-:W-:Y:S01]  /*2480*/  IMAD R114, R2.reuse, R114, R7 ;  /* 0x0000007202727224 */ /* 0x040fe200078e0207 */
[----:B------:R-:W-:Y:S01]  /*2490*/  IABS R6, R17 ;  /* 0x0000001100067213 */ /* 0x000fe20000000000 */
[----:B------:R-:W-:Y:S02]  /*24a0*/  IMAD.MOV R116, RZ, RZ, -R5 ;  /* 0x000000ffff747224 */ /* 0x000fe400078e0a05 */
[----:B------:R-:W-:Y:S01]  /*24b0*/  @!P3 IMAD.MOV R102, RZ, RZ, -R102 ;  /* 0x000000ffff66b224 */ /* 0x000fe200078e0a66 */
[C---:B------:R-:W-:Y:S01]  /*24c0*/  ISETP.GT.U32.AND P3, PT, R2.reuse, R114, PT ;  /* 0x000000720200720c */ /* 0x040fe20003f64070 */
[----:B------:R-:W-:-:S02]  /*24d0*/  IMAD R116, R2, R116, R9 ;  /* 0x0000007402747224 */ /* 0x000fc400078e0209 */
[----:B------:R-:W-:Y:S02]  /*24e0*/  IMAD.MOV.U32 R7, RZ, RZ, R6 ;  /* 0x000000ffff077224 */ /* 0x000fe400078e0006 */
[----:B------:R-:W-:Y:S01]  /*24f0*/  @!P6 IMAD.IADD R110, R110, 0x1, -R2 ;  /* 0x000000016e6ee824 */ /* 0x000fe200078e0a02 */
[----:B------:R-:W-:Y:S01]  /*2500*/  ISETP.GT.U32.AND P6, PT, R2, R116, PT ;  /* 0x000000740200720c */ /* 0x000fe20003fc4070 */
[----:B------:R-:W-:Y:S02]  /*2510*/  VIADD R9, R3, 0xb6 ;  /* 0x000000b603097836 */ /* 0x000fe40000000000 */
[----:B------:R-:W-:-:S03]  /*2520*/  IMAD.HI.U32 R5, R4, R7, RZ ;  /* 0x0000000704057227 */ /* 0x000fc600078e00ff */
[----:B------:R-:W-:Y:S01]  /*2530*/  IABS R6, R9 ;  /* 0x0000000900067213 */ /* 0x000fe20000000000 */
[----:B------:R-:W-:Y:S01]  /*2540*/  @!P1 IMAD.MOV R104, RZ, RZ, -R104 ;  /* 0x000000ffff689224 */ /* 0x000fe200078e0a68 */
[----:B------:R-:W-:Y:S01]  /*2550*/  ISETP.GT.U32.AND P1, PT, R2, R112, PT ;  /* 0x000000700200720c */ /* 0x000fe20003f24070 */
[----:B------:R-:W-:Y:S02]  /*2560*/  IMAD.MOV R5, RZ, RZ, -R5 ;  /* 0x000000ffff057224 */ /* 0x000fe400078e0a05 */
[----:B------:R-:W-:Y:S01]  /*2570*/  @!P3 IMAD.IADD R114, R114, 0x1, -R2 ;  /* 0x000000017272b824 */ /* 0x000fe200078e0a02 */
[----:B------:R-:W-:Y:S01]  /*2580*/  ISETP.GE.AND P3, PT, R9, RZ, PT ;  /* 0x000000ff0900720c */ /* 0x000fe20003f66270 */
[----:B------:R-:W-:Y:S02]  /*2590*/  IMAD R118, R2, R5, R7 ;  /* 0x0000000502767224 */ /* 0x000fe400078e0207 */
[----:B------:R-:W-:Y:S02]  /*25a0*/  IMAD.MOV.U32 R7, RZ, RZ, R6 ;  /* 0x000000ffff077224 */ /* 0x000fe400078e0006 */
[----:B------:R-:W-:Y:S01]  /*25b0*/  @!P6 IMAD.IADD R116, R116, 0x1, -R2 ;  /* 0x000000017474e824 */ /* 0x000fe200078e0a02 */
[----:B------:R-:W-:Y:S01]  /*25c0*/  ISETP.GT.U32.AND P6, PT, R2, R114, PT ;  /* 0x000000720200720c */ /* 0x000fe20003fc4070 */
[----:B------:R-:W-:-:S04]  /*25d0*/  IMAD.HI.U32 R5, R4, R7, RZ ;  /* 0x0000000704057227 */ /* 0x000fc800078e00ff */
[----:B------:R-:W-:Y:S01]  /*25e0*/  @!P1 IMAD.IADD R112, R112, 0x1, -R2 ;  /* 0x0000000170709824 */ /* 0x000fe200078e0a02 */
[----:B------:R-:W-:Y:S01]  /*25f0*/  ISETP.GE.AND P1, PT, R17, RZ, PT ;  /* 0x000000ff1100720c */ /* 0x000fe20003f26270 */
[----:B------:R-:W-:Y:S02]  /*2600*/  IMAD.MOV R5, RZ, RZ, -R5 ;  /* 0x000000ffff057224 */ /* 0x000fe400078e0a05 */
[----:B------:R-:W-:Y:S01]  /*2610*/  @!P4 IMAD.MOV R112, RZ, RZ, -R112 ;  /* 0x000000ffff70c224 */ /* 0x000fe200078e0a70 */
[C---:B------:R-:W-:Y:S01]  /*2620*/  ISETP.GT.U32.AND P4, PT, R2.reuse, R118, PT ;  /* 0x000000760200720c */ /* 0x040fe20003f84070 */
[----:B------:R-:W-:Y:S02]  /*2630*/  IMAD R120, R2, R5, R7 ;  /* 0x0000000502787224 */ /* 0x000fe400078e0207 */
[----:B------:R-:W-:Y:S01]  /*2640*/  @!P5 IMAD.MOV R106, RZ, RZ, -R106 ;  /* 0x000000ffff6ad224 */ /* 0x000fe200078e0a6a */
[----:B------:R-:W-:Y:S01]  /*2650*/  ISETP.GE.AND P5, PT, R13, RZ, PT ;  /* 0x000000ff0d00720c */ /* 0x000fe20003fa6270 */
[----:B------:R-:W-:Y:S01]  /*2660*/  @!P2 IMAD.MOV R108, RZ, RZ, -R108 ;  /* 0x000000ffff6ca224 */ /* 0x000fe200078e0a6c */
[----:B------:R-:W-:Y:S01]  /*2670*/  ISETP.GE.AND P2, PT, R15, RZ, PT ;  /* 0x000000ff0f00720c */ /* 0x000fe20003f46270 */
[----:B------:R-:W-:Y:S01]  /*2680*/  @!P6 IMAD.IADD R114, R114, 0x1, -R2 ;  /* 0x000000017272e824 */ /* 0x000fe200078e0a02 */
[----:B------:R-:W-:Y:S01]  /*2690*/  ISETP.GT.U32.AND P6, PT, R2, R120, PT ;  /* 0x000000780200720c */ /* 0x000fe20003fc4070 */
[----:B------:R-:W-:-:S02]  /*26a0*/  VIADD R13, R3, 0xb4 ;  /* 0x000000b4030d7836 */ /* 0x000fc40000000000 */
[C---:B------:R-:W-:Y:S02]  /*26b0*/  VIADD R15, R3.reuse, 0xb2 ;  /* 0x000000b2030f7836 */ /* 0x040fe40000000000 */
[----:B------:R-:W-:Y:S01]  /*26c0*/  @!P0 IMAD.MOV R110, RZ, RZ, -R110 ;  /* 0x000000ffff6e8224 */ /* 0x000fe200078e0a6e */
[----:B------:R-:W-:Y:S01]  /*26d0*/  IABS R9, R13 ;  /* 0x0000000d00097213 */ /* 0x000fe20000000000 */
[----:B------:R-:W-:Y:S01]  /*26e0*/  VIADD R17, R3, 0xb0 ;  /* 0x000000b003117836 */ /* 0x000fe20000000000 */
[----:B------:R-:W-:Y:S01]  /*26f0*/  IABS R6, R15 ;  /* 0x0000000f00067213 */ /* 0x000fe20000000000 */
[----:B------:R-:W-:Y:S01]  /*2700*/  @!P4 IMAD.IADD R118, R118, 0x1, -R2 ;  /* 0x000000017676c824 */ /* 0x000fe200078e0a02 */
[----:B------:R-:W-:Y:S01]  /*2710*/  ISETP.GT.U32.AND P0, PT, R2, R116, PT ;  /* 0x000000740200720c */ /* 0x000fe20003f04070 */
[----:B------:R-:W-:Y:S01]  /*2720*/  IMAD.HI.U32 R5, R4, R9, RZ ;  /* 0x0000000904057227 */ /* 0x000fe200078e00ff */
[----:B------:R-:W-:Y:S02]  /*2730*/  IABS R11, R17 ;  /* 0x00000011000b7213 */ /* 0x000fe40000000000 */
[----:B------:R-:W-:Y:S01]  /*2740*/  ISETP.GE.AND P4, PT, R15, RZ, PT ;  /* 0x000000ff0f00720c */ /* 0x000fe20003f86270 */
[----:B------:R-:W-:-:S02]  /*2750*/  IMAD.MOV.U32 R7, RZ, RZ, R6 ;  /* 0x000000ffff077224 */ /* 0x000fc400078e0006 */
[----:B------:R-:W-:Y:S02]  /*2760*/  @!P6 IMAD.IADD R120, R120, 0x1, -R2 ;  /* 0x000000017878e824 */ /* 0x000fe400078e0a02 */
[----:B------:R-:W-:Y:S01]  /*2770*/  @!P5 IMAD.MOV R114, RZ, RZ, -R114 ;  /* 0x000000ffff72d224 */ /* 0x000fe200078e0a72 */
[----:B------:R-:W-:Y:S01]  /*2780*/  ISETP.GT.U32.AND P5, PT, R2, R118, PT ;  /* 0x000000760200720c */ /* 0x000fe20003fa4070 */
[----:B------:R-:W-:Y:S01]  /*2790*/  IMAD.HI.U32 R6, R4, R7, RZ ;  /* 0x0000000704067227 */ /* 0x000fe200078e00ff */
[----:B------:R-:W-:-:S03]  /*27a0*/  ISETP.GT.U32.AND P6, PT, R2, R120, PT ;  /* 0x000000780200720c */ /* 0x000fc60003fc4070 */
[----:B------:R-:W-:Y:S02]  /*27b0*/  IMAD.MOV R122, RZ, RZ, -R5 ;  /* 0x000000ffff7a7224 */ /* 0x000fe400078e0a05 */
[----:B------:R-:W-:Y:S01]  /*27c0*/  @!P0 IMAD.IADD R116, R116, 0x1, -R2 ;  /* 0x0000000174748824 */ /* 0x000fe200078e0a02 */
[----:B------:R-:W-:Y:S01]  /*27d0*/  ISETP.GE.AND P0, PT, R13, RZ, PT ;  /* 0x000000ff0d00720c */ /* 0x000fe20003f06270 */
[----:B------:R-:W-:-:S04]  /*27e0*/  IMAD.HI.U32 R5, R4, R11, RZ ;  /* 0x0000000b04057227 */ /* 0x000fc800078e00ff */
[----:B------:R-:W-:Y:S02]  /*27f0*/  IMAD.MOV R6, RZ, RZ, -R6 ;  /* 0x000000ffff067224 */ /* 0x000fe400078e0a06 */
[C---:B------:R-:W-:Y:S02]  /*2800*/  IMAD R122, R2.reuse, R122, R9 ;  /* 0x0000007a027a7224 */ /* 0x040fe400078e0209 */
[----:B------:R-:W-:Y:S02]  /*2810*/  IMAD.MOV R5, RZ, RZ, -R5 ;  /* 0x000000ffff057224 */ /* 0x000fe400078e0a05 */
[C---:B------:R-:W-:Y:S02]  /*2820*/  IMAD R124, R2.reuse, R6, R7 ;  /* 0x00000006027c7224 */ /* 0x040fe400078e0207 */
[----:B------:R-:W-:Y:S01]  /*2830*/  @!P2 IMAD.MOV R116, RZ, RZ, -R116 ;  /* 0x000000ffff74a224 */ /* 0x000fe200078e0a74 */
[C---:B------:R-:W-:Y:S01]  /*2840*/  ISETP.GT.U32.AND P2, PT, R2.reuse, R122, PT ;  /* 0x0000007a0200720c */ /* 0x040fe20003f44070 */
[----:B------:R-:W-:-:S02]  /*2850*/  IMAD R128, R2, R5, R11 ;  /* 0x0000000502807224 */ /* 0x000fc400078e020b */
[--C-:B------:R-:W-:Y:S01]  /*2860*/  @!P5 IMAD.IADD R118, R118, 0x1, -R2.reuse ;  /* 0x000000017676d824 */ /* 0x100fe200078e0a02 */
[----:B------:R-:W-:Y:S01]  /*2870*/  ISETP.GT.U32.AND P5, PT, R2, R124, PT ;  /* 0x0000007c0200720c */ /* 0x000fe20003fa4070 */
[--C-:B------:R-:W-:Y:S01]  /*2880*/  @!P6 IMAD.IADD R120, R120, 0x1, -R2.reuse ;  /* 0x000000017878e824 */ /* 0x100fe200078e0a02 */
[----:B------:R-:W-:Y:S01]  /*2890*/  ISETP.GT.U32.AND P6, PT, R2, R128, PT ;  /* 0x000000800200720c */ /* 0x000fe20003fc4070 */
[C---:B------:R-:W-:Y:S02]  /*28a0*/  VIADD R15, R3.reuse, 0xae ;  /* 0x000000ae030f7836 */ /* 0x040fe40000000000 */
[C---:B------:R-:W-:Y:S02]  /*28b0*/  VIADD R19, R3.reuse, 0xac ;  /* 0x000000ac03137836 */ /* 0x040fe40000000000 */
[C---:B------:R-:W-:Y:S01]  /*28c0*/  VIADD R23, R3.reuse, 0xa8 ;  /* 0x000000a803177836 */ /* 0x040fe20000000000 */
[----:B------:R-:W-:Y:S01]  /*28d0*/  IABS R7, R15 ;  /* 0x0000000f00077213 */ /* 0x000fe20000000000 */
[--C-:B------:R-:W-:Y:S01]  /*28e0*/  @!P2 IMAD.IADD R122, R122, 0x1, -R2.reuse ;  /* 0x000000017a7aa824 */ /* 0x100fe200078e0a02 */
[----:B------:R-:W-:Y:S01]  /*28f0*/  IABS R9, R19 ;  /* 0x0000001300097213 */ /* 0x000fe20000000000 */
[----:B------:R-:W-:Y:S01]  /*2900*/  VIADD R21, R3, 0xaa ;  /* 0x000000aa03157836 */ /* 0x000fe20000000000 */
[----:B------:R-:W-:Y:S01]  /*2910*/  IABS R13, R23 ;  /* 0x00000017000d7213 */ /* 0x000fe20000000000 */
[----:B------:R-:W-:Y:S01]  /*2920*/  @!P5 IMAD.IADD R124, R124, 0x1, -R2 ;  /* 0x000000017c7cd824 */ /* 0x000fe200078e0a02 */
[----:B------:R-:W-:Y:S01]  /*2930*/  ISETP.GT.U32.AND P5, PT, R2, R122, PT ;  /* 0x0000007a0200720c */ /* 0x000fe20003fa4070 */
[----:B------:R-:W-:Y:S01]  /*2940*/  IMAD.HI.U32 R5, R4, R7, RZ ;  /* 0x0000000704057227 */ /* 0x000fe200078e00ff */
[----:B------:R-:W-:-:S02]  /*2950*/  IABS R11, R21 ;  /* 0x00000015000b7213 */ /* 0x000fc40000000000 */
[----:B------:R-:W-:Y:S01]  /*2960*/  ISETP.GE.AND P2, PT, R17, RZ, PT ;  /* 0x000000ff1100720c */ /* 0x000fe20003f46270 */
[----:B------:R-:W-:Y:S01]  /*2970*/  @!P6 IMAD.IADD R128, R128, 0x1, -R2 ;  /* 0x000000018080e824 */ /* 0x000fe200078e0a02 */
[----:B------:R-:W-:Y:S01]  /*2980*/  ISETP.GT.U32.AND P6, PT, R2, R124, PT ;  /* 0x0000007c0200720c */ /* 0x000fe20003fc4070 */
[----:B------:R-:W-:-:S04]  /*2990*/  IMAD.HI.U32 R6, R4, R9, RZ ;  /* 0x0000000904067227 */ /* 0x000fc800078e00ff */
[----:B------:R-:W-:Y:S02]  /*29a0*/  IMAD.MOV R5, RZ, RZ, -R5 ;  /* 0x000000ffff057224 */ /* 0x000fe400078e0a05 */
[----:B------:R-:W-:Y:S02]  /*29b0*/  IMAD.MOV R6, RZ, RZ, -R6 ;  /* 0x000000ffff067224 */ /* 0x000fe400078e0a06 */
[C---:B------:R-:W-:Y:S02]  /*29c0*/  IMAD R126, R2.reuse, R5, R7 ;  /* 0x00000005027e7224 */ /* 0x040fe400078e0207 */
[----:B------:R-:W-:Y:S02]  /*29d0*/  IMAD R130, R2, R6, R9 ;  /* 0x0000000602827224 */ /* 0x000fe400078e0209 */
[--C-:B------:R-:W-:Y:S01]  /*29e0*/  @!P5 IMAD.IADD R122, R122, 0x1, -R2.reuse ;  /* 0x000000017a7ad824 */ /* 0x100fe200078e0a02 */
[----:B------:R-:W-:Y:S01]  /*29f0*/  ISETP.GT.U32.AND P5, PT, R2, R126, PT ;  /* 0x0000007e0200720c */ /* 0x000fe20003fa4070 */
[----:B------:R-:W-:Y:S01]  /*2a00*/  @!P6 IMAD.IADD R124, R124, 0x1, -R2 ;  /* 0x000000017c7ce824 */ /* 0x000fe200078e0a02 */
[----:B------:R-:W-:Y:S01]  /*2a10*/  ISETP.GT.U32.AND P6, PT, R2, R130, PT ;  /* 0x000000820200720c */ /* 0x000fe20003fc4070 */
[----:B------:R-:W-:-:S04]  /*2a20*/  IMAD.HI.U32 R6, R4, R13, RZ ;  /* 0x0000000d04067227 */ /* 0x000fc800078e00ff */
[----:B------:R-:W-:-:S04]  /*2a30*/  IMAD.HI.U32 R5, R4, R11, RZ ;  /* 0x0000000b04057227 */ /* 0x000fc800078e00ff */
[----:B------:R-:W-:Y:S02]  /*2a40*/  IMAD.MOV R6, RZ, RZ, -R6 ;  /* 0x000000ffff067224 */ /* 0x000fe400078e0a06 */
[----:B------:R-:W-:Y:S01]  /*2a50*/  @!P3 IMAD.MOV R120, RZ, RZ, -R120 ;  /* 0x000000ffff78b224 */ /* 0x000fe200078e0a78 */
[----:B------:R-:W-:Y:S01]  /*2a60*/  ISETP.GE.AND P3, PT, R15, RZ, PT ;  /* 0x000000ff0f00720c */ /* 0x000fe20003f66270 */
[----:B------:R-:W-:Y:S02]  /*2a70*/  VIADD R15, R3, 0xa6 ;  /* 0x000000a6030f7836 */ /* 0x000fe40000000000 */
[----:B------:R-:W-:Y:S02]  /*2a80*/  IMAD.MOV R5, RZ, RZ, -R5 ;  /* 0x000000ffff057224 */ /* 0x000fe400078e0a05 */
[----:B------:R-:W-:Y:S01]  /*2a90*/  IMAD R134, R2, R6, R13 ;  /* 0x0000000602867224 */ /* 0x000fe200078e020d */
[----:B------:R-:W-:Y:S01]  /*2aa0*/  IABS R7, R15 ;  /* 0x0000000f00077213 */ /* 0x000fe20000000000 */
[----:B------:R-:W-:-:S02]  /*2ab0*/  @!P5 IMAD.IADD R126, R126, 0x1, -R2 ;  /* 0x000000017e7ed824 */ /* 0x000fc400078e0a02 */
[----:B------:R-:W-:Y:S02]  /*2ac0*/  IMAD R132, R2, R5, R11 ;  /* 0x0000000502847224 */ /* 0x000fe400078e020b */
[----:B------:R-:W-:Y:S02]  /*2ad0*/  @!P6 IMAD.IADD R130, R130, 0x1, -R2 ;  /* 0x000000018282e824 */ /* 0x000fe400078e0a02 */
[----:B------:R-:W-:Y:S01]  /*2ae0*/  @!P0 IMAD.MOV R122, RZ, RZ, -R122 ;  /* 0x000000ffff7a8224 */ /* 0x000fe200078e0a7a */
[C---:B------:R-:W-:Y:S01]  /*2af0*/  ISETP.GT.U32.AND P0, PT, R2.reuse, R126, PT ;  /* 0x0000007e0200720c */ /* 0x040fe20003f04070 */
[----:B------:R-:W-:Y:S01]  /*2b00*/  @!P4 IMAD.MOV R124, RZ, RZ, -R124 ;  /* 0x000000ffff7cc224 */ /* 0x000fe200078e0a7c */
[----:B------:R-:W-:Y:S01]  /*2b10*/  ISETP.GT.U32.AND P4, PT, R2, R134, PT ;  /* 0x000000860200720c */ /* 0x000fe20003f84070 */
[----:B------:R-:W-:Y:S01]  /*2b20*/  IMAD.HI.U32 R5, R4, R7, RZ ;  /* 0x0000000704057227 */ /* 0x000fe200078e00ff */
[C---:B------:R-:W-:Y:S02]  /*2b30*/  ISETP.GT.U32.AND P5, PT, R2.reuse, R132, PT ;  /* 0x000000840200720c */ /* 0x040fe40003fa4070 */
[C---:B------:R-:W-:Y:S01]  /*2b40*/  ISETP.GT.U32.AND P6, PT, R2.reuse, R130, PT ;  /* 0x000000820200720c */ /* 0x040fe20003fc4070 */
[----:B------:R-:W-:Y:S01]  /*2b50*/  @!P1 IMAD.MOV R118, RZ, RZ, -R118 ;  /* 0x000000ffff769224 */ /* 0x000fe200078e0a76 */
[----:B------:R-:W-:Y:S01]  /*2b60*/  ISETP.GT.U32.AND P1, PT, R2, R128, PT ;  /* 0x000000800200720c */ /* 0x000fe20003f24070 */
[----:B------:R-:W-:-:S02]  /*2b70*/  VIADD R6, R3, 0xa4 ;  /* 0x000000a403067836 */ /* 0x000fc40000000000 */
[----:B------:R-:W-:Y:S02]  /*2b80*/  IMAD.MOV R5, RZ, RZ, -R5 ;  /* 0x000000ffff057224 */ /* 0x000fe400078e0a05 */
[--C-:B------:R-:W-:Y:S01]  /*2b90*/  @!P0 IMAD.IADD R126, R126, 0x1, -R2.reuse ;  /* 0x000000017e7e8824 */ /* 0x100fe200078e0a02 */
[----:B------:R-:W-:Y:S01]  /*2ba0*/  IABS R9, R6 ;  /* 0x0000000600097213 */ /* 0x000fe20000000000 */
[----:B------:R-:W-:Y:S01]  /*2bb0*/  IMAD R136, R2, R5, R7 ;  /* 0x0000000502887224 */ /* 0x000fe200078e0207 */
[----:B------:R-:W-:Y:S01]  /*2bc0*/  ISETP.GE.AND P0, PT, R23, RZ, PT ;  /* 0x000000ff1700720c */ /* 0x000fe20003f06270 */
[--C-:B------:R-:W-:Y:S01]  /*2bd0*/  @!P4 IMAD.IADD R134, R134, 0x1, -R2.reuse ;  /* 0x000000018686c824 */ /* 0x100fe200078e0a02 */
[----:B------:R-:W-:Y:S01]  /*2be0*/  ISETP.GE.AND P4, PT, R15, RZ, PT ;  /* 0x000000ff0f00720c */ /* 0x000fe20003f86270 */
[--C-:B------:R-:W-:Y:S02]  /*2bf0*/  @!P5 IMAD.IADD R132, R132, 0x1, -R2.reuse ;  /* 0x000000018484d824 */ /* 0x100fe400078e0a02 */
[----:B------:R-:W-:Y:S01]  /*2c00*/  @!P6 IMAD.IADD R130, R130, 0x1, -R2 ;  /* 0x000000018282e824 */ /* 0x000fe200078e0a02 */
[C---:B------:R-:W-:Y:S01]  /*2c10*/  ISETP.GT.U32.AND P6, PT, R2.reuse, R136, PT ;  /* 0x000000880200720c */ /* 0x040fe20003fc4070 */
[----:B------:R-:W-:Y:S01]  /*2c20*/  @!P3 IMAD.MOV R126, RZ, RZ, -R126 ;  /* 0x000000ffff7eb224 */ /* 0x000fe200078e0a7e */
[----:B------:R-:W-:Y:S01]  /*2c30*/  ISETP.GT.U32.AND P3, PT, R2, R134, PT ;  /* 0x000000860200720c */ /* 0x000fe20003f64070 */
[----:B------:R-:W-:Y:S01]  /*2c40*/  IMAD.HI.U32 R5, R4, R9, RZ ;  /* 0x0000000904057227 */ /* 0x000fe200078e00ff */
[----:B------:R-:W-:-:S03]  /*2c50*/  ISETP.GT.U32.AND P5, PT, R2, R132, PT ;  /* 0x000000840200720c */ /* 0x000fc60003fa4070 */
[----:B------:R-:W-:Y:S01]  /*2c60*/  @!P1 IMAD.IADD R128, R128, 0x1, -R2 ;  /* 0x0000000180809824 */ /* 0x000fe200078e0a02 */
[----:B------:R-:W-:Y:S01]  /*2c70*/  ISETP.GE.AND P1, PT, R19, RZ, PT ;  /* 0x000000ff1300720c */ /* 0x000fe20003f26270 */
[----:B------:R-:W-:Y:S02]  /*2c80*/  IMAD.MOV R5, RZ, RZ, -R5 ;  /* 0x000000ffff057224 */ /* 0x000fe400078e0a05 */
[----:B------:R-:W-:Y:S01]  /*2c90*/  @!P2 IMAD.MOV R128, RZ, RZ, -R128 ;  /* 0x000000ffff80a224 */ /* 0x000fe200078e0a80 */
[----:B------:R-:W-:Y:S01]  /*2ca0*/  ISETP.GE.AND P2, PT, R21, RZ, PT ;  /* 0x000000ff1500720c */ /* 0x000fe20003f46270 */
[----:B------:R-:W-:Y:S02]  /*2cb0*/  IMAD R138, R2, R5, R9 ;  /* 0x00000005028a7224 */ /* 0x000fe400078e0209 */
[--C-:B------:R-:W-:Y:S02]  /*2cc0*/  @!P6 IMAD.IADD R136, R136, 0x1, -R2.reuse ;  /* 0x000000018888e824 */ /* 0x100fe400078e0a02 */
[--C-:B------:R-:W-:Y:S01]  /*2cd0*/  @!P3 IMAD.IADD R134, R134, 0x1, -R2.reuse ;  /* 0x000000018686b824 */ /* 0x100fe200078e0a02 */
[----:B------:R-:W-:Y:S01]  /*2ce0*/  ISETP.GT.U32.AND P3, PT, R2, R138, PT ;  /* 0x0000008a0200720c */ /* 0x000fe20003f64070 */
[----:B------:R-:W-:Y:S01]  /*2cf0*/  @!P5 IMAD.IADD R132, R132, 0x1, -R2 ;  /* 0x000000018484d824 */ /* 0x000fe200078e0a02 */
[----:B------:R-:W-:Y:S01]  /*2d00*/  ISETP.GE.AND P5, PT, R6, RZ, PT ;  /* 0x000000ff0600720c */ /* 0x000fe20003fa6270 */
[C---:B------:R-:W-:Y:S01]  /*2d10*/  VIADD R6, R3.reuse, 0xa0 ;  /* 0x000000a003067836 */ /* 0x040fe20000000000 */
[----:B------:R-:W-:Y:S01]  /*2d20*/  ISETP.GT.U32.AND P6, PT, R2, R136, PT ;  /* 0x000000880200720c */ /* 0x000fe20003fc4070 */
[----:B------:R-:W-:-:S02]  /*2d30*/  VIADD R5, R3, 0xa2 ;  /* 0x000000a203057836 */ /* 0x000fc40000000000 */
[C---:B------:R-:W-:Y:S02]  /*2d40*/  VIADD R7, R3.reuse, 0x9e ;  /* 0x0000009e03077836 */ /* 0x040fe40000000000 */
[----:B------:R-:W-:Y:S01]  /*2d50*/  @!P2 IMAD.MOV R132, RZ, RZ, -R132 ;  /* 0x000000ffff84a224 */ /* 0x000fe200078e0a84 */
[----:B------:R-:W-:Y:S01]  /*2d60*/  ISETP.GE.AND P2, PT, R6, RZ, PT ;  /* 0x000000ff0600720c */ /* 0x000fe20003f46270 */
[----:B------:R-:W-:Y:S01]  /*2d70*/  VIADD R9, R3, 0x9c ;  /* 0x0000009c03097836 */ /* 0x000fe20000000000 */
[----:B------:R-:W-:Y:S01]  /*2d80*/  IABS R6, R6 ;  /* 0x0000000600067213 */ /* 0x000fe20000000000 */
[----:B------:R-:W-:Y:S01]  /*2d90*/  @!P3 IMAD.IADD R138, R138, 0x1, -R2 ;  /* 0x000000018a8ab824 */ /* 0x000fe200078e0a02 */
[----:B------:R-:W-:Y:S01]  /*2da0*/  IABS R11, R5 ;  /* 0x00000005000b7213 */ /* 0x000fe20000000000 */
[----:B------:R-:W-:Y:S01]  /*2db0*/  @!P0 IMAD.MOV R134, RZ, RZ, -R134 ;  /* 0x000000ffff868224 */ /* 0x000fe200078e0a86 */
[----:B------:R-:W-:Y:S01]  /*2dc0*/  IABS R13, R7 ;  /* 0x00000007000d7213 */ /* 0x000fe20000000000 */
[----:B------:R-:W-:Y:S01]  /*2dd0*/  @!P1 IMAD.MOV R130, RZ, RZ, -R130 ;  /* 0x000000ffff829224 */ /* 0x000fe200078e0a82 */
[----:B------:R-:W-:Y:S01]  /*2de0*/  ISETP.GE.AND P0, PT, R7, RZ, PT ;  /* 0x000000ff0700720c */ /* 0x000fe20003f06270 */
[----:B------:R-:W-:Y:S01]  /*2df0*/  IMAD.MOV.U32 R7, RZ, RZ, R6 ;  /* 0x000000ffff077224 */ /* 0x000fe200078e0006 */
[----:B------:R-:W-:Y:S01]  /*2e00*/  IABS R6, R9 ;  /* 0x0000000900067213 */ /* 0x000fe20000000000 */
[----:B------:R-:W-:Y:S01]  /*2e10*/  @!P6 IMAD.IADD R136, R136, 0x1, -R2 ;  /* 0x000000018888e824 */ /* 0x000fe200078e0a02 */
[----:B------:R-:W-:Y:S01]  /*2e20*/  ISETP.GE.AND P1, PT, R5, RZ, PT ;  /* 0x000000ff0500720c */ /* 0x000fe20003f26270 */
[----:B------:R-:W-:Y:S01]  /*2e30*/  IMAD.HI.U32 R5, R4, R11, RZ ;  /* 0x0000000b04057227 */ /* 0x000fe200078e00ff */
[----:B------:R-:W-:-:S02]  /*2e40*/  ISETP.GE.AND P6, PT, R9, RZ, PT ;  /* 0x000000ff0900720c */ /* 0x000fc40003fc6270 */
[----:B------:R-:W-:Y:S01]  /*2e50*/  ISETP.GT.U32.AND P3, PT, R2, R138, PT ;  /* 0x0000008a0200720c */ /* 0x000fe20003f64070 */
[----:B------:R-:W-:Y:S02]  /*2e60*/  IMAD.MOV.U32 R9, RZ, RZ, R13 ;  /* 0x000000ffff097224 */ /* 0x000fe400078e000d */
[----:B------:R-:W-:Y:S02]  /*2e70*/  IMAD.MOV.U32 R13, RZ, RZ, R6 ;  /* 0x000000ffff0d7224 */ /* 0x000fe400078e0006 */
[----:B------:R-:W-:Y:S02]  /*2e80*/  IMAD.MOV R140, RZ, RZ, -R5 ;  /* 0x000000ffff8c7224 */ /* 0x000fe400078e0a05 */
[----:B------:R-:W-:-:S04]  /*2e90*/  IMAD.HI.U32 R6, R4, R9, RZ ;  /* 0x0000000904067227 */ /* 0x000fc800078e00ff */
[C---:B------:R-:W-:Y:S02]  /*2ea0*/  IMAD R140, R2.reuse, R140, R11 ;  /* 0x0000008c028c7224 */ /* 0x040fe400078e020b */
[----:B------:R-:W-:Y:S02]  /*2eb0*/  IMAD.MOV R6, RZ, RZ, -R6 ;  /* 0x000000ffff067224 */ /* 0x000fe400078e0a06 */
[----:B------:R-:W-:Y:S01]  /*2ec0*/  @!P4 IMAD.MOV R136, RZ, RZ, -R136 ;  /* 0x000000ffff88c224 */ /* 0x000fe200078e0a88 */
[----:B------:R-:W-:Y:S01]  /*2ed0*/  ISETP.GT.U32.AND P4, PT, R2, R140, PT ;  /* 0x0000008c0200720c */ /* 0x000fe20003f84070 */
[----:B------:R-:W-:Y:S02]  /*2ee0*/  @!P3 IMAD.IADD R138, R138, 0x1, -R2 ;  /* 0x000000018a8ab824 */ /* 0x000fe400078e0a02 */
[----:B------:R-:W-:Y:S02]  /*2ef0*/  IMAD R144, R2, R6, R9 ;  /* 0x0000000602907224 */ /* 0x000fe400078e0209 */
[----:B------:R-:W-:-:S02]  /*2f00*/  @!P5 IMAD.MOV R138, RZ, RZ, -R138 ;  /* 0x000000ffff8ad224 */ /* 0x000fc400078e0a8a */
[----:B------:R-:W-:Y:S01]  /*2f10*/  IMAD.HI.U32 R5, R4, R7, RZ ;  /* 0x0000000704057227 */ /* 0x000fe200078e00ff */
[----:B------:R-:W-:-:S03]  /*2f20*/  ISETP.GT.U32.AND P5, PT, R2, R144, PT ;  /* 0x000000900200720c */ /* 0x000fc60003fa4070 */
[----:B------:R-:W-:Y:S02]  /*2f30*/  IMAD.MOV R142, RZ, RZ, -R5 ;  /* 0x000000ffff8e7224 */ /* 0x000fe400078e0a05 */
[----:B------:R-:W-:Y:S02]  /*2f40*/  VIADD R17, R3, 0x98 ;  /* 0x0000009803117836 */ /* 0x000fe40000000000 */
[----:B------:R-:W-:Y:S02]  /*2f50*/  IMAD R142, R2, R142, R7 ;  /* 0x0000008e028e7224 */ /* 0x000fe400078e0207 */
[--C-:B------:R-:W-:Y:S01]  /*2f60*/  @!P4 IMAD.IADD R140, R140, 0x1, -R2.reuse ;  /* 0x000000018c8cc824 */ /* 0x100fe200078e0a02 */
[----:B------:R-:W-:Y:S01]  /*2f70*/  IABS R9, R17 ;  /* 0x0000001100097213 */ /* 0x000fe20000000000 */
[----:B------:R-:W-:Y:S01]  /*2f80*/  IMAD.HI.U32 R5, R4, R13, RZ ;  /* 0x0000000d04057227 */ /* 0x000fe200078e00ff */
[C---:B------:R-:W-:Y:S02]  /*2f90*/  ISETP.GT.U32.AND P3, PT, R2.reuse, R142, PT ;  /* 0x0000008e0200720c */ /* 0x040fe40003f64070 */
[----:B------:R-:W-:Y:S01]  /*2fa0*/  ISETP.GT.U32.AND P4, PT, R2, R140, PT ;  /* 0x0000008c0200720c */ /* 0x000fe20003f84070 */
[----:B------:R-:W-:-:S02]  /*2fb0*/  @!P5 IMAD.IADD R144, R144, 0x1, -R2 ;  /* 0x000000019090d824 */ /* 0x000fc400078e0a02 */
[----:B------:R-:W-:Y:S02]  /*2fc0*/  IMAD.MOV R5, RZ, RZ, -R5 ;  /* 0x000000ffff057224 */ /* 0x000fe400078e0a05 */
[----:B------:R-:W-:Y:S01]  /*2fd0*/  VIADD R15, R3, 0x9a ;  /* 0x0000009a030f7836 */ /* 0x000fe20000000000 */
[----:B------:R-:W-:Y:S01]  /*2fe0*/  ISETP.GT.U32.AND P5, PT, R2, R144, PT ;  /* 0x000000900200720c */ /* 0x000fe20003fa4070 */
[----:B------:R-:W-:-:S03]  /*2ff0*/  IMAD.HI.U32 R6, R4, R9, RZ ;  /* 0x0000000904067227 */ /* 0x000fc600078e00ff */
[----:B------:R-:W-:Y:S01]  /*3000*/  IABS R7, R15 ;  /* 0x0000000f00077213 */ /* 0x000fe20000000000 */
[----:B------:R-:W-:Y:S02]  /*3010*/  IMAD R148, R2, R5, R13 ;  /* 0x0000000502947224 */ /* 0x000fe400078e020d */
[----:B------:R-:W-:Y:S02]  /*3020*/  IMAD.MOV R6, RZ, RZ, -R6 ;  /* 0x000000ffff067224 */ /* 0x000fe400078e0a06 */
[--C-:B------:R-:W-:Y:S02]  /*3030*/  @!P3 IMAD.IADD R142, R142, 0x1, -R2.reuse ;  /* 0x000000018e8eb824 */ /* 0x100fe400078e0a02 */
[----:B------:R-:W-:Y:S01]  /*3040*/  @!P4 IMAD.IADD R140, R140, 0x1, -R2 ;  /* 0x000000018c8cc824 */ /* 0x000fe200078e0a02 */
[C---:B------:R-:W-:Y:S01]  /*3050*/  ISETP.GT.U32.AND P4, PT, R2.reuse, R148, PT ;  /* 0x000000940200720c */ /* 0x040fe20003f84070 */
[C---:B------:R-:W-:Y:S01]  /*3060*/  IMAD R150, R2.reuse, R6, R9 ;  /* 0x0000000602967224 */ /* 0x040fe200078e0209 */
[----:B------:R-:W-:Y:S01]  /*3070*/  ISETP.GT.U32.AND P3, PT, R2, R142, PT ;  /* 0x0000008e0200720c */ /* 0x000fe20003f64070 */
[----:B------:R-:W-:-:S02]  /*3080*/  VIADD R19, R3, 0x96 ;  /* 0x0000009603137836 */ /* 0x000fc40000000000 */
[----:B------:R-:W-:-:S03]  /*3090*/  IMAD.HI.U32 R5, R4, R7, RZ ;  /* 0x0000000704057227 */ /* 0x000fc600078e00ff */
[----:B------:R-:W-:Y:S01]  /*30a0*/  IABS R11, R19 ;  /* 0x00000013000b7213 */ /* 0x000fe20000000000 */
[----:B------:R-:W-:Y:S02]  /*30b0*/  VIADD R21, R3, 0x94 ;  /* 0x0000009403157836 */ /* 0x000fe40000000000 */
[--C-:B------:R-:W-:Y:S01]  /*30c0*/  @!P5 IMAD.IADD R144, R144, 0x1, -R2.reuse ;  /* 0x000000019090d824 */ /* 0x100fe200078e0a02 */
[----:B------:R-:W-:Y:S01]  /*30d0*/  ISETP.GT.U32.AND P5, PT, R2, R150, PT ;  /* 0x000000960200720c */ /* 0x000fe20003fa4070 */
[----:B------:R-:W-:Y:S01]  /*30e0*/  IMAD.MOV R5, RZ, RZ, -R5 ;  /* 0x000000ffff057224 */ /* 0x000fe200078e0a05 */
[----:B------:R-:W-:Y:S01]  /*30f0*/  IABS R13, R21 ;  /* 0x00000015000d7213 */ /* 0x000fe20000000000 */
[----:B------:R-:W-:Y:S01]  /*3100*/  @!P4 IMAD.IADD R148, R148, 0x1, -R2 ;  /* 0x000000019494c824 */ /* 0x000fe200078e0a02 */
[----:B------:R-:W-:Y:S01]  /*3110*/  ISETP.GE.AND P4, PT, R15, RZ, PT ;  /* 0x000000ff0f00720c */ /* 0x000fe20003f86270 */
[----:B------:R-:W-:Y:S02]  /*3120*/  IMAD R146, R2, R5, R7 ;  /* 0x0000000502927224 */ /* 0x000fe400078e0207 */
[----:B------:R-:W-:-:S02]  /*3130*/  IMAD.MOV.U32 R7, RZ, RZ, R11 ;  /* 0x000000ffff077224 */ /* 0x000fc400078e000b */
[----:B------:R-:W-:Y:S02]  /*3140*/  IMAD.MOV.U32 R9, RZ, RZ, R13 ;  /* 0x000000ffff097224 */ /* 0x000fe400078e000d */
[----:B------:R-:W-:Y:S02]  /*3150*/  VIADD R13, R3, 0x92 ;  /* 0x00000092030d7836 */ /* 0x000fe40000000000 */
[----:B------:R-:W-:-:S03]  /*3160*/  IMAD.HI.U32 R5, R4, R7, RZ ;  /* 0x0000000704057227 */ /* 0x000fc600078e00ff */
[----:B------:R-:W-:Y:S01]  /*3170*/  IABS R11, R13 ;  /* 0x0000000d000b7213 */ /* 0x000fe20000000000 */
[----:B------:R-:W-:Y:S01]  /*3180*/  @!P3 IMAD.IADD R142, R142, 0x1, -R2 ;  /* 0x000000018e8eb824 */ /* 0x000fe200078e0a02 */
[C---:B------:R-:W-:Y:S01]  /*3190*/  ISETP.GT.U32.AND P3, PT, R2.reuse, R146, PT ;  /* 0x000000920200720c */ /* 0x040fe20003f64070 */
[----:B------:R-:W-:Y:S01]  /*31a0*/  @!P1 IMAD.MOV R140, RZ, RZ, -R140 ;  /* 0x000000ffff8c9224 */ /* 0x000fe200078e0a8c */
[----:B------:R-:W-:Y:S01]  /*31b0*/  ISETP.GT.U32.AND P1, PT, R2, R148, PT ;  /* 0x000000940200720c */ /* 0x000fe20003f24070 */
[----:B------:R-:W-:Y:S02]  /*31c0*/  @!P5 IMAD.IADD R150, R150, 0x1, -R2 ;  /* 0x000000019696d824 */ /* 0x000fe400078e0a02 */
[----:B------:R-:W-:Y:S02]  /*31d0*/  IMAD.MOV R5, RZ, RZ, -R5 ;  /* 0x000000ffff057224 */ /* 0x000fe400078e0a05 */
[----:B------:R-:W-:Y:S01]  /*31e0*/  IMAD.HI.U32 R6, R4, R9, RZ ;  /* 0x0000000904067227 */ /* 0x000fe200078e00ff */
[----:B------:R-:W-:-:S03]  /*31f0*/  ISETP.GT.U32.AND P5, PT, R2, R150, PT ;  /* 0x000000960200720c */ /* 0x000fc60003fa4070 */
[----:B------:R-:W-:Y:S02]  /*3200*/  IMAD R218, R2, R5, R7 ;  /* 0x0000000502da7224 */ /* 0x000fe400078e0207 */
[----:B------:R-:W-:-:S04]  /*3210*/  IMAD.HI.U32 R5, R4, R11, RZ ;  /* 0x0000000b04057227 */ /* 0x000fc800078e00ff */
[----:B------:R-:W-:Y:S02]  /*3220*/  IMAD.MOV R6, RZ, RZ, -R6 ;  /* 0x000000ffff067224 */ /* 0x000fe400078e0a06 */
[----:B------:R-:W-:Y:S02]  /*3230*/  IMAD.MOV R5, RZ, RZ, -R5 ;  /* 0x000000ffff057224 */ /* 0x000fe400078e0a05 */
[--C-:B------:R-:W-:Y:S01]  /*3240*/  @!P3 IMAD.IADD R146, R146, 0x1, -R2.reuse ;  /* 0x000000019292b824 */ /* 0x100fe200078e0a02 */
[----:B------:R-:W-:Y:S01]  /*3250*/  ISETP.GE.AND P3, PT, R17, RZ, PT ;  /* 0x000000ff1100720c */ /* 0x000fe20003f66270 */
[----:B------:R-:W-:Y:S02]  /*3260*/  IMAD R216, R2, R6, R9 ;  /* 0x0000000602d87224 */ /* 0x000fe400078e0209 */
[----:B------:R-:W-:Y:S01]  /*3270*/  @!P1 IMAD.IADD R148, R148, 0x1, -R2 ;  /* 0x0000000194949824 */ /* 0x000fe200078e0a02 */
[C---:B------:R-:W-:Y:S01]  /*3280*/  ISETP.GT.U32.AND P1, PT, R2.reuse, R218, PT ;  /* 0x000000da0200720c */ /* 0x040fe20003f24070 */
[----:B------:R-:W-:-:S02]  /*3290*/  IMAD R152, R2, R5, R11 ;  /* 0x0000000502987224 */ /* 0x000fc400078e020b */
[----:B------:R-:W-:Y:S01]  /*32a0*/  @!P2 IMAD.MOV R142, RZ, RZ, -R142 ;  /* 0x000000ffff8ea224 */ /* 0x000fe200078e0a8e */
[C---:B------:R-:W-:Y:S01]  /*32b0*/  ISETP.GT.U32.AND P2, PT, R2.reuse, R146, PT ;  /* 0x000000920200720c */ /* 0x040fe20003f44070 */
[----:B------:R-:W-:Y:S01]  /*32c0*/  @!P6 IMAD.MOV R148, RZ, RZ, -R148 ;  /* 0x000000ffff94e224 */ /* 0x000fe200078e0a94 */
[----:B------:R-:W-:Y:S01]  /*32d0*/  ISETP.GT.U32.AND P6, PT, R2, R216, PT ;  /* 0x000000d80200720c */ /* 0x000fe20003fc4070 */
[--C-:B------:R-:W-:Y:S01]  /*32e0*/  @!P5 IMAD.IADD R150, R150, 0x1, -R2.reuse ;  /* 0x000000019696d824 */ /* 0x100fe200078e0a02 */
[----:B------:R-:W-:Y:S01]  /*32f0*/  ISETP.GT.U32.AND P5, PT, R2, R152, PT ;  /* 0x000000980200720c */ /* 0x000fe20003fa4070 */
[C---:B------:R-:W-:Y:S02]  /*3300*/  VIADD R6, R3.reuse, 0x90 ;  /* 0x0000009003067836 */ /* 0x040fe40000000000 */
[C---:B------:R-:W-:Y:S02]  /*3310*/  VIADD R15, R3.reuse, 0x8e ;  /* 0x0000008e030f7836 */ /* 0x040fe40000000000 */
[--C-:B------:R-:W-:Y:S01]  /*3320*/  @!P1 IMAD.IADD R218, R218, 0x1, -R2.reuse ;  /* 0x00000001dada9824 */ /* 0x100fe200078e0a02 */
[----:B------:R-:W-:Y:S01]  /*3330*/  IABS R7, R6 ;  /* 0x0000000600077213 */ /* 0x000fe20000000000 */
[----:B------:R-:W-:Y:S01]  /*3340*/  VIADD R17, R3, 0x8a ;  /* 0x0000008a03117836 */ /* 0x000fe20000000000 */
[----:B------:R-:W-:Y:S01]  /*3350*/  IABS R9, R15 ;  /* 0x0000000f00097213 */ /* 0x000fe20000000000 */
[--C-:B------:R-:W-:Y:S01]  /*3360*/  @!P2 IMAD.IADD R146, R146, 0x1, -R2.reuse ;  /* 0x000000019292a824 */ /* 0x100fe200078e0a02 */
[----:B------:R-:W-:Y:S01]  /*3370*/  ISETP.GE.AND P1, PT, R13, RZ, PT ;  /* 0x000000ff0d00720c */ /* 0x000fe20003f26270 */
[--C-:B------:R-:W-:Y:S01]  /*3380*/  @!P6 IMAD.IADD R216, R216, 0x1, -R2.reuse ;  /* 0x00000001d8d8e824 */ /* 0x100fe200078e0a02 */
[----:B------:R-:W-:Y:S01]  /*3390*/  ISETP.GT.U32.AND P6, PT, R2, R218, PT ;  /* 0x000000da0200720c */ /* 0x000fe20003fc4070 */
[----:B------:R-:W-:Y:S01]  /*33a0*/  @!P5 IMAD.IADD R152, R152, 0x1, -R2 ;  /* 0x000000019898d824 */ /* 0x000fe200078e0a02 */
[----:B------:R-:W-:Y:S01]  /*33b0*/  IABS R11, R17 ;  /* 0x00000011000b7213 */ /* 0x000fe20000000000 */
[----:B------:R-:W-:Y:S01]  /*33c0*/  IMAD.HI.U32 R5, R4, R7, RZ ;  /* 0x0000000704057227 */ /* 0x000fe200078e00ff */
[----:B------:R-:W-:-:S02]  /*33d0*/  ISETP.GT.U32.AND P5, PT, R2, R216, PT ;  /* 0x000000d80200720c */ /* 0x000fc40003fa4070 */
[----:B------:R-:W-:Y:S01]  /*33e0*/  ISETP.GE.AND P2, PT, R21, RZ, PT ;  /* 0x000000ff1500720c */ /* 0x000fe20003f46270 */
[----:B------:R-:W-:Y:S01]  /*33f0*/  @!P4 IMAD.MOV R146, RZ, RZ, -R146 ;  /* 0x000000ffff92c224 */ /* 0x000fe200078e0a92 */
[----:B------:R-:W-:Y:S01]  /*3400*/  ISETP.GT.U32.AND P4, PT, R2, R152, PT ;  /* 0x000000980200720c */ /* 0x000fe20003f84070 */
[----:B------:R-:W-:Y:S02]  /*3410*/  IMAD.MOV R220, RZ, RZ, -R5 ;  /* 0x000000ffffdc7224 */ /* 0x000fe400078e0a05 */
[----:B------:R-:W-:-:S04]  /*3420*/  IMAD.HI.U32 R5, R4, R9, RZ ;  /* 0x0000000904057227 */ /* 0x000fc800078e00ff */
[----:B------:R-:W-:Y:S02]  /*3430*/  IMAD R220, R2, R220, R7 ;  /* 0x000000dc02dc7224 */ /* 0x000fe400078e0207 */
[----:B------:R-:W-:Y:S02]  /*3440*/  IMAD.MOV R5, RZ, RZ, -R5 ;  /* 0x000000ffff057224 */ /* 0x000fe400078e0a05 */
[----:B------:R-:W-:Y:S02]  /*3450*/  VIADD R13, R3, 0x8c ;  /* 0x0000008c030d7836 */ /* 0x000fe40000000000 */
[--C-:B------:R-:W-:Y:S01]  /*3460*/  @!P6 IMAD.IADD R218, R218, 0x1, -R2.reuse ;  /* 0x00000001dadae824 */ /* 0x100fe200078e0a02 */
[C---:B------:R-:W-:Y:S01]  /*3470*/  ISETP.GT.U32.AND P6, PT, R2.reuse, R220, PT ;  /* 0x000000dc0200720c */ /* 0x040fe20003fc4070 */
[----:B------:R-:W-:Y:S01]  /*3480*/  IMAD R222, R2, R5, R9 ;  /* 0x0000000502de7224 */ /* 0x000fe200078e0209 */
[----:B------:R-:W-:Y:S01]  /*3490*/  IABS R7, R13 ;  /* 0x0000000d00077213 */ /* 0x000fe20000000000 */
[----:B------:R-:W-:-:S02]  /*34a0*/  @!P4 IMAD.IADD R152, R152, 0x1, -R2 ;  /* 0x000000019898c824 */ /* 0x000fc400078e0a02 */
[----:B------:R-:W-:Y:S01]  /*34b0*/  @!P0 IMAD.MOV R144, RZ, RZ, -R144 ;  /* 0x000000ffff908224 */ /* 0x000fe200078e0a90 */
[----:B------:R-:W-:Y:S01]  /*34c0*/  ISETP.GT.U32.AND P4, PT, R2, R222, PT ;  /* 0x000000de0200720c */ /* 0x000fe20003f84070 */
[----:B------:R-:W-:Y:S01]  /*34d0*/  IMAD.HI.U32 R5, R4, R7, RZ ;  /* 0x0000000704057227 */ /* 0x000fe200078e00ff */
[----:B------:R-:W-:-:S03]  /*34e0*/  ISETP.GE.AND P0, PT, R19, RZ, PT ;  /* 0x000000ff1300720c */ /* 0x000fc60003f06270 */
[----:B------:R-:W-:Y:S01]  /*34f0*/  @!P5 IMAD.IADD R216, R216, 0x1, -R2 ;  /* 0x00000001d8d8d824 */ /* 0x000fe200078e0a02 */
[----:B------:R-:W-:Y:S01]  /*3500*/  ISETP.GE.AND P5, PT, R6, RZ, PT ;  /* 0x000000ff0600720c */ /* 0x000fe20003fa6270 */
[----:B------:R-:W-:-:S04]  /*3510*/  IMAD.HI.U32 R6, R4, R11, RZ ;  /* 0x0000000b04067227 */ /* 0x000fc800078e00ff */
[----:B------:R-:W-:Y:S02]  /*3520*/  VIADD R19, R3, 0x88 ;  /* 0x0000008803137836 */ /* 0x000fe40000000000 */
[----:B------:R-:W-:Y:S02]  /*3530*/  IMAD.MOV R5, RZ, RZ, -R5 ;  /* 0x000000ffff057224 */ /* 0x000fe400078e0a05 */
[----:B------:R-:W-:Y:S01]  /*3540*/  @!P6 IMAD.IADD R220, R220, 0x1, -R2 ;  /* 0x00000001dcdce824 */ /* 0x000fe200078e0a02 */
[----:B------:R-:W-:Y:S01]  /*3550*/  ISETP.GE.AND P6, PT, R15, RZ, PT ;  /* 0x000000ff0f00720c */ /* 0x000fe20003fc6270 */
[----:B------:R-:W-:Y:S02]  /*3560*/  IMAD.MOV R6, RZ, RZ, -R6 ;  /* 0x000000ffff067224 */ /* 0x000fe400078e0a06 */
[----:B------:R-:W-:Y:S02]  /*3570*/  VIADD R15, R3, 0x86 ;  /* 0x00000086030f7836 */ /* 0x000fe40000000000 */
[----:B------:R-:W-:Y:S01]  /*3580*/  IMAD R224, R2, R5, R7 ;  /* 0x0000000502e07224 */ /* 0x000fe200078e0207 */
[----:B------:R-:W-:Y:S01]  /*3590*/  IABS R7, R19 ;  /* 0x0000001300077213 */ /* 0x000fe20000000000 */
[----:B------:R-:W-:Y:S01]  /*35a0*/  @!P4 IMAD.IADD R222, R222, 0x1, -R2 ;  /* 0x00000001dedec824 */ /* 0x000fe200078e0a02 */
[----:B------:R-:W-:Y:S01]  /*35b0*/  IABS R9, R15 ;  /* 0x0000000f00097213 */ /* 0x000fe20000000000 */
[----:B------:R-:W-:Y:S01]  /*35c0*/  @!P3 IMAD.MOV R150, RZ, RZ, -R150 ;  /* 0x000000ffff96b224 */ /* 0x000fe200078e0a96 */
[C---:B------:R-:W-:Y:S01]  /*35d0*/  ISETP.GT.U32.AND P3, PT, R2.reuse, R220, PT ;  /* 0x000000dc0200720c */ /* 0x040fe20003f64070 */
[C---:B------:R-:W-:Y:S01]  /*35e0*/  IMAD R226, R2.reuse, R6, R11 ;  /* 0x0000000602e27224 */ /* 0x040fe200078e020b */
[----:B------:R-:W-:Y:S01]  /*35f0*/  ISETP.GT.U32.AND P4, PT, R2, R222, PT ;  /* 0x000000de0200720c */ /* 0x000fe20003f84070 */
[----:B------:R-:W-:-:S04]  /*3600*/  IMAD.HI.U32 R5, R4, R7, RZ ;  /* 0x0000000704057227 */ /* 0x000fc800078e00ff */
[----:B------:R-:W-:Y:S01]  /*3610*/  @!P2 IMAD.MOV R216, RZ, RZ, -R216 ;  /* 0x000000ffffd8a224 */ /* 0x000fe200078e0ad8 */
[----:B------:R-:W-:Y:S01]  /*3620*/  ISETP.GT.U32.AND P2, PT, R2, R226, PT ;  /* 0x000000e20200720c */ /* 0x000fe20003f44070 */
[----:B------:R-:W-:-:S04]  /*3630*/  IMAD.HI.U32 R6, R4, R9, RZ ;  /* 0x0000000904067227 */ /* 0x000fc800078e00ff */
[----:B------:R-:W-:Y:S02]  /*3640*/  IMAD.MOV R5, RZ, RZ, -R5 ;  /* 0x000000ffff057224 */ /* 0x000fe400078e0a05 */
[----:B------:R-:W-:Y:S01]  /*3650*/  @!P0 IMAD.MOV R218, RZ, RZ, -R218 ;  /* 0x000000ffffda8224 */ /* 0x000fe200078e0ada */
[----:B------:R-:W-:Y:S01]  /*3660*/  ISETP.GT.U32.AND P0, PT, R2, R224, PT ;  /* 0x000000e00200720c */ /* 0x000fe20003f04070 */
[----:B------:R-:W-:Y:S01]  /*3670*/  @!P3 IMAD.IADD R220, R220, 0x1, -R2 ;  /* 0x00000001dcdcb824 */ /* 0x000fe200078e0a02 */
[----:B------:R-:W-:Y:S01]  /*3680*/  ISETP.GE.AND P3, PT, R17, RZ, PT ;  /* 0x000000ff1100720c */ /* 0x000fe20003f66270 */
[----:B------:R-:W-:Y:S02]  /*3690*/  IMAD.MOV R6, RZ, RZ, -R6 ;  /* 0x000000ffff067224 */ /* 0x000fe400078e0a06 */
[----:B------:R-:W-:Y:S02]  /*36a0*/  IMAD R228, R2, R5, R7 ;  /* 0x0000000502e47224 */ /* 0x000fe400078e0207 */
[----:B------:R-:W-:Y:S01]  /*36b0*/  @!P4 IMAD.IADD R222, R222, 0x1, -R2 ;  /* 0x00000001dedec824 */ /* 0x000fe200078e0a02 */
[----:B------:R-:W-:Y:S01]  /*36c0*/  ISETP.GE.AND P4, PT, R19, RZ, PT ;  /* 0x000000ff1300720c */ /* 0x000fe20003f86270 */
[----:B------:R-:W-:-:S02]  /*36d0*/  IMAD R230, R2, R6, R9 ;  /* 0x0000000602e67224 */ /* 0x000fc400078e0209 */
[----:B------:R-:W-:Y:S01]  /*36e0*/  @!P5 IMAD.MOV R220, RZ, RZ, -R220 ;  /* 0x000000ffffdcd224 */ /* 0x000fe200078e0adc */
[----:B------:R-:W-:Y:S01]  /*36f0*/  ISETP.GT.U32.AND P5, PT, R2, R228, PT ;  /* 0x000000e40200720c */ /* 0x000fe20003fa4070 */
[----:B------:R-:W-:Y:S02]  /*3700*/  @!P2 IMAD.IADD R226, R226, 0x1, -R2 ;  /* 0x00000001e2e2a824 */ /* 0x000fe400078e0a02 */
[----:B------:R-:W-:Y:S01]  /*3710*/  @!P6 IMAD.MOV R222, RZ, RZ, -R222 ;  /* 0x000000ffffdee224 */ /* 0x000fe200078e0ade */
[----:B------:R-:W-:Y:S01]  /*3720*/  ISETP.GT.U32.AND P6, PT, R2, R230, PT ;  /* 0x000000e60200720c */ /* 0x000fe20003fc4070 */
[----:B------:R-:W-:Y:S01]  /*3730*/  @!P0 IMAD.IADD R224, R224, 0x1, -R2 ;  /* 0x00000001e0e08824 */ /* 0x000fe200078e0a02 */
[C---:B------:R-:W-:Y:S01]  /*3740*/  ISETP.GT.U32.AND P2, PT, R2.reuse, R226, PT ;  /* 0x000000e20200720c */ /* 0x040fe20003f44070 */
[----:B------:R-:W-:Y:S02]  /*3750*/  VIADD R6, R3, 0x84 ;  /* 0x0000008403067836 */ /* 0x000fe40000000000 */
[----:B------:R-:W-:Y:S01]  /*3760*/  @!P1 IMAD.MOV R152, RZ, RZ, -R152 ;  /* 0x000000ffff989224 */ /* 0x000fe200078e0a98 */
[----:B------:R-:W-:Y:S01]  /*3770*/  ISETP.GE.AND P1, PT, R13, RZ, PT ;  /* 0x000000ff0d00720c */ /* 0x000fe20003f26270 */
[C---:B------:R-:W-:Y:S01]  /*3780*/  VIADD R13, R3.reuse, 0x82 ;  /* 0x00000082030d7836 */ /* 0x040fe20000000000 */
[----:B------:R-:W-:Y:S01]  /*3790*/  ISETP.GT.U32.AND P0, PT, R2, R224, PT ;  /* 0x000000e00200720c */ /* 0x000fe20003f04070 */
[--C-:B------:R-:W-:Y:S01]  /*37a0*/  @!P5 IMAD.IADD R228, R228, 0x1, -R2.reuse ;  /* 0x00000001e4e4d824 */ /* 0x100fe200078e0a02 */
[----:B------:R-:W-:Y:S01]  /*37b0*/  IABS R7, R6 ;  /* 0x0000000600077213 */ /* 0x000fe20000000000 */
[----:B------:R-:W-:Y:S01]  /*37c0*/  VIADD R17, R3, 0x7c ;  /* 0x0000007c03117836 */ /* 0x000fe20000000000 */
[----:B------:R-:W-:Y:S01]  /*37d0*/  IABS R9, R13 ;  /* 0x0000000d00097213 */ /* 0x000fe20000000000 */
[----:B------:R-:W-:Y:S01]  /*37e0*/  @!P6 IMAD.IADD R230, R230, 0x1, -R2 ;  /* 0x00000001e6e6e824 */ /* 0x000fe200078e0a02 */
[----:B------:R-:W-:Y:S01]  /*37f0*/  ISETP.GT.U32.AND P5, PT, R2, R228, PT ;  /* 0x000000e40200720c */ /* 0x000fe20003fa4070 */
[----:B------:R-:W-:-:S03]  /*3800*/  IMAD.HI.U32 R5, R4, R7, RZ ;  /* 0x0000000704057227 */ /* 0x000fc600078e00ff */
[----:B------:R-:W-:Y:S01]  /*3810*/  ISETP.GT.U32.AND P6, PT, R2, R230, PT ;  /* 0x000000e60200720c */ /* 0x000fe20003fc4070 */
[----:B------:R-:W-:Y:S01]  /*3820*/  @!P2 IMAD.IADD R226, R226, 0x1, -R2 ;  /* 0x00000001e2e2a824 */ /* 0x000fe200078e0a02 */
[----:B------:R-:W-:Y:S01]  /*3830*/  ISETP.GE.AND P2, PT, R6, RZ, PT ;  /* 0x000000ff0600720c */ /* 0x000fe20003f46270 */
[----:B------:R-:W-:-:S04]  /*3840*/  IMAD.HI.U32 R6, R4, R9, RZ ;  /* 0x0000000904067227 */ /* 0x000fc800078e00ff */
[----:B------:R-:W-:Y:S02]  /*3850*/  IMAD.MOV R5, RZ, RZ, -R5 ;  /* 0x000000ffff057224 */ /* 0x000fe400078e0a05 */
[----:B------:R-:W-:Y:S01]  /*3860*/  @!P0 IMAD.IADD R224, R224, 0x1, -R2 ;  /* 0x00000001e0e08824 */ /* 0x000fe200078e0a02 */
[----:B------:R-:W-:Y:S01]  /*3870*/  ISETP.GE.AND P0, PT, R15, RZ, PT ;  /* 0x000000ff0f00720c */ /* 0x000fe20003f06270 */
[----:B------:R-:W-:Y:S02]  /*3880*/  IMAD.MOV R6, RZ, RZ, -R6 ;  /* 0x000000ffff067224 */ /* 0x000fe400078e0a06 */
[C---:B------:R-:W-:Y:S02]  /*3890*/  IMAD R232, R2.reuse, R5, R7 ;  /* 0x0000000502e87224 */ /* 0x040fe400078e0207 */
[----:B------:R-:W-:Y:S02]  /*38a0*/  VIADD R15, R3, 0x80 ;  /* 0x00000080030f7836 */ /* 0x000fe40000000000 */
[----:B------:R-:W-:-:S02]  /*38b0*/  IMAD R234, R2, R6, R9 ;  /* 0x0000000602ea7224 */ /* 0x000fc400078e0209 */
[--C-:B------:R-:W-:Y:S01]  /*38c0*/  @!P5 IMAD.IADD R228, R228, 0x1, -R2.reuse ;  /* 0x00000001e4e4d824 */ /* 0x100fe200078e0a02 */
[----:B------:R-:W-:Y:S01]  /*38d0*/  ISETP.GT.U32.AND P5, PT, R2, R232, PT ;  /* 0x000000e80200720c */ /* 0x000fe20003fa4070 */
[----:B------:R-:W-:Y:S01]  /*38e0*/  @!P6 IMAD.IADD R230, R230, 0x1, -R2 ;  /* 0x00000001e6e6e824 */ /* 0x000fe200078e0a02 */
[----:B------:R-:W-:Y:S01]  /*38f0*/  IABS R11, R15 ;  /* 0x0000000f000b7213 */ /* 0x000fe20000000000 */
[----:B------:R-:W-:Y:S01]  /*3900*/  @!P1 IMAD.MOV R224, RZ, RZ, -R224 ;  /* 0x000000ffffe09224 */ /* 0x000fe200078e0ae0 */
[----:B------:R-:W-:Y:S01]  /*3910*/  ISETP.GT.U32.AND P6, PT, R2, R234, PT ;  /* 0x000000ea0200720c */ /* 0x000fe20003fc4070 */
[----:B------:R-:W-:Y:S01]  /*3920*/  VIADD R19, R3, 0x7a ;  /* 0x0000007a03137836 */ /* 0x000fe20000000000 */
[----:B------:R-:W-:Y:S01]  /*3930*/  ISETP.GE.AND P1, PT, R13, RZ, PT ;  /* 0x000000ff0d00720c */ /* 0x000fe20003f26270 */
[----:B------:R-:W-:Y:S01]  /*3940*/  IMAD.MOV.U32 R7, RZ, RZ, R11 ;  /* 0x000000ffff077224 */ /* 0x000fe200078e000b */
[----:B------:R-:W-:Y:S01]  /*3950*/  IABS R11, R17 ;  /* 0x00000011000b7213 */ /* 0x000fe20000000000 */
[----:B------:R-:W-:-:S02]  /*3960*/  VIADD R13, R3, 0x7e ;  /* 0x0000007e030d7836 */ /* 0x000fc40000000000 */
[----:B------:R-:W-:-:S03]  /*3970*/  IMAD.HI.U32 R5, R4, R7, RZ ;  /* 0x0000000704057227 */ /* 0x000fc600078e00ff */
[----:B------:R-:W-:Y:S01]  /*3980*/  IABS R9, R13 ;  /* 0x0000000d00097213 */ /* 0x000fe20000000000 */
[--C-:B------:R-:W-:Y:S02]  /*3990*/  @!P5 IMAD.IADD R232, R232, 0x1, -R2.reuse ;  /* 0x00000001e8e8d824 */ /* 0x100fe400078e0a02 */
[----:B------:R-:W-:Y:S02]  /*39a0*/  IMAD.MOV R5, RZ, RZ, -R5 ;  /* 0x000000ffff057224 */ /* 0x000fe400078e0a05 */
[----:B------:R-:W-:Y:S01]  /*39b0*/  @!P6 IMAD.IADD R234, R234, 0x1, -R2 ;  /* 0x00000001eaeae824 */ /* 0x000fe200078e0a02 */
[C---:B------:R-:W-:Y:S01]  /*39c0*/  ISETP.GT.U32.AND P6, PT, R2.reuse, R232, PT ;  /* 0x000000e80200720c */ /* 0x040fe20003fc4070 */
[----:B------:R-:W-:Y:S01]  /*39d0*/  IMAD R236, R2, R5, R7 ;  /* 0x0000000502ec7224 */ /* 0x000fe200078e0207 */
[----:B------:R-:W-:Y:S01]  /*39e0*/  IABS R7, R19 ;  /* 0x0000001300077213 */ /* 0x000fe20000000000 */
[----:B------:R-:W-:-:S03]  /*39f0*/  IMAD.HI.U32 R5, R4, R9, RZ ;  /* 0x0000000904057227 */ /* 0x000fc600078e00ff */
[----:B------:R-:W-:Y:S01]  /*3a00*/  ISETP.GT.U32.AND P5, PT, R2, R236, PT ;  /* 0x000000ec0200720c */ /* 0x000fe20003fa4070 */
[----:B------:R-:W-:-:S04]  /*3a10*/  IMAD.HI.U32 R6, R4, R11, RZ ;  /* 0x0000000b04067227 */ /* 0x000fc800078e00ff */
[----:B------:R-:W-:Y:S02]  /*3a20*/  IMAD.MOV R5, RZ, RZ, -R5 ;  /* 0x000000ffff057224 */ /* 0x000fe400078e0a05 */
[----:B------:R-:W-:Y:S02]  /*3a30*/  IMAD.MOV R6, RZ, RZ, -R6 ;  /* 0x000000ffff067224 */ /* 0x000fe400078e0a06 */
[C---:B------:R-:W-:Y:S02]  /*3a40*/  IMAD R238, R2.reuse, R5, R9 ;  /* 0x0000000502ee7224 */ /* 0x040fe400078e0209 */
[----:B------:R-:W-:Y:S02]  /*3a50*/  IMAD R240, R2, R6, R11 ;  /* 0x0000000602f07224 */ /* 0x000fe400078e020b */
[----:B------:R-:W-:Y:S01]  /*3a60*/  @!P6 IMAD.IADD R232, R232, 0x1, -R2 ;  /* 0x00000001e8e8e824 */ /* 0x000fe200078e0a02 */
[----:B------:R-:W-:Y:S01]  /*3a70*/  ISETP.GT.U32.AND P6, PT, R2, R238, PT ;  /* 0x000000ee0200720c */ /* 0x000fe20003fc4070 */
[----:B------:R-:W-:-:S04]  /*3a80*/  IMAD.HI.U32 R5, R4, R7, RZ ;  /* 0x0000000704057227 */ /* 0x000fc800078e00ff */
[----:B------:R-:W-:Y:S01]  /*3a90*/  @!P2 IMAD.MOV R232, RZ, RZ, -R232 ;  /* 0x000000ffffe8a224 */ /* 0x000fe200078e0ae8 */
[----:B------:R-:W-:Y:S01]  /*3aa0*/  ISETP.GT.U32.AND P2, PT, R2, R240, PT ;  /* 0x000000f00200720c */ /* 0x000fe20003f44070 */
[----:B------:R-:W-:Y:S02]  /*3ab0*/  VIADD R21, R3, 0x78 ;  /* 0x0000007803157836 */ /* 0x000fe40000000000 */
[----:B------:R-:W-:Y:S02]  /*3ac0*/  IMAD.MOV R5, RZ, RZ, -R5 ;  /* 0x000000ffff057224 */ /* 0x000fe400078e0a05 */
[--C-:B------:R-:W-:Y:S01]  /*3ad0*/  @!P5 IMAD.IADD R236, R236, 0x1, -R2.reuse ;  /* 0x00000001ececd824 */ /* 0x100fe200078e0a02 */
[----:B------:R-:W-:Y:S01]  /*3ae0*/  IABS R9, R21 ;  /* 0x0000001500097213 */ /* 0x000fe20000000000 */
[----:B------:R-:W-:Y:S02]  /*3af0*/  @!P6 IMAD.IADD R238, R238, 0x1, -R2 ;  /* 0x00000001eeeee824 */ /* 0x000fe400078e0a02 */
[C---:B------:R-:W-:Y:S01]  /*3b00*/  IMAD R242, R2.reuse, R5, R7 ;  /* 0x0000000502f27224 */ /* 0x040fe200078e0207 */
[----:B------:R-:W-:Y:S01]  /*3b10*/  ISETP.GT.U32.AND P5, PT, R2, R236, PT ;  /* 0x000000ec0200720c */ /* 0x000fe20003fa4070 */
[----:B------:R-:W-:-:S03]  /*3b20*/  IMAD.HI.U32 R6, R4, R9, RZ ;  /* 0x0000000904067227 */ /* 0x000fc600078e00ff */
[----:B------:R-:W-:Y:S01]  /*3b30*/  ISETP.GT.U32.AND P6, PT, R2, R242, PT ;  /* 0x000000f20200720c */ /* 0x000fe20003fc4070 */
[----:B------:R-:W-:Y:S01]  /*3b40*/  @!P2 IMAD.IADD R240, R240, 0x1, -R2 ;  /* 0x00000001f0f0a824 */ /* 0x000fe200078e0a02 */
[C---:B------:R-:W-:Y:S01]  /*3b50*/  ISETP.GT.U32.AND P2, PT, R2.reuse, R238, PT ;  /* 0x000000ee0200720c */ /* 0x040fe20003f44070 */
[----:B------:R-:W-:Y:S01]  /*3b60*/  @!P4 IMAD.MOV R228, RZ, RZ, -R228 ;  /* 0x000000ffffe4c224 */ /* 0x000fe200078e0ae4 */
[C---:B------:R-:W-:Y:S01]  /*3b70*/  ISETP.GT.U32.AND P4, PT, R2.reuse, R234, PT ;  /* 0x000000ea0200720c */ /* 0x040fe20003f84070 */
[----:B------:R-:W-:Y:S02]  /*3b80*/  IMAD.MOV R6, RZ, RZ, -R6 ;  /* 0x000000ffff067224 */ /* 0x000fe400078e0a06 */
[----:B------:R-:W-:Y:S01]  /*3b90*/  @!P3 IMAD.MOV R226, RZ, RZ, -R226 ;  /* 0x000000ffffe2b224 */ /* 0x000fe200078e0ae2 */
[----:B------:R-:W-:Y:S01]  /*3ba0*/  ISETP.GE.AND P3, PT, R15, RZ, PT ;  /* 0x000000ff0f00720c */ /* 0x000fe20003f66270 */
[----:B------:R-:W-:Y:S02]  /*3bb0*/  IMAD R244, R2, R6, R9 ;  /* 0x0000000602f47224 */ /* 0x000fe400078e0209 */
[----:B------:R-:W-:-:S02]  /*3bc0*/  VIADD R15, R3, 0x76 ;  /* 0x00000076030f7836 */ /* 0x000fc40000000000 */
[--C-:B------:R-:W-:Y:S02]  /*3bd0*/  @!P6 IMAD.IADD R242, R242, 0x1, -R2.reuse ;  /* 0x00000001f2f2e824 */ /* 0x100fe400078e0a02 */
[--C-:B------:R-:W-:Y:S01]  /*3be0*/  @!P2 IMAD.IADD R238, R238, 0x1, -R2.reuse ;  /* 0x00000001eeeea824 */ /* 0x100fe200078e0a02 */
[----:B------:R-:W-:Y:S01]  /*3bf0*/  ISETP.GT.U32.AND P2, PT, R2, R244, PT ;  /* 0x000000f40200720c */ /* 0x000fe20003f44070 */
[--C-:B------:R-:W-:Y:S01]  /*3c00*/  @!P5 IMAD.IADD R236, R236, 0x1, -R2.reuse ;  /* 0x00000001ececd824 */ /* 0x100fe200078e0a02 */
[----:B------:R-:W-:Y:S01]  /*3c10*/  IABS R7, R15 ;  /* 0x0000000f00077213 */ /* 0x000fe20000000000 */
[----:B------:R-:W-:Y:S01]  /*3c20*/  @!P4 IMAD.IADD R234, R234, 0x1, -R2 ;  /* 0x00000001eaeac824 */ /* 0x000fe200078e0a02 */
[----:B------:R-:W-:Y:S01]  /*3c30*/  ISETP.GE.AND P5, PT, R19, RZ, PT ;  /* 0x000000ff1300720c */ /* 0x000fe20003fa6270 */
[----:B------:R-:W-:Y:S01]  /*3c40*/  VIADD R19, R3, 0x72 ;  /* 0x0000007203137836 */ /* 0x000fe20000000000 */
[----:B------:R-:W-:Y:S01]  /*3c50*/  ISETP.GT.U32.AND P6, PT, R2, R242, PT ;  /* 0x000000f20200720c */ /* 0x000fe20003fc4070 */
[----:B------:R-:W-:Y:S01]  /*3c60*/  IMAD.HI.U32 R5, R4, R7, RZ ;  /* 0x0000000704057227 */ /* 0x000fe200078e00ff */
[----:B------:R-:W-:-:S02]  /*3c70*/  ISETP.GE.AND P4, PT, R17, RZ, PT ;  /* 0x000000ff1100720c */ /* 0x000fc40003f86270 */
[----:B------:R-:W-:Y:S01]  /*3c80*/  IABS R11, R19 ;  /* 0x00000013000b7213 */ /* 0x000fe20000000000 */
[C---:B------:R-:W-:Y:S02]  /*3c90*/  VIADD R17, R3.reuse, 0x74 ;  /* 0x0000007403117836 */ /* 0x040fe40000000000 */
[----:B------:R-:W-:Y:S01]  /*3ca0*/  @!P1 IMAD.MOV R234, RZ, RZ, -R234 ;  /* 0x000000ffffea9224 */ /* 0x000fe200078e0aea */
[----:B------:R-:W-:Y:S01]  /*3cb0*/  ISETP.GT.U32.AND P1, PT, R2, R240, PT ;  /* 0x000000f00200720c */ /* 0x000fe20003f24070 */
[----:B------:R-:W-:Y:S01]  /*3cc0*/  VIADD R23, R3, 0x70 ;  /* 0x0000007003177836 */ /* 0x000fe20000000000 */
[----:B------:R-:W-:Y:S01]  /*3cd0*/  IABS R9, R17 ;  /* 0x0000001100097213 */ /* 0x000fe20000000000 */
[----:B------:R-:W-:Y:S02]  /*3ce0*/  IMAD.MOV R5, RZ, RZ, -R5 ;  /* 0x000000ffff057224 */ /* 0x000fe400078e0a05 */
[----:B------:R-:W-:Y:S01]  /*3cf0*/  @!P0 IMAD.MOV R230, RZ, RZ, -R230 ;  /* 0x000000ffffe68224 */ /* 0x000fe200078e0ae6 */
[----:B------:R-:W-:Y:S01]  /*3d00*/  ISETP.GE.AND P0, PT, R13, RZ, PT ;  /* 0x000000ff0d00720c */ /* 0x000fe20003f06270 */
[----:B------:R-:W-:Y:S01]  /*3d10*/  @!P2 IMAD.IADD R244, R244, 0x1, -R2 ;  /* 0x00000001f4f4a824 */ /* 0x000fe200078e0a02 */
[----:B------:R-:W-:Y:S01]  /*3d20*/  IABS R13, R23 ;  /* 0x00000017000d7213 */ /* 0x000fe20000000000 */
[----:B------:R-:W-:Y:S01]  /*3d30*/  IMAD R246, R2, R5, R7 ;  /* 0x0000000502f67224 */ /* 0x000fe200078e0207 */
[----:B------:R-:W-:Y:S01]  /*3d40*/  ISETP.GE.AND P2, PT, R15, RZ, PT ;  /* 0x000000ff0f00720c */ /* 0x000fe20003f46270 */
[----:B------:R-:W-:-:S04]  /*3d50*/  IMAD.HI.U32 R6, R4, R11, RZ ;  /* 0x0000000b04067227 */ /* 0x000fc800078e00ff */
[----:B------:R-:W-:Y:S01]  /*3d60*/  @!P3 IMAD.MOV R236, RZ, RZ, -R236 ;  /* 0x000000ffffecb224 */ /* 0x000fe200078e0aec */
[----:B------:R-:W-:Y:S01]  /*3d70*/  ISETP.GT.U32.AND P3, PT, R2, R244, PT ;  /* 0x000000f40200720c */ /* 0x000fe20003f64070 */
[----:B------:R-:W-:-:S04]  /*3d80*/  IMAD.HI.U32 R5, R4, R9, RZ ;  /* 0x0000000904057227 */ /* 0x000fc800078e00ff */
[----:B------:R-:W-:-:S04]  /*3d90*/  IMAD.HI.U32 R7, R4, R13, RZ ;  /* 0x0000000d04077227 */ /* 0x000fc800078e00ff */
[----:B------:R-:W-:Y:S01]  /*3da0*/  @!P6 IMAD.IADD R242, R242, 0x1, -R2 ;  /* 0x00000001f2f2e824 */ /* 0x000fe200078e0a02 */
[----:B------:R-:W-:Y:S01]  /*3db0*/  ISETP.GT.U32.AND P6, PT, R2, R246, PT ;  /* 0x000000f60200720c */ /* 0x000fe20003fc4070 */
[----:B------:R-:W-:Y:S02]  /*3dc0*/  IMAD.MOV R6, RZ, RZ, -R6 ;  /* 0x000000ffff067224 */ /* 0x000fe400078e0a06 */
[----:B------:R-:W-:Y:S02]  /*3dd0*/  IMAD.MOV R5, RZ, RZ, -R5 ;  /* 0x000000ffff057224 */ /* 0x000fe400078e0a05 */
[----:B------:R-:W-:Y:S01]  /*3de0*/  @!P1 IMAD.IADD R240, R240, 0x1, -R2 ;  /* 0x00000001f0f09824 */ /* 0x000fe200078e0a02 */
[----:B------:R-:W-:Y:S01]  /*3df0*/  ISETP.GE.AND P1, PT, R21, RZ, PT ;  /* 0x000000ff1500720c */ /* 0x000fe20003f26270 */
[----:B------:R-:W-:Y:S02]  /*3e00*/  IMAD.MOV R7, RZ, RZ, -R7 ;  /* 0x000000ffff077224 */ /* 0x000fe400078e0a07 */
[----:B------:R-:W-:-:S02]  /*3e10*/  IMAD R250, R2, R6, R11 ;  /* 0x0000000602fa7224 */ /* 0x000fc400078e020b */
[C---:B------:R-:W-:Y:S02]  /*3e20*/  IMAD R248, R2.reuse, R5, R9 ;  /* 0x0000000502f87224 */ /* 0x040fe400078e0209 */
[C---:B------:R-:W-:Y:S02]  /*3e30*/  IMAD R9, R2.reuse, R7, R13 ;  /* 0x0000000702097224 */ /* 0x040fe400078e020d */
[----:B------:R-:W-:Y:S01]  /*3e40*/  @!P4 IMAD.MOV R240, RZ, RZ, -R240 ;  /* 0x000000fffff0c224 */ /* 0x000fe200078e0af0 */
[----:B------:R-:W-:Y:S01]  /*3e50*/  ISETP.GT.U32.AND P4, PT, R2, R250, PT ;  /* 0x000000fa0200720c */ /* 0x000fe20003f84070 */
[--C-:B------:R-:W-:Y:S01]  /*3e60*/  @!P3 IMAD.IADD R244, R244, 0x1, -R2.reuse ;  /* 0x00000001f4f4b824 */ /* 0x100fe200078e0a02 */
[----:B------:R-:W-:Y:S01]  /*3e70*/  ISETP.GT.U32.AND P3, PT, R2, R9, PT ;  /* 0x000000090200720c */ /* 0x000fe20003f64070 */
[C---:B------:R-:W-:Y:S02]  /*3e80*/  VIADD R21, R3.reuse, 0x6e ;  /* 0x0000006e03157836 */ /* 0x040fe40000000000 */
[----:B------:R-:W-:Y:S01]  /*3e90*/  @!P6 IMAD.IADD R246, R246, 0x1, -R2 ;  /* 0x00000001f6f6e824 */ /* 0x000fe200078e0a02 */
[C---:B------:R-:W-:Y:S01]  /*3ea0*/  ISETP.GT.U32.AND P6, PT, R2.reuse, R248, PT ;  /* 0x000000f80200720c */ /* 0x040fe20003fc4070 */
[----:B------:R-:W-:Y:S01]  /*3eb0*/  VIADD R7, R3, 0x6c ;  /* 0x0000006c03077836 */ /* 0x000fe20000000000 */
[----:B------:R-:W-:Y:S01]  /*3ec0*/  IABS R11, R21 ;  /* 0x00000015000b7213 */ /* 0x000fe20000000000 */
[----:B------:R-:W-:Y:S01]  /*3ed0*/  @!P0 IMAD.MOV R238, RZ, RZ, -R238 ;  /* 0x000000ffffee8224 */ /* 0x000fe200078e0aee */
[----:B------:R-:W-:Y:S01]  /*3ee0*/  ISETP.GT.U32.AND P0, PT, R2, R246, PT ;  /* 0x000000f60200720c */ /* 0x000fe20003f04070 */
[----:B------:R-:W-:Y:S01]  /*3ef0*/  @!P1 IMAD.MOV R244, RZ, RZ, -R244 ;  /* 0x000000fffff49224 */ /* 0x000fe200078e0af4 */
[----:B------:R-:W-:Y:S01]  /*3f00*/  IABS R13, R7 ;  /* 0x00000007000d7213 */ /* 0x000fe20000000000 */
[----:B------:R-:W-:-:S02]  /*3f10*/  @!P4 IMAD.IADD R250, R250, 0x1, -R2 ;  /* 0x00000001fafac824 */ /* 0x000fc400078e0a02 */
[----:B------:R-:W-:-:S04]  /*3f20*/  IMAD.HI.U32 R5, R4, R11, RZ ;  /* 0x0000000b04057227 */ /* 0x000fc800078e00ff */
[----:B------:R-:W-:Y:S01]  /*3f30*/  @!P3 IMAD.IADD R9, R9, 0x1, -R2 ;  /* 0x000000010909b824 */ /* 0x000fe200078e0a02 */
[----:B------:R-:W-:Y:S01]  /*3f40*/  ISETP.GT.U32.AND P3, PT, R2, R250, PT ;  /* 0x000000fa0200720c */ /* 0x000fe20003f64070 */
[----:B------:R-:W-:Y:S02]  /*3f50*/  IMAD.MOV R6, RZ, RZ, -R5 ;  /* 0x000000ffff067224 */ /* 0x000fe400078e0a05 */
[----:B------:R-:W-:Y:S01]  /*3f60*/  IMAD.HI.U32 R5, R4, R13, RZ ;  /* 0x0000000d04057227 */ /* 0x000fe200078e00ff */
[----:B------:R-:W-:-:S03]  /*3f70*/  ISETP.GT.U32.AND P1, PT, R2, R9, PT ;  /* 0x000000090200720c */ /* 0x000fc60003f24070 */
[----:B------:R-:W-:Y:S01]  /*3f80*/  @!P0 IMAD.IADD R246, R246, 0x1, -R2 ;  /* 0x00000001f6f68824 */ /* 0x000fe200078e0a02 */
[----:B------:R-:W-:Y:S01]  /*3f90*/  ISETP.GE.AND P0, PT, R19, RZ, PT ;  /* 0x000000ff1300720c */ /* 0x000fe20003f06270 */
[C---:B------:R-:W-:Y:S02]  /*3fa0*/  IMAD R11, R2.reuse, R6, R11 ;  /* 0x00000006020b7224 */ /* 0x040fe400078e020b */
[----:B------:R-:W-:Y:S02]  /*3fb0*/  IMAD.MOV R5, RZ, RZ, -R5 ;  /* 0x000000ffff057224 */ /* 0x000fe400078e0a05 */
[----:B------:R-:W-:Y:S01]  /*3fc0*/  @!P2 IMAD.MOV R246, RZ, RZ, -R246 ;  /* 0x000000fffff6a224 */ /* 0x000fe200078e0af6 */
[C---:B------:R-:W-:Y:S01]  /*3fd0*/  ISETP.GT.U32.AND P2, PT, R2.reuse, R11, PT ;  /* 0x0000000b0200720c */ /* 0x040fe20003f44070 */
[----:B------:R-:W-:Y:S02]  /*3fe0*/  IMAD R13, R2, R5, R13 ;  /* 0x00000005020d7224 */ /* 0x000fe400078e020d */
[----:B------:R-:W-:-:S02]  /*3ff0*/  @!P3 IMAD.IADD R250, R250, 0x1, -R2 ;  /* 0x00000001fafab824 */ /* 0x000fc400078e0a02 */
[----:B------:R-:W-:Y:S01]  /*4000*/  @!P6 IMAD.IADD R248, R248, 0x1, -R2 ;  /* 0x00000001f8f8e824 */ /* 0x000fe200078e0a02 */
[C---:B------:R-:W-:Y:S01]  /*4010*/  ISETP.GT.U32.AND P3, PT, R2.reuse, R13, PT ;  /* 0x0000000d0200720c */ /* 0x040fe20003f64070 */
[----:B------:R-:W-:Y:S01]  /*4020*/  @!P5 IMAD.MOV R242, RZ, RZ, -R242 ;  /* 0x000000fffff2d224 */ /* 0x000fe200078e0af2 */
[----:B------:R-:W-:Y:S01]  /*4030*/  ISETP.GE.AND P6, PT, R23, RZ, PT ;  /* 0x000000ff1700720c */ /* 0x000fe20003fc6270 */
[----:B------:R-:W-:Y:S01]  /*4040*/  VIADD R23, R3, 0x68 ;  /* 0x0000006803177836 */ /* 0x000fe20000000000 */
[----:B------:R-:W-:Y:S01]  /*4050*/  ISETP.GE.AND P5, PT, R17, RZ, PT ;  /* 0x000000ff1100720c */ /* 0x000fe20003fa6270 */
[----:B------:R-:W-:Y:S01]  /*4060*/  VIADD R19, R3, 0x6a ;  /* 0x0000006a03137836 */ /* 0x000fe20000000000 */
[C---:B------:R-:W-:Y:S01]  /*4070*/  ISETP.GT.U32.AND P4, PT, R2.reuse, R248, PT ;  /* 0x000000f80200720c */ /* 0x040fe20003f84070 */
[--C-:B------:R-:W-:Y:S01]  /*4080*/  @!P2 IMAD.IADD R11, R11, 0x1, -R2.reuse ;  /* 0x000000010b0ba824 */ /* 0x100fe200078e0a02 */
[----:B------:R-:W-:Y:S01]  /*4090*/  IABS R17, R23 ;  /* 0x0000001700117213 */ /* 0x000fe20000000000 */
[----:B------:R-:W-:Y:S01]  /*40a0*/  @!P1 IMAD.IADD R9, R9, 0x1, -R2 ;  /* 0x0000000109099824 */ /* 0x000fe200078e0a02 */
[----:B------:R-:W-:Y:S01]  /*40b0*/  IABS R15, R19 ;  /* 0x00000013000f7213 */ /* 0x000fe20000000000 */
[----:B------:R-:W-:Y:S01]  /*40c0*/  @!P0 IMAD.MOV R250, RZ, RZ, -R250 ;  /* 0x000000fffffa8224 */ /* 0x000fe200078e0afa */
[----:B------:R-:W-:Y:S01]  /*40d0*/  ISETP.GE.AND P1, PT, R7, RZ, PT ;  /* 0x000000ff0700720c */ /* 0x000fe20003f26270 */
[----:B------:R-:W-:Y:S01]  /*40e0*/  @!P3 IMAD.IADD R13, R13, 0x1, -R2 ;  /* 0x000000010d0db824 */ /* 0x000fe200078e0a02 */
[----:B------:R-:W-:Y:S01]  /*40f0*/  ISETP.GT.U32.AND P3, PT, R2, R11, PT ;  /* 0x0000000b0200720c */ /* 0x000fe20003f64070 */
[----:B------:R-:W-:Y:S01]  /*4100*/  IMAD.HI.U32 R6, R4, R17, RZ ;  /* 0x0000001104067227 */ /* 0x000fe200078e00ff */
[----:B------:R-:W-:-:S03]  /*4110*/  ISETP.GE.AND P2, PT, R19, RZ, PT ;  /* 0x000000ff1300720c */ /* 0x000fc60003f46270 */
[----:B------:R-:W-:Y:S02]  /*4120*/  IMAD.MOV R6, RZ, RZ, -R6 ;  /* 0x000000ffff067224 */ /* 0x000fe400078e0a06 */
[----:B------:R-:W-:Y:S02]  /*4130*/  VIADD R7, R3, 0x66 ;  /* 0x0000006603077836 */ /* 0x000fe40000000000 */
[----:B------:R-:W-:-:S03]  /*4140*/  IMAD.HI.U32 R5, R4, R15, RZ ;  /* 0x0000000f04057227 */ /* 0x000fc600078e00ff */
[----:B------:R-:W-:Y:S01]  /*4150*/  IABS R19, R7 ;  /* 0x0000000700137213 */ /* 0x000fe20000000000 */
[----:B------:R-:W-:Y:S02]  /*4160*/  IMAD R17, R2, R6, R17 ;  /* 0x0000000602117224 */ /* 0x000fe400078e0211 */
[--C-:B------:R-:W-:Y:S01]  /*4170*/  @!P4 IMAD.IADD R248, R248, 0x1, -R2.reuse ;  /* 0x00000001f8f8c824 */ /* 0x100fe200078e0a02 */
[----:B------:R-:W-:Y:S01]  /*4180*/  ISETP.GE.AND P4, PT, R21, RZ, PT ;  /* 0x000000ff1500720c */ /* 0x000fe20003f86270 */
[----:B------:R-:W-:Y:S02]  /*4190*/  IMAD.MOV R5, RZ, RZ, -R5 ;  /* 0x000000ffff057224 */ /* 0x000fe400078e0a05 */
[----:B------:R-:W-:Y:S01]  /*41a0*/  @!P3 IMAD.IADD R11, R11, 0x1, -R2 ;  /* 0x000000010b0bb824 */ /* 0x000fe200078e0a02 */
[C---:B------:R-:W-:Y:S01]  /*41b0*/  ISETP.GT.U32.AND P3, PT, R2.reuse, R17, PT ;  /* 0x000000110200720c */ /* 0x040fe20003f64070 */
[----:B------:R-:W-:Y:S01]  /*41c0*/  @!P5 IMAD.MOV R248, RZ, RZ, -R248 ;  /* 0x000000fffff8d224 */ /* 0x000fe200078e0af8 */
[C---:B------:R-:W-:Y:S01]  /*41d0*/  ISETP.GT.U32.AND P5, PT, R2.reuse, R13, PT ;  /* 0x0000000d0200720c */ /* 0x040fe20003fa4070 */
[----:B------:R-:W-:-:S02]  /*41e0*/  IMAD R15, R2, R5, R15 ;  /* 0x00000005020f7224 */ /* 0x000fc400078e020f */
[----:B------:R-:W-:-:S03]  /*41f0*/  IMAD.HI.U32 R5, R4, R19, RZ ;  /* 0x0000001304057227 */ /* 0x000fc600078e00ff */
[C---:B------:R-:W-:Y:S01]  /*4200*/  ISETP.GT.U32.AND P0, PT, R2.reuse, R15, PT ;  /* 0x0000000f0200720c */ /* 0x040fe20003f04070 */
[----:B------:R-:W-:Y:S02]  /*4210*/  IMAD.MOV R5, RZ, RZ, -R5 ;  /* 0x000000ffff057224 */ /* 0x000fe400078e0a05 */
[----:B------:R-:W-:Y:S01]  /*4220*/  @!P6 IMAD.MOV R9, RZ, RZ, -R9 ;  /* 0x000000ffff09e224 */ /* 0x000fe200078e0a09 */
[----:B------:R-:W-:Y:S01]  /*4230*/  ISETP.GE.AND P6, PT, R23, RZ, PT ;  /* 0x000000ff1700720c */ /* 0x000fe20003fc6270 */
[C---:B------:R-:W-:Y:S02]  /*4240*/  IMAD R19, R2.reuse, R5, R19 ;  /* 0x0000000502137224 */ /* 0x040fe400078e0213 */
[----:B------:R-:W-:Y:S02]  /*4250*/  VIADD R5, R3, 0x64 ;  /* 0x0000006403057836 */ /* 0x000fe40000000000 */
[--C-:B------:R-:W-:Y:S02]  /*4260*/  @!P3 IMAD.IADD R17, R17, 0x1, -R2.reuse ;  /* 0x000000011111b824 */ /* 0x100fe400078e0a02 */
[----:B------:R-:W-:Y:S01]  /*4270*/  @!P5 IMAD.IADD R13, R13, 0x1, -R2 ;  /* 0x000000010d0dd824 */ /* 0x000fe200078e0a02 */
[----:B------:R-:W-:Y:S01]  /*4280*/  IABS R21, R5 ;  /* 0x0000000500157213 */ /* 0x000fe20000000000 */
[----:B------:R-:W-:Y:S01]  /*4290*/  @!P4 IMAD.MOV R11, RZ, RZ, -R11 ;  /* 0x000000ffff0bc224 */ /* 0x000fe200078e0a0b */
[----:B------:R-:W-:Y:S01]  /*42a0*/  ISETP.GT.U32.AND P3, PT, R2, R17, PT ;  /* 0x000000110200720c */ /* 0x000fe20003f64070 */
[----:B------:R-:W-:Y:S01]  /*42b0*/  @!P1 IMAD.MOV R13, RZ, RZ, -R13 ;  /* 0x000000ffff0d9224 */ /* 0x000fe200078e0a0d */
[----:B------:R-:W-:Y:S01]  /*42c0*/  ISETP.GE.AND P4, PT, R5, RZ, PT ;  /* 0x000000ff0500720c */ /* 0x000fe20003f86270 */
[----:B------:R-:W-:Y:S01]  /*42d0*/  IMAD.HI.U32 R5, R4, R21, RZ ;  /* 0x0000001504057227 */ /* 0x000fe200078e00ff */
[----:B------:R-:W-:-:S02]  /*42e0*/  ISETP.GT.U32.AND P1, PT, R2, R19, PT ;  /* 0x000000130200720c */ /* 0x000fc40003f24070 */
[----:B------:R-:W-:Y:S01]  /*42f0*/  ISETP.GE.AND P5, PT, R7, RZ, PT ;  /* 0x000000ff0700720c */ /* 0x000fe20003fa6270 */
[----:B------:R-:W-:Y:S02]  /*4300*/  IMAD.MOV R5, RZ, RZ, -R5 ;  /* 0x000000ffff057224 */ /* 0x000fe400078e0a05 */
[----:B------:R-:W-:Y:S02]  /*4310*/  VIADD R24, R3, 0x62 ;  /* 0x0000006203187836 */ /* 0x000fe40000000000 */
[--C-:B------:R-:W-:Y:S02]  /*4320*/  @!P0 IMAD.IADD R15, R15, 0x1, -R2.reuse ;  /* 0x000000010f0f8824 */ /* 0x100fe400078e0a02 */
[--C-:B------:R-:W-:Y:S01]  /*4330*/  @!P3 IMAD.IADD R17, R17, 0x1, -R2.reuse ;  /* 0x000000011111b824 */ /* 0x100fe200078e0a02 */
[----:B------:R-:W-:Y:S01]  /*4340*/  IABS R23, R24 ;  /* 0x0000001800177213 */ /* 0x000fe20000000000 */
[C---:B------:R-:W-:Y:S01]  /*4350*/  IMAD R21, R2.reuse, R5, R21 ;  /* 0x0000000502157224 */ /* 0x040fe200078e0215 */
[----:B------:R-:W-:Y:S01]  /*4360*/  ISETP.GT.U32.AND P0, PT, R2, R15, PT ;  /* 0x0000000f0200720c */ /* 0x000fe20003f04070 */
[----:B------:R-:W-:Y:S01]  /*4370*/  @!P1 IMAD.IADD R19, R19, 0x1, -R2 ;  /* 0x0000000113139824 */ /* 0x000fe200078e0a02 */
[----:B------:R-:W-:Y:S01]  /*4380*/  ISETP.GE.AND P3, PT, R26, RZ, PT ;  /* 0x000000ff1a00720c */ /* 0x000fe20003f66270 */
[----:B------:R-:W-:Y:S01]  /*4390*/  @!P6 IMAD.MOV R17, RZ, RZ, -R17 ;  /* 0x000000ffff11e224 */ /* 0x000fe200078e0a11 */
[----:B------:R-:W-:Y:S01]  /*43a0*/  ISETP.GT.U32.AND P6, PT, R2, R21, PT ;  /* 0x000000150200720c */ /* 0x000fe20003fc4070 */
[----:B------:R-:W-:Y:S01]  /*43b0*/  IMAD.HI.U32 R6, R4, R23, RZ ;  /* 0x0000001704067227 */ /* 0x000fe200078e00ff */
[----:B------:R-:W-:-:S03]  /*43c0*/  ISETP.GT.U32.AND P1, PT, R2, R19, PT ;  /* 0x000000130200720c */ /* 0x000fc60003f24070 */
[----:B------:R-:W-:Y:S02]  /*43d0*/  IMAD.MOV R6, RZ, RZ, -R6 ;  /* 0x000000ffff067224 */ /* 0x000fe400078e0a06 */
[----:B------:R-:W-:Y:S02]  /*43e0*/  VIADD R5, R3, 0x5e ;  /* 0x0000005e03057836 */ /* 0x000fe40000000000 */
[--C-:B------:R-:W-:Y:S01]  /*43f0*/  @!P0 IMAD.IADD R15, R15, 0x1, -R2.reuse ;  /* 0x000000010f0f8824 */ /* 0x100fe200078e0a02 */
[----:B------:R-:W-:Y:S01]  /*4400*/  ISETP.GE.AND P0, PT, R24, RZ, PT ;  /* 0x000000ff1800720c */ /* 0x000fe20003f06270 */
[----:B------:R-:W-:Y:S01]  /*4410*/  IMAD R23, R2, R6, R23 ;  /* 0x0000000602177224 */ /* 0x000fe200078e0217 */
[----:B------:R-:W-:Y:S01]  /*4420*/  IABS R27, R5 ;  /* 0x00000005001b7213 */ /* 0x000fe20000000000 */
[----:B------:R-:W-:Y:S02]  /*4430*/  @!P6 IMAD.IADD R21, R21, 0x1, -R2 ;  /* 0x000000011515e824 */ /* 0x000fe400078e0a02 */
[----:B------:R-:W-:-:S03]  /*4440*/  IMAD.HI.U32 R7, R4, R25, RZ ;  /* 0x0000001904077227 */ /* 0x000fc600078e00ff */
[C---:B------:R-:W-:Y:S01]  /*4450*/  ISETP.GT.U32.AND P6, PT, R2.reuse, R21, PT ;  /* 0x000000150200720c */ /* 0x040fe20003fc4070 */
[----:B------:R-:W-:Y:S01]  /*4460*/  @!P2 IMAD.MOV R15, RZ, RZ, -R15 ;  /* 0x000000ffff0fa224 */ /* 0x000fe200078e0a0f */
[----:B------:R-:W-:Y:S01]  /*4470*/  ISETP.GE.AND P2, PT, R5, RZ, PT ;  /* 0x000000ff0500720c */ /* 0x000fe20003f46270 */
[----:B------:R-:W-:Y:S01]  /*4480*/  @!P1 IMAD.IADD R19, R19, 0x1, -R2 ;  /* 0x0000000113139824 */ /* 0x000fe200078e0a02 */
[----:B------:R-:W-:Y:S01]  /*4490*/  ISETP.GT.U32.AND P1, PT, R2, R23, PT ;  /* 0x000000170200720c */ /* 0x000fe20003f24070 */
[----:B------:R-:W-:Y:S02]  /*44a0*/  IMAD.MOV R7, RZ, RZ, -R7 ;  /* 0x000000ffff077224 */ /* 0x000fe400078e0a07 */
[----:B------:R-:W-:Y:S02]  /*44b0*/  VIADD R26, R3, 0x5a ;  /* 0x0000005a031a7836 */ /* 0x000fe40000000000 */
[----:B------:R-:W-:-:S03]  /*44c0*/  IMAD.HI.U32 R5, R4, R27, RZ ;  /* 0x0000001b04057227 */ /* 0x000fc600078e00ff */
[----:B------:R-:W-:Y:S01]  /*44d0*/  IABS R31, R26 ;  /* 0x0000001a001f7213 */ /* 0x000fe20000000000 */
[C---:B------:R-:W-:Y:S02]  /*44e0*/  IMAD R25, R2.reuse, R7, R25 ;  /* 0x0000000702197224 */ /* 0x040fe400078e0219 */
[----:B------:R-:W-:Y:S02]  /*44f0*/  IMAD.MOV R5, RZ, RZ, -R5 ;  /* 0x000000ffff057224 */ /* 0x000fe400078e0a05 */
[----:B------:R-:W-:Y:S02]  /*4500*/  VIADD R24, R3, 0x5c ;  /* 0x0000005c03187836 */ /* 0x000fe40000000000 */
[----:B------:R-:W-:Y:S01]  /*4510*/  @!P5 IMAD.MOV R19, RZ, RZ, -R19 ;  /* 0x000000ffff13d224 */ /* 0x000fe200078e0a13 */
[C---:B------:R-:W-:Y:S01]  /*4520*/  ISETP.GT.U32.AND P5, PT, R2.reuse, R25, PT ;  /* 0x000000190200720c */ /* 0x040fe20003fa4070 */
[----:B------:R-:W-:Y:S01]  /*4530*/  IMAD R27, R2, R5, R27 ;  /* 0x00000005021b7224 */ /* 0x000fe200078e021b */
[----:B------:R-:W-:Y:S01]  /*4540*/  IABS R29, R24 ;  /* 0x00000018001d7213 */ /* 0x000fe20000000000 */
[----:B------:R-:W-:-:S04]  /*4550*/  IMAD.HI.U32 R7, R4, R31, RZ ;  /* 0x0000001f04077227 */ /* 0x000fc800078e00ff */
[--C-:B------:R-:W-:Y:S02]  /*4560*/  @!P1 IMAD.IADD R23, R23, 0x1, -R2.reuse ;  /* 0x0000000117179824 */ /* 0x100fe400078e0a02 */
[----:B------:R-:W-:Y:S01]  /*4570*/  @!P6 IMAD.IADD R21, R21, 0x1, -R2 ;  /* 0x000000011515e824 */ /* 0x000fe200078e0a02 */
[C---:B------:R-:W-:Y:S01]  /*4580*/  ISETP.GT.U32.AND P6, PT, R2.reuse, R27, PT ;  /* 0x0000001b0200720c */ /* 0x040fe20003fc4070 */
[----:B------:R-:W-:Y:S01]  /*4590*/  IMAD.MOV R7, RZ, RZ, -R7 ;  /* 0x000000ffff077224 */ /* 0x000fe200078e0a07 */
[----:B------:R-:W-:Y:S01]  /*45a0*/  ISETP.GT.U32.AND P1, PT, R2, R23, PT ;  /* 0x000000170200720c */ /* 0x000fe20003f24070 */
[----:B------:R-:W-:-:S04]  /*45b0*/  IMAD.HI.U32 R6, R4, R29, RZ ;  /* 0x0000001d04067227 */ /* 0x000fc800078e00ff */
[C---:B------:R-:W-:Y:S01]  /*45c0*/  IMAD R52, R2.reuse, R7, R31 ;  /* 0x0000000702347224 */ /* 0x040fe200078e021f */
[----:B------:R-:W-:Y:S01]  /*45d0*/  IABS R7, R32 ;  /* 0x0000002000077213 */ /* 0x000fe20000000000 */
[----:B------:R-:W-:Y:S01]  /*45e0*/  IMAD.MOV R6, RZ, RZ, -R6 ;  /* 0x000000ffff067224 */ /* 0x000fe200078e0a06 */
[----:B------:R-:W-:Y:S01]  /*45f0*/  IABS R31, R34 ;  /* 0x00000022001f7213 */ /* 0x000fe20000000000 */
[--C-:B------:R-:W-:Y:S01]  /*4600*/  @!P5 IMAD.IADD R25, R25, 0x1, -R2.reuse ;  /* 0x000000011919d824 */ /* 0x100fe200078e0a02 */
[C---:B------:R-:W-:Y:S01]  /*4610*/  ISETP.GT.U32.AND P5, PT, R2.reuse, R52, PT ;  /* 0x000000340200720c */ /* 0x040fe20003fa4070 */
[C---:B------:R-:W-:Y:S02]  /*4620*/  IMAD R214, R2.reuse, R6, R29 ;  /* 0x0000000602d67224 */ /* 0x040fe400078e021d */
[----:B------:R-:W-:Y:S01]  /*4630*/  @!P6 IMAD.IADD R27, R27, 0x1, -R2 ;  /* 0x000000011b1be824 */ /* 0x000fe200078e0a02 */
[----:B------:R-:W-:Y:S01]  /*4640*/  ISETP.GT.U32.AND P6, PT, R2, R25, PT ;  /* 0x000000190200720c */ /* 0x000fe20003fc4070 */
[----:B------:R-:W-:-:S04]  /*4650*/  IMAD.HI.U32 R5, R4, R33, RZ ;  /* 0x0000002104057227 */ /* 0x000fc800078e00ff */
[--C-:B------:R-:W-:Y:S01]  /*4660*/  @!P1 IMAD.IADD R23, R23, 0x1, -R2.reuse ;  /* 0x0000000117179824 */ /* 0x100fe200078e0a02 */
[----:B------:R-:W-:Y:S01]  /*4670*/  ISETP.GT.U32.AND P1, PT, R2, R214, PT ;  /* 0x000000d60200720c */ /* 0x000fe20003f24070 */
[----:B------:R-:W-:Y:S02]  /*4680*/  IMAD.MOV R5, RZ, RZ, -R5 ;  /* 0x000000ffff057224 */ /* 0x000fe400078e0a05 */
[--C-:B------:R-:W-:Y:S02]  /*4690*/  @!P5 IMAD.IADD R52, R52, 0x1, -R2.reuse ;  /* 0x000000013434d824 */ /* 0x100fe400078e0a02 */
[C---:B------:R-:W-:Y:S02]  /*46a0*/  IMAD R160, R2.reuse, R5, R33 ;  /* 0x0000000502a07224 */ /* 0x040fe400078e0221 */
[----:B------:R-:W-:Y:S01]  /*46b0*/  @!P6 IMAD.IADD R25, R25, 0x1, -R2 ;  /* 0x000000011919e824 */ /* 0x000fe200078e0a02 */
[----:B------:R-:W-:Y:S01]  /*46c0*/  ISETP.GT.U32.AND P5, PT, R2, R52, PT ;  /* 0x000000340200720c */ /* 0x000fe20003fa4070 */
[----:B------:R-:W-:Y:S01]  /*46d0*/  IMAD.HI.U32 R5, R4, R7, RZ ;  /* 0x0000000704057227 */ /* 0x000fe200078e00ff */
[----:B------:R-:W-:-:S03]  /*46e0*/  ISETP.GT.U32.AND P6, PT, R2, R160, PT ;  /* 0x000000a00200720c */ /* 0x000fc60003fc4070 */
[----:B------:R-:W-:Y:S01]  /*46f0*/  @!P1 IMAD.IADD R214, R214, 0x1, -R2 ;  /* 0x00000001d6d69824 */ /* 0x000fe200078e0a02 */
[----:B------:R-:W-:Y:S01]  /*4700*/  ISETP.GT.U32.AND P1, PT, R2, R27, PT ;  /* 0x0000001b0200720c */ /* 0x000fe20003f24070 */
[----:B------:R-:W-:-:S04]  /*4710*/  IMAD.HI.U32 R6, R4, R35, RZ ;  /* 0x0000002304067227 */ /* 0x000fc800078e00ff */
[----:B------:R-:W-:Y:S02]  /*4720*/  VIADD R33, R3, 0x52 ;  /* 0x0000005203217836 */ /* 0x000fe40000000000 */
[----:B------:R-:W-:Y:S02]  /*4730*/  IMAD.MOV R5, RZ, RZ, -R5 ;  /* 0x000000ffff057224 */ /* 0x000fe400078e0a05 */
[----:B------:R-:W-:Y:S01]  /*4740*/  IMAD.MOV R6, RZ, RZ, -R6 ;  /* 0x000000ffff067224 */ /* 0x000fe200078e0a06 */
[----:B------:R-:W-:Y:S01]  /*4750*/  IABS R29, R33 ;  /* 0x00000021001d7213 */ /* 0x000fe20000000000 */
[C---:B------:R-:W-:Y:S02]  /*4760*/  IMAD R164, R2.reuse, R5, R7 ;  /* 0x0000000502a47224 */ /* 0x040fe400078e0207 */
[----:B------:R-:W-:Y:S02]  /*4770*/  IMAD R162, R2, R6, R35 ;  /* 0x0000000602a27224 */ /* 0x000fe400078e0223 */
[--C-:B------:R-:W-:Y:S01]  /*4780*/  @!P5 IMAD.IADD R52, R52, 0x1, -R2.reuse ;  /* 0x000000013434d824 */ /* 0x100fe200078e0a02 */
[----:B------:R-:W-:Y:S01]  /*4790*/  ISETP.GT.U32.AND P5, PT, R2, R164, PT ;  /* 0x000000a40200720c */ /* 0x000fe20003fa4070 */
[----:B------:R-:W-:Y:S01]  /*47a0*/  @!P6 IMAD.IADD R160, R160, 0x1, -R2 ;  /* 0x00000001a0a0e824 */ /* 0x000fe200078e0a02 */
[----:B------:R-:W-:Y:S01]  /*47b0*/  ISETP.GE.AND P6, PT, R26, RZ, PT ;  /* 0x000000ff1a00720c */ /* 0x000fe20003fc6270 */
[----:B------:R-:W-:-:S04]  /*47c0*/  IMAD.HI.U32 R5, R4, R29, RZ ;  /* 0x0000001d04057227 */ /* 0x000fc800078e00ff */
[----:B------:R-:W-:-:S04]  /*47d0*/  IMAD.HI.U32 R6, R4, R31, RZ ;  /* 0x0000001f04067227 */ /* 0x000fc800078e00ff */
[----:B------:R-:W-:Y:S01]  /*47e0*/  @!P1 IMAD.IADD R27, R27, 0x1, -R2 ;  /* 0x000000011b1b9824 */ /* 0x000fe200078e0a02 */
[C---:B------:R-:W-:Y:S01]  /*47f0*/  ISETP.GT.U32.AND P1, PT, R2.reuse, R162, PT ;  /* 0x000000a20200720c */ /* 0x040fe20003f24070 */
[----:B------:R-:W-:Y:S02]  /*4800*/  IMAD.MOV R5, RZ, RZ, -R5 ;  /* 0x000000ffff057224 */ /* 0x000fe400078e0a05 */
[----:B------:R-:W-:Y:S02]  /*4810*/  IMAD.MOV R6, RZ, RZ, -R6 ;  /* 0x000000ffff067224 */ /* 0x000fe400078e0a06 */
[----:B------:R-:W-:Y:S01]  /*4820*/  @!P4 IMAD.MOV R21, RZ, RZ, -R21 ;  /* 0x000000ffff15c224 */ /* 0x000fe200078e0a15 */
[C---:B------:R-:W-:Y:S01]  /*4830*/  ISETP.GT.U32.AND P4, PT, R2.reuse, R214, PT ;  /* 0x000000d60200720c */ /* 0x040fe20003f84070 */
[C---:B------:R-:W-:Y:S02]  /*4840*/  IMAD R166, R2.reuse, R5, R29 ;  /* 0x0000000502a67224 */ /* 0x040fe400078e021d */
[----:B------:R-:W-:-:S02]  /*4850*/  IMAD R168, R2, R6, R31 ;  /* 0x0000000602a87224 */ /* 0x000fc400078e021f */
[----:B------:R-:W-:Y:S01]  /*4860*/  @!P0 IMAD.MOV R23, RZ, RZ, -R23 ;  /* 0x000000ffff178224 */ /* 0x000fe200078e0a17 */
[----:B------:R-:W-:Y:S01]  /*4870*/  ISETP.GT.U32.AND P0, PT, R2, R160, PT ;  /* 0x000000a00200720c */ /* 0x000fe20003f04070 */
[----:B------:R-:W-:Y:S01]  /*4880*/  @!P5 IMAD.IADD R164, R164, 0x1, -R2 ;  /* 0x00000001a4a4d824 */ /* 0x000fe200078e0a02 */
[C---:B------:R-:W-:Y:S01]  /*4890*/  ISETP.GT.U32.AND P5, PT, R2.reuse, R166, PT ;  /* 0x000000a60200720c */ /* 0x040fe20003fa4070 */
[----:B------:R-:W-:Y:S01]  /*48a0*/  @!P6 IMAD.MOV R52, RZ, RZ, -R52 ;  /* 0x000000ffff34e224 */ /* 0x000fe200078e0a34 */
[----:B------:R-:W-:Y:S01]  /*48b0*/  ISETP.GT.U32.AND P6, PT, R2, R168, PT ;  /* 0x000000a80200720c */ /* 0x000fe20003fc4070 */
[--C-:B------:R-:W-:Y:S01]  /*48c0*/  @!P1 IMAD.IADD R162, R162, 0x1, -R2.reuse ;  /* 0x00000001a2a29824 */ /* 0x100fe200078e0a02 */
[----:B------:R-:W-:Y:S01]  /*48d0*/  ISETP.GE.AND P1, PT, R28, RZ, PT ;  /* 0x000000ff1c00720c */ /* 0x000fe20003f26270 */
[----:B------:R-:W-:Y:S01]  /*48e0*/  @!P4 IMAD.IADD R214, R214, 0x1, -R2 ;  /* 0x00000001d6d6c824 */ /* 0x000fe200078e0a02 */
[----:B------:R-:W-:Y:S01]  /*48f0*/  ISETP.GE.AND P4, PT, R24, RZ, PT ;  /* 0x000000ff1800720c */ /* 0x000fe20003f86270 */
[----:B------:R-:W-:-:S02]  /*4900*/  VIADD R24, R3, 0x4e ;  /* 0x0000004e03187836 */ /* 0x000fc40000000000 */
[----:B------:R-:W-:Y:S01]  /*4910*/  @!P2 IMAD.MOV R27, RZ, RZ, -R27 ;  /* 0x000000ffff1ba224 */ /* 0x000fe200078e0a1b */
[----:B------:R-:W-:Y:S01]  /*4920*/  ISETP.GT.U32.AND P2, PT, R2, R164, PT ;  /* 0x000000a40200720c */ /* 0x000fe20003f44070 */
[--C-:B------:R-:W-:Y:S01]  /*4930*/  @!P0 IMAD.IADD R160, R160, 0x1, -R2.reuse ;  /* 0x00000001a0a08824 */ /* 0x100fe200078e0a02 */
[----:B------:R-:W-:Y:S01]  /*4940*/  IABS R7, R24 ;  /* 0x0000001800077213 */ /* 0x000fe20000000000 */
[--C-:B------:R-:W-:Y:S01]  /*4950*/  @!P5 IMAD.IADD R166, R166, 0x1, -R2.reuse ;  /* 0x00000001a6a6d824 */ /* 0x100fe200078e0a02 */
[----:B------:R-:W-:Y:S01]  /*4960*/  ISETP.GE.AND P0, PT, R32, RZ, PT ;  /* 0x000000ff2000720c */ /* 0x000fe20003f06270 */
[----:B------:R-:W-:Y:S01]  /*4970*/  @!P6 IMAD.IADD R168, R168, 0x1, -R2 ;  /* 0x00000001a8a8e824 */ /* 0x000fe200078e0a02 */
[----:B------:R-:W-:Y:S01]  /*4980*/  ISETP.GE.AND P5, PT, R24, RZ, PT ;  /* 0x000000ff1800720c */ /* 0x000fe20003fa6270 */
[----:B------:R-:W-:Y:S01]  /*4990*/  @!P1 IMAD.MOV R160, RZ, RZ, -R160 ;  /* 0x000000ffffa09224 */ /* 0x000fe200078e0aa0 */
[C---:B------:R-:W-:Y:S01]  /*49a0*/  ISETP.GT.U32.AND P6, PT, R2.reuse, R166, PT ;  /* 0x000000a60200720c */ /* 0x040fe20003fc4070 */
[----:B------:R-:W-:Y:S01]  /*49b0*/  @!P3 IMAD.MOV R25, RZ, RZ, -R25 ;  /* 0x000000ffff19b224 */ /* 0x000fe200078e0a19 */
[----:B------:R-:W-:Y:S01]  /*49c0*/  ISETP.GT.U32.AND P1, PT, R2, R168, PT ;  /* 0x000000a80200720c */ /* 0x000fe20003f24070 */
[----:B------:R-:W-:Y:S01]  /*49d0*/  IMAD.HI.U32 R5, R4, R7, RZ ;  /* 0x0000000704057227 */ /* 0x000fe200078e00ff */
[----:B------:R-:W-:-:S03]  /*49e0*/  ISETP.GT.U32.AND P3, PT, R2, R162, PT ;  /* 0x000000a20200720c */ /* 0x000fc60003f64070 */
[----:B------:R-:W-:Y:S01]  /*49f0*/  @!P4 IMAD.MOV R214, RZ, RZ, -R214 ;  /* 0x000000ffffd6c224 */ /* 0x000fe200078e0ad6 */
[----:B------:R-:W-:Y:S01]  /*4a00*/  ISETP.GE.AND P4, PT, R30, RZ, PT ;  /* 0x000000ff1e00720c */ /* 0x000fe20003f86270 */
[----:B------:R-:W-:Y:S02]  /*4a10*/  IMAD.MOV R5, RZ, RZ, -R5 ;  /* 0x000000ffff057224 */ /* 0x000fe400078e0a05 */
[----:B------:R-:W-:Y:S01]  /*4a20*/  @!P2 IMAD.IADD R164, R164, 0x1, -R2 ;  /* 0x00000001a4a4a824 */ /* 0x000fe200078e0a02 */
[----:B------:R-:W-:Y:S01]  /*4a30*/  ISETP.GE.AND P2, PT, R34, RZ, PT ;  /* 0x000000ff2200720c */ /* 0x000fe20003f46270 */
[C---:B------:R-:W-:Y:S02]  /*4a40*/  VIADD R6, R3.reuse, 0x4a ;  /* 0x0000004a03067836 */ /* 0x040fe40000000000 */
[----:B------:R-:W-:Y:S02]  /*4a50*/  IMAD R212, R2, R5, R7 ;  /* 0x0000000502d47224 */ /* 0x000fe400078e0207 */
[----:B------:R-:W-:Y:S01]  /*4a60*/  @!P0 IMAD.MOV R164, RZ, RZ, -R164 ;  /* 0x000000ffffa48224 */ /* 0x000fe200078e0aa4 */
[----:B------:R-:W-:Y:S01]  /*4a70*/  ISETP.GE.AND P0, PT, R6, RZ, PT ;  /* 0x000000ff0600720c */ /* 0x000fe20003f06270 */
[C---:B------:R-:W-:Y:S01]  /*4a80*/  VIADD R7, R3.reuse, 0x48 ;  /* 0x0000004803077836 */ /* 0x040fe20000000000 */
[----:B------:R-:W-:Y:S01]  /*4a90*/  IABS R6, R6 ;  /* 0x0000000600067213 */ /* 0x000fe20000000000 */
[----:B------:R-:W-:-:S02]  /*4aa0*/  VIADD R5, R3, 0x4c ;  /* 0x0000004c03057836 */ /* 0x000fc40000000000 */
[--C-:B------:R-:W-:Y:S01]  /*4ab0*/  @!P6 IMAD.IADD R166, R166, 0x1, -R2.reuse ;  /* 0x00000001a6a6e824 */ /* 0x100fe200078e0a02 */
[----:B------:R-:W-:Y:S01]  /*4ac0*/  ISETP.GE.AND P6, PT, R7, RZ, PT ;  /* 0x000000ff0700720c */ /* 0x000fe20003fc6270 */
[--C-:B------:R-:W-:Y:S01]  /*4ad0*/  @!P1 IMAD.IADD R168, R168, 0x1, -R2.reuse ;  /* 0x00000001a8a89824 */ /* 0x100fe200078e0a02 */
[----:B------:R-:W-:Y:S01]  /*4ae0*/  IABS R31, R7 ;  /* 0x00000007001f7213 */ /* 0x000fe20000000000 */
[----:B------:R-:W-:Y:S01]  /*4af0*/  @!P3 IMAD.IADD R162, R162, 0x1, -R2 ;  /* 0x00000001a2a2b824 */ /* 0x000fe200078e0a02 */
[----:B------:R-:W-:Y:S01]  /*4b00*/  ISETP.GT.U32.AND P1, PT, R2, R212, PT ;  /* 0x000000d40200720c */ /* 0x000fe20003f24070 */
[----:B------:R-:W-:Y:S01]  /*4b10*/  IMAD.MOV.U32 R7, RZ, RZ, R6 ;  /* 0x000000ffff077224 */ /* 0x000fe200078e0006 */
[----:B------:R-:W-:Y:S01]  /*4b20*/  IABS R29, R5 ;  /* 0x00000005001d7213 */ /* 0x000fe20000000000 */
[----:B------:R-:W-:Y:S01]  /*4b30*/  @!P4 IMAD.MOV R162, RZ, RZ, -R162 ;  /* 0x000000ffffa2c224 */ /* 0x000fe200078e0aa2 */
[----:B------:R-:W-:Y:S01]  /*4b40*/  ISETP.GE.AND P4, PT, R5, RZ, PT ;  /* 0x000000ff0500720c */ /* 0x000fe20003f86270 */
[----:B------:R-:W-:Y:S01]  /*4b50*/  VIADD R28, R3, 0x46 ;  /* 0x00000046031c7836 */ /* 0x000fe20000000000 */
[----:B------:R-:W-:Y:S01]  /*4b60*/  ISETP.GE.AND P3, PT, R33, RZ, PT ;  /* 0x000000ff2100720c */ /* 0x000fe20003f66270 */
[----:B------:R-:W-:-:S03]  /*4b70*/  IMAD.HI.U32 R6, R4, R7, RZ ;  /* 0x0000000704067227 */ /* 0x000fc600078e00ff */
[----:B------:R-:W-:Y:S01]  /*4b80*/  IABS R24, R28 ;  /* 0x0000001c00187213 */ /* 0x000fe20000000000 */
[----:B------:R-:W-:-:S04]  /*4b90*/  IMAD.HI.U32 R5, R4, R29, RZ ;  /* 0x0000001d04057227 */ /* 0x000fc800078e00ff */
[----:B------:R-:W-:Y:S02]  /*4ba0*/  IMAD.MOV R6, RZ, RZ, -R6 ;  /* 0x000000ffff067224 */ /* 0x000fe400078e0a06 */
[----:B------:R-:W-:Y:S02]  /*4bb0*/  IMAD.MOV R50, RZ, RZ, -R5 ;  /* 0x000000ffff327224 */ /* 0x000fe400078e0a05 */
[----:B------:R-:W-:Y:S02]  /*4bc0*/  VIADD R30, R3, 0x44 ;  /* 0x00000044031e7836 */ /* 0x000fe40000000000 */
[----:B------:R-:W-:Y:S02]  /*4bd0*/  IMAD R210, R2, R6, R7 ;  /* 0x0000000602d27224 */ /* 0x000fe400078e0207 */
[----:B------:R-:W-:Y:S01]  /*4be0*/  @!P1 IMAD.IADD R212, R212, 0x1, -R2 ;  /* 0x00000001d4d49824 */ /* 0x000fe200078e0a02 */
[----:B------:R-:W-:Y:S01]  /*4bf0*/  IABS R26, R30 ;  /* 0x0000001e001a7213 */ /* 0x000fe20000000000 */
[----:B------:R-:W-:-:S03]  /*4c00*/  IMAD.HI.U32 R5, R4, R31, RZ ;  /* 0x0000001f04057227 */ /* 0x000fc600078e00ff */
[C---:B------:R-:W-:Y:S01]  /*4c10*/  ISETP.GT.U32.AND P1, PT, R2.reuse, R212, PT ;  /* 0x000000d40200720c */ /* 0x040fe20003f24070 */
[C---:B------:R-:W-:Y:S02]  /*4c20*/  IMAD R50, R2.reuse, R50, R29 ;  /* 0x0000003202327224 */ /* 0x040fe400078e021d */
[----:B------:R-:W-:Y:S02]  /*4c30*/  IMAD.MOV.U32 R29, RZ, RZ, R24 ;  /* 0x000000ffff1d7224 */ /* 0x000fe400078e0018 */
[----:B------:R-:W-:Y:S01]  /*4c40*/  @!P2 IMAD.MOV R168, RZ, RZ, -R168 ;  /* 0x000000ffffa8a224 */ /* 0x000fe200078e0aa8 */
[----:B------:R-:W-:Y:S01]  /*4c50*/  ISETP.GT.U32.AND P2, PT, R2, R210, PT ;  /* 0x000000d20200720c */ /* 0x000fe20003f44070 */
[----:B------:R-:W-:Y:S02]  /*4c60*/  IMAD.MOV R48, RZ, RZ, -R5 ;  /* 0x000000ffff307224 */ /* 0x000fe400078e0a05 */
[----:B------:R-:W-:-:S04]  /*4c70*/  IMAD.HI.U32 R5, R4, R29, RZ ;  /* 0x0000001d04057227 */ /* 0x000fc800078e00ff */
[----:B------:R-:W-:Y:S02]  /*4c80*/  IMAD.MOV.U32 R7, RZ, RZ, R26 ;  /* 0x000000ffff077224 */ /* 0x000fe400078e001a */
[----:B------:R-:W-:Y:S02]  /*4c90*/  IMAD.MOV R5, RZ, RZ, -R5 ;  /* 0x000000ffff057224 */ /* 0x000fe400078e0a05 */
[----:B------:R-:W-:Y:S02]  /*4ca0*/  VIADD R24, R3, 0x42 ;  /* 0x0000004203187836 */ /* 0x000fe40000000000 */
[----:B------:R-:W-:-:S04]  /*4cb0*/  IMAD.HI.U32 R6, R4, R7, RZ ;  /* 0x0000000704067227 */ /* 0x000fc800078e00ff */
[----:B------:R-:W-:Y:S01]  /*4cc0*/  IMAD R208, R2, R5, R29 ;  /* 0x0000000502d07224 */ /* 0x000fe200078e021d */
[----:B------:R-:W-:Y:S01]  /*4cd0*/  IABS R5, R24 ;  /* 0x0000001800057213 */ /* 0x000fe20000000000 */
[----:B------:R-:W-:Y:S02]  /*4ce0*/  IMAD.MOV R6, RZ, RZ, -R6 ;  /* 0x000000ffff067224 */ /* 0x000fe400078e0a06 */
[--C-:B------:R-:W-:Y:S02]  /*4cf0*/  @!P1 IMAD.IADD R212, R212, 0x1, -R2.reuse ;  /* 0x00000001d4d49824 */ /* 0x100fe400078e0a02 */
[----:B------:R-:W-:Y:S02]  /*4d00*/  @!P2 IMAD.IADD R210, R210, 0x1, -R2 ;  /* 0x00000001d2d2a824 */ /* 0x000fe400078e0a02 */
[----:B------:R-:W-:Y:S02]  /*4d10*/  IMAD R46, R2, R6, R7 ;  /* 0x00000006022e7224 */ /* 0x000fe400078e0207 */
[----:B------:R-:W-:-:S02]  /*4d20*/  IMAD.MOV.U32 R7, RZ, RZ, R5 ;  /* 0x000000ffff077224 */ /* 0x000fc400078e0005 */
[----:B------:R-:W-:Y:S01]  /*4d30*/  @!P3 IMAD.MOV R166, RZ, RZ, -R166 ;  /* 0x000000ffffa6b224 */ /* 0x000fe200078e0aa6 */
[C---:B------:R-:W-:Y:S01]  /*4d40*/  ISETP.GT.U32.AND P3, PT, R2.reuse, R50, PT ;  /* 0x000000320200720c */ /* 0x040fe20003f64070 */
[----:B------:R-:W-:Y:S01]  /*4d50*/  @!P5 IMAD.MOV R212, RZ, RZ, -R212 ;  /* 0x000000ffffd4d224 */ /* 0x000fe200078e0ad4 */
[----:B------:R-:W-:Y:S01]  /*4d60*/  ISETP.GT.U32.AND P5, PT, R2, R210, PT ;  /* 0x000000d20200720c */ /* 0x000fe20003fa4070 */
[----:B------:R-:W-:-:S04]  /*4d70*/  IMAD.HI.U32 R5, R4, R7, RZ ;  /* 0x0000000704057227 */ /* 0x000fc800078e00ff */
[C---:B------:R-:W-:Y:S02]  /*4d80*/  VIADD R26, R3.reuse, 0x40 ;  /* 0x00000040031a7836 */ /* 0x040fe40000000000 */
[----:B------:R-:W-:Y:S02]  /*4d90*/  IMAD.MOV R5, RZ, RZ, -R5 ;  /* 0x000000ffff057224 */ /* 0x000fe400078e0a05 */
[C---:B------:R-:W-:Y:S01]  /*4da0*/  IMAD R48, R2.reuse, R48, R31 ;  /* 0x0000003002307224 */ /* 0x040fe200078e021f */
[----:B------:R-:W-:Y:S01]  /*4db0*/  IABS R29, R26 ;  /* 0x0000001a001d7213 */ /* 0x000fe20000000000 */
[----:B------:R-:W-:Y:S02]  /*4dc0*/  IMAD R206, R2, R5, R7 ;  /* 0x0000000502ce7224 */ /* 0x000fe400078e0207 */
[--C-:B------:R-:W-:Y:S01]  /*4dd0*/  @!P3 IMAD.IADD R50, R50, 0x1, -R2.reuse ;  /* 0x000000013232b824 */ /* 0x100fe200078e0a02 */
[----:B------:R-:W-:Y:S01]  /*4de0*/  ISETP.GT.U32.AND P3, PT, R2, R208, PT ;  /* 0x000000d00200720c */ /* 0x000fe20003f64070 */
[----:B------:R-:W-:Y:S01]  /*4df0*/  @!P5 IMAD.IADD R210, R210, 0x1, -R2 ;  /* 0x00000001d2d2d824 */ /* 0x000fe200078e0a02 */
[C---:B------:R-:W-:Y:S01]  /*4e00*/  ISETP.GT.U32.AND P5, PT, R2.reuse, R206, PT ;  /* 0x000000ce0200720c */ /* 0x040fe20003fa4070 */
[----:B------:R-:W-:Y:S01]  /*4e10*/  VIADD R31, R3, 0x3e ;  /* 0x0000003e031f7836 */ /* 0x000fe20000000000 */
[----:B------:R-:W-:Y:S01]  /*4e20*/  ISETP.GT.U32.AND P1, PT, R2, R48, PT ;  /* 0x000000300200720c */ /* 0x000fe20003f24070 */
[----:B------:R-:W-:Y:S01]  /*4e30*/  IMAD.HI.U32 R5, R4, R29, RZ ;  /* 0x0000001d04057227 */ /* 0x000fe200078e00ff */
[----:B------:R-:W-:-:S02]  /*4e40*/  ISETP.GT.U32.AND P2, PT, R2, R50, PT ;  /* 0x000000320200720c */ /* 0x000fc40003f44070 */
[----:B------:R-:W-:Y:S01]  /*4e50*/  IABS R7, R31 ;  /* 0x0000001f00077213 */ /* 0x000fe20000000000 */
[----:B------:R-:W-:Y:S02]  /*4e60*/  IMAD.MOV R5, RZ, RZ, -R5 ;  /* 0x000000ffff057224 */ /* 0x000fe400078e0a05 */
[----:B------:R-:W-:Y:S02]  /*4e70*/  VIADD R32, R3, 0x3c ;  /* 0x0000003c03207836 */ /* 0x000fe40000000000 */
[----:B------:R-:W-:Y:S02]  /*4e80*/  IMAD R44, R2, R5, R29 ;  /* 0x00000005022c7224 */ /* 0x000fe400078e021d */
[----:B------:R-:W-:Y:S01]  /*4e90*/  IMAD.HI.U32 R5, R4, R7, RZ ;  /* 0x0000000704057227 */ /* 0x000fe200078e00ff */
[----:B------:R-:W-:-:S03]  /*4ea0*/  IABS R29, R32 ;  /* 0x00000020001d7213 */ /* 0x000fc60000000000 */
[--C-:B------:R-:W-:Y:S02]  /*4eb0*/  @!P3 IMAD.IADD R208, R208, 0x1, -R2.reuse ;  /* 0x00000001d0d0b824 */ /* 0x100fe400078e0a02 */
[--C-:B------:R-:W-:Y:S01]  /*4ec0*/  @!P5 IMAD.IADD R206, R206, 0x1, -R2.reuse ;  /* 0x00000001ceced824 */ /* 0x100fe200078e0a02 */
[----:B------:R-:W-:Y:S01]  /*4ed0*/  ISETP.GE.AND P5, PT, R24, RZ, PT ;  /* 0x000000ff1800720c */ /* 0x000fe20003fa6270 */
[----:B------:R-:W-:Y:S01]  /*4ee0*/  IMAD.MOV R5, RZ, RZ, -R5 ;  /* 0x000000ffff057224 */ /* 0x000fe200078e0a05 */
[----:B------:R-:W-:Y:S01]  /*4ef0*/  ISETP.GT.U32.AND P3, PT, R2, R208, PT ;  /* 0x000000d00200720c */ /* 0x000fe20003f64070 */
[----:B------:R-:W-:Y:S02]  /*4f00*/  @!P1 IMAD.IADD R48, R48, 0x1, -R2 ;  /* 0x0000000130309824 */ /* 0x000fe400078e0a02 */
[----:B------:R-:W-:Y:S01]  /*4f10*/  @!P0 IMAD.MOV R210, RZ, RZ, -R210 ;  /* 0x000000ffffd28224 */ /* 0x000fe200078e0ad2 */
[C---:B------:R-:W-:Y:S01]  /*4f20*/  ISETP.GT.U32.AND P0, PT, R2.reuse, R206, PT ;  /* 0x000000ce0200720c */ /* 0x040fe20003f04070 */
[C---:B------:R-:W-:Y:S01]  /*4f30*/  IMAD R204, R2.reuse, R5, R7 ;  /* 0x0000000502cc7224 */ /* 0x040fe200078e0207 */
[----:B------:R-:W-:Y:S01]  /*4f40*/  ISETP.GT.U32.AND P1, PT, R2, R48, PT ;  /* 0x000000300200720c */ /* 0x000fe20003f24070 */
[----:B------:R-:W-:-:S04]  /*4f50*/  IMAD.HI.U32 R5, R4, R29, RZ ;  /* 0x0000001d04057227 */ /* 0x000fc800078e00ff */
[----:B------:R-:W-:Y:S02]  /*4f60*/  IMAD.MOV R42, RZ, RZ, -R5 ;  /* 0x000000ffff2a7224 */ /* 0x000fe400078e0a05 */
[--C-:B------:R-:W-:Y:S01]  /*4f70*/  @!P2 IMAD.IADD R50, R50, 0x1, -R2.reuse ;  /* 0x000000013232a824 */ /* 0x100fe200078e0a02 */
[C---:B------:R-:W-:Y:S01]  /*4f80*/  ISETP.GT.U32.AND P2, PT, R2.reuse, R46, PT ;  /* 0x0000002e0200720c */ /* 0x040fe20003f44070 */
[----:B------:R-:W-:Y:S02]  /*4f90*/  IMAD R42, R2, R42, R29 ;  /* 0x0000002a022a7224 */ /* 0x000fe400078e021d */
[--C-:B------:R-:W-:Y:S01]  /*4fa0*/  @!P3 IMAD.IADD R208, R208, 0x1, -R2.reuse ;  /* 0x00000001d0d0b824 */ /* 0x100fe200078e0a02 */
[----:B------:R-:W-:Y:S01]  /*4fb0*/  ISETP.GT.U32.AND P3, PT, R2, R44, PT ;  /* 0x0000002c0200720c */ /* 0x000fe20003f64070 */
[--C-:B------:R-:W-:Y:S01]  /*4fc0*/  @!P0 IMAD.IADD R206, R206, 0x1, -R2.reuse ;  /* 0x00000001cece8824 */ /* 0x100fe200078e0a02 */
[----:B------:R-:W-:Y:S01]  /*4fd0*/  ISETP.GT.U32.AND P0, PT, R2, R42, PT ;  /* 0x0000002a0200720c */ /* 0x000fe20003f04070 */
[----:B------:R-:W-:Y:S01]  /*4fe0*/  @!P1 IMAD.IADD R48, R48, 0x1, -R2 ;  /* 0x0000000130309824 */ /* 0x000fe200078e0a02 */
[----:B------:R-:W-:Y:S01]  /*4ff0*/  ISETP.GE.AND P1, PT, R28, RZ, PT ;  /* 0x000000ff1c00720c */ /* 0x000fe20003f26270 */
[----:B------:R-:W-:-:S02]  /*5000*/  VIADD R28, R3, 0x3a ;  /* 0x0000003a031c7836 */ /* 0x000fc40000000000 */
[----:B------:R-:W-:Y:S01]  /*5010*/  @!P6 IMAD.MOV R48, RZ, RZ, -R48 ;  /* 0x000000ffff30e224 */ /* 0x000fe200078e0a30 */
[----:B------:R-:W-:Y:S01]  /*5020*/  ISETP.GT.U32.AND P6, PT, R2, R204, PT ;  /* 0x000000cc0200720c */ /* 0x000fe20003fc4070 */
[----:B------:R-:W-:Y:S01]  /*5030*/  @!P2 IMAD.IADD R46, R46, 0x1, -R2 ;  /* 0x000000012e2ea824 */ /* 0x000fe200078e0a02 */
[----:B------:R-:W-:Y:S01]  /*5040*/  IABS R6, R28 ;  /* 0x0000001c00067213 */ /* 0x000fe20000000000 */
[----:B------:R-:W-:Y:S01]  /*5050*/  @!P5 IMAD.MOV R206, RZ, RZ, -R206 ;  /* 0x000000ffffced224 */ /* 0x000fe200078e0ace */
[----:B------:R-:W-:Y:S01]  /*5060*/  ISETP.GE.AND P2, PT, R30, RZ, PT ;  /* 0x000000ff1e00720c */ /* 0x000fe20003f46270 */
[--C-:B------:R-:W-:Y:S01]  /*5070*/  @!P3 IMAD.IADD R44, R44, 0x1, -R2.reuse ;  /* 0x000000012c2cb824 */ /* 0x100fe200078e0a02 */
[----:B------:R-:W-:Y:S01]  /*5080*/  ISETP.GT.U32.AND P3, PT, R2, R46, PT ;  /* 0x0000002e0200720c */ /* 0x000fe20003f64070 */
[----:B------:R-:W-:Y:S02]  /*5090*/  @!P0 IMAD.IADD R42, R42, 0x1, -R2 ;  /* 0x000000012a2a8824 */ /* 0x000fe400078e0a02 */
[----:B------:R-:W-:-:S02]  /*50a0*/  IMAD.MOV.U32 R7, RZ, RZ, R6 ;  /* 0x000000ffff077224 */ /* 0x000fc400078e0006 */
[----:B------:R-:W-:Y:S01]  /*50b0*/  @!P4 IMAD.MOV R50, RZ, RZ, -R50 ;  /* 0x000000ffff32c224 */ /* 0x000fe200078e0a32 */
[----:B------:R-:W-:Y:S01]  /*50c0*/  ISETP.GT.U32.AND P5, PT, R2, R42, PT ;  /* 0x0000002a0200720c */ /* 0x000fe20003fa4070 */
[----:B------:R-:W-:Y:S01]  /*50d0*/  IMAD.HI.U32 R5, R4, R7, RZ ;  /* 0x0000000704057227 */ /* 0x000fe200078e00ff */
[----:B------:R-:W-:-:S03]  /*50e0*/  ISETP.GT.U32.AND P4, PT, R2, R44, PT ;  /* 0x0000002c0200720c */ /* 0x000fc60003f84070 */
[----:B------:R-:W-:Y:S02]  /*50f0*/  IMAD.MOV R5, RZ, RZ, -R5 ;  /* 0x000000ffff057224 */ /* 0x000fe400078e0a05 */
[----:B------:R-:W-:Y:S01]  /*5100*/  @!P1 IMAD.MOV R208, RZ, RZ, -R208 ;  /* 0x000000ffffd09224 */ /* 0x000fe200078e0ad0 */
[----:B------:R-:W-:Y:S01]  /*5110*/  ISETP.GE.AND P1, PT, R26, RZ, PT ;  /* 0x000000ff1a00720c */ /* 0x000fe20003f26270 */
[----:B------:R-:W-:Y:S02]  /*5120*/  IMAD R202, R2, R5, R7 ;  /* 0x0000000502ca7224 */ /* 0x000fe400078e0207 */
[--C-:B------:R-:W-:Y:S01]  /*5130*/  @!P3 IMAD.IADD R46, R46, 0x1, -R2.reuse ;  /* 0x000000012e2eb824 */ /* 0x100fe200078e0a02 */
[----:B------:R-:W-:Y:S01]  /*5140*/  ISETP.GE.AND P3, PT, R31, RZ, PT ;  /* 0x000000ff1f00720c */ /* 0x000fe20003f66270 */
[----:B------:R-:W-:Y:S01]  /*5150*/  @!P6 IMAD.IADD R204, R204, 0x1, -R2 ;  /* 0x00000001cccce824 */ /* 0x000fe200078e0a02 */
[----:B------:R-:W-:Y:S01]  /*5160*/  ISETP.GE.AND P6, PT, R28, RZ, PT ;  /* 0x000000ff1c00720c */ /* 0x000fe20003fc6270 */
[----:B------:R-:W-:-:S02]  /*5170*/  VIADD R5, R3, 0x38 ;  /* 0x0000003803057836 */ /* 0x000fc40000000000 */
[----:B------:R-:W-:Y:S01]  /*5180*/  @!P2 IMAD.MOV R46, RZ, RZ, -R46 ;  /* 0x000000ffff2ea224 */ /* 0x000fe200078e0a2e */
[----:B------:R-:W-:Y:S01]  /*5190*/  ISETP.GT.U32.AND P2, PT, R2, R204, PT ;  /* 0x000000cc0200720c */ /* 0x000fe20003f44070 */
[----:B------:R-:W-:Y:S01]  /*51a0*/  VIADD R6, R3, 0x36 ;  /* 0x0000003603067836 */ /* 0x000fe20000000000 */
[----:B------:R-:W-:Y:S01]  /*51b0*/  IABS R29, R5 ;  /* 0x00000005001d7213 */ /* 0x000fe20000000000 */
[--C-:B------:R-:W-:Y:S01]  /*51c0*/  @!P5 IMAD.IADD R42, R42, 0x1, -R2.reuse ;  /* 0x000000012a2ad824 */ /* 0x100fe200078e0a02 */
[----:B------:R-:W-:Y:S01]  /*51d0*/  ISETP.GT.U32.AND P5, PT, R2, R202, PT ;  /* 0x000000ca0200720c */ /* 0x000fe20003fa4070 */
[----:B------:R-:W-:Y:S01]  /*51e0*/  @!P4 IMAD.IADD R44, R44, 0x1, -R2 ;  /* 0x000000012c2cc824 */ /* 0x000fe200078e0a02 */
[----:B------:R-:W-:Y:S01]  /*51f0*/  ISETP.GE.AND P0, PT, R5, RZ, PT ;  /* 0x000000ff0500720c */ /* 0x000fe20003f06270 */
[----:B------:R-:W-:Y:S01]  /*5200*/  IMAD.HI.U32 R5, R4, R29, RZ ;  /* 0x0000001d04057227 */ /* 0x000fe200078e00ff */
[----:B------:R-:W-:Y:S02]  /*5210*/  IABS R31, R6 ;  /* 0x00000006001f7213 */ /* 0x000fe40000000000 */
[----:B------:R-:W-:Y:S01]  /*5220*/  ISETP.GE.AND P4, PT, R32, RZ, PT ;  /* 0x000000ff2000720c */ /* 0x000fe20003f86270 */
[----:B------:R-:W-:Y:S01]  /*5230*/  @!P1 IMAD.MOV R44, RZ, RZ, -R44 ;  /* 0x000000ffff2c9224 */ /* 0x000fe200078e0a2c */
[----:B------:R-:W-:Y:S01]  /*5240*/  ISETP.GE.AND P1, PT, R6, RZ, PT ;  /* 0x000000ff0600720c */ /* 0x000fe20003f26270 */
[----:B------:R-:W-:-:S02]  /*5250*/  VIADD R28, R3, 0x32 ;  /* 0x00000032031c7836 */ /* 0x000fc40000000000 */
[----:B------:R-:W-:-:S03]  /*5260*/  IMAD.HI.U32 R6, R4, R31, RZ ;  /* 0x0000001f04067227 */ /* 0x000fc600078e00ff */
[----:B------:R-:W-:Y:S01]  /*5270*/  IABS R24, R28 ;  /* 0x0000001c00187213 */ /* 0x000fe20000000000 */
[----:B------:R-:W-:Y:S02]  /*5280*/  IMAD.MOV R5, RZ, RZ, -R5 ;  /* 0x000000ffff057224 */ /* 0x000fe400078e0a05 */
[----:B------:R-:W-:Y:S02]  /*5290*/  @!P2 IMAD.IADD R204, R204, 0x1, -R2 ;  /* 0x00000001cccca824 */ /* 0x000fe400078e0a02 */
[----:B------:R-:W-:Y:S02]  /*52a0*/  IMAD.MOV R6, RZ, RZ, -R6 ;  /* 0x000000ffff067224 */ /* 0x000fe400078e0a06 */
[----:B------:R-:W-:Y:S02]  /*52b0*/  IMAD R40, R2, R5, R29 ;  /* 0x0000000502287224 */ /* 0x000fe400078e021d */
[----:B------:R-:W-:Y:S02]  /*52c0*/  @!P5 IMAD.IADD R202, R202, 0x1, -R2 ;  /* 0x00000001cacad824 */ /* 0x000fe400078e0a02 */
[----:B------:R-:W-:-:S02]  /*52d0*/  VIADD R7, R3, 0x34 ;  /* 0x0000003403077836 */ /* 0x000fc40000000000 */
[C---:B------:R-:W-:Y:S01]  /*52e0*/  IMAD R200, R2.reuse, R6, R31 ;  /* 0x0000000602c87224 */ /* 0x040fe200078e021f */
[C---:B------:R-:W-:Y:S01]  /*52f0*/  ISETP.GT.U32.AND P5, PT, R2.reuse, R202, PT ;  /* 0x000000ca0200720c */ /* 0x040fe20003fa4070 */
[----:B------:R-:W-:Y:S01]  /*5300*/  @!P3 IMAD.MOV R204, RZ, RZ, -R204 ;  /* 0x000000ffffccb224 */ /* 0x000fe200078e0acc */
[C---:B------:R-:W-:Y:S01]  /*5310*/  ISETP.GT.U32.AND P3, PT, R2.reuse, R40, PT ;  /* 0x000000280200720c */ /* 0x040fe20003f64070 */
[----:B------:R-:W-:Y:S01]  /*5320*/  IMAD.MOV.U32 R29, RZ, RZ, R24 ;  /* 0x000000ffff1d7224 */ /* 0x000fe200078e0018 */
[----:B------:R-:W-:Y:S01]  /*5330*/  IABS R33, R7 ;  /* 0x0000000700217213 */ /* 0x000fe20000000000 */
[----:B------:R-:W-:Y:S01]  /*5340*/  @!P4 IMAD.MOV R42, RZ, RZ, -R42 ;  /* 0x000000ffff2ac224 */ /* 0x000fe200078e0a2a */
[----:B------:R-:W-:Y:S01]  /*5350*/  ISETP.GT.U32.AND P4, PT, R2, R200, PT ;  /* 0x000000c80200720c */ /* 0x000fe20003f84070 */
        /* <DEDUP_REMOVED lines=9> */
[--C-:B------:R-:W-:Y:S02]  /*53f0*/  @!P5 IMAD.IADD R202, R202, 0x1, -R2.reuse ;  /* 0x00000001cacad824 */ /* 0x100fe400078e0a02 */
[----:B------:R-:W-:-:S02]  /*5400*/  @!P3 IMAD.IADD R40, R40, 0x1, -R2 ;  /* 0x000000012828b824 */ /* 0x000fc400078e0a02 */
[----:B------:R-:W-:Y:S02]  /*5410*/  IMAD.MOV.U32 R31, RZ, RZ, R26 ;  /* 0x000000ffff1f7224 */ /* 0x000fe400078e001a */
[----:B------:R-:W-:Y:S01]  /*5420*/  IMAD R38, R2, R7, R33 ;  /* 0x0000000702267224 */ /* 0x000fe200078e0221 */
[----:B------:R-:W-:Y:S01]  /*5430*/  IABS R7, R24 ;  /* 0x0000001800077213 */ /* 0x000fe20000000000 */
[----:B------:R-:W-:Y:S01]  /*5440*/  @!P4 IMAD.IADD R200, R200, 0x1, -R2 ;  /* 0x00000001c8c8c824 */ /* 0x000fe200078e0a02 */
[C---:B------:R-:W-:Y:S01]  /*5450*/  ISETP.GT.U32.AND P3, PT, R2.reuse, R40, PT ;  /* 0x000000280200720c */ /* 0x040fe20003f64070 */
[----:B------:R-:W-:Y:S01]  /*5460*/  @!P6 IMAD.MOV R202, RZ, RZ, -R202 ;  /* 0x000000ffffcae224 */ /* 0x000fe200078e0aca */
[----:B------:R-:W-:Y:S01]  /*5470*/  ISETP.GT.U32.AND P6, PT, R2, R198, PT ;  /* 0x000000c60200720c */ /* 0x000fe20003fc4070 */
[----:B------:R-:W-:Y:S01]  /*5480*/  IMAD.HI.U32 R6, R4, R31, RZ ;  /* 0x0000001f04067227 */ /* 0x000fe200078e00ff */
[C---:B------:R-:W-:Y:S02]  /*5490*/  ISETP.GT.U32.AND P4, PT, R2.reuse, R200, PT ;  /* 0x000000c80200720c */ /* 0x040fe40003f84070 */
[----:B------:R-:W-:Y:S01]  /*54a0*/  ISETP.GT.U32.AND P5, PT, R2, R38, PT ;  /* 0x000000260200720c */ /* 0x000fe20003fa4070 */
[----:B------:R-:W-:Y:S01]  /*54b0*/  IMAD.MOV R6, RZ, RZ, -R6 ;  /* 0x000000ffff067224 */ /* 0x000fe200078e0a06 */
[----:B------:R-:W-:Y:S01]  /*54c0*/  IABS R33, R45 ;  /* 0x0000002d00217213 */ /* 0x000fe20000000000 */
[----:B------:R-:W-:-:S04]  /*54d0*/  IMAD.HI.U32 R5, R4, R7, RZ ;  /* 0x0000000704057227 */ /* 0x000fc800078e00ff */
[----:B------:R-:W-:Y:S02]  /*54e0*/  IMAD R36, R2, R6, R31 ;  /* 0x0000000602247224 */ /* 0x000fe400078e021f */
[C---:B------:R-:W-:Y:S02]  /*54f0*/  VIADD R26, R3.reuse, 0x2c ;  /* 0x0000002c031a7836 */ /* 0x040fe40000000000 */
[----:B------:R-:W-:Y:S02]  /*5500*/  VIADD R31, R3, 0x2a ;  /* 0x0000002a031f7836 */ /* 0x000fe40000000000 */
[----:B------:R-:W-:Y:S01]  /*5510*/  IMAD.MOV R5, RZ, RZ, -R5 ;  /* 0x000000ffff057224 */ /* 0x000fe200078e0a05 */
[----:B------:R-:W-:Y:S01]  /*5520*/  IABS R29, R26 ;  /* 0x0000001a001d7213 */ /* 0x000fe20000000000 */
[--C-:B------:R-:W-:Y:S01]  /*5530*/  @!P3 IMAD.IADD R40, R40, 0x1, -R2.reuse ;  /* 0x000000012828b824 */ /* 0x100fe200078e0a02 */
[----:B------:R-:W-:Y:S01]  /*5540*/  IABS R6, R31 ;  /* 0x0000001f00067213 */ /* 0x000fe20000000000 */
[C---:B------:R-:W-:Y:S01]  /*5550*/  IMAD R196, R2.reuse, R5, R7 ;  /* 0x0000000502c47224 */ /* 0x040fe200078e0207 */
[----:B------:R-:W-:Y:S01]  /*5560*/  ISETP.GT.U32.AND P3, PT, R2, R36, PT ;  /* 0x000000240200720c */ /* 0x000fe20003f64070 */
[--C-:B------:R-:W-:Y:S01]  /*5570*/  @!P6 IMAD.IADD R198, R198, 0x1, -R2.reuse ;  /* 0x00000001c6c6e824 */ /* 0x100fe200078e0a02 */
[----:B------:R-:W-:Y:S01]  /*5580*/  ISETP.GE.AND P6, PT, R28, RZ, PT ;  /* 0x000000ff1c00720c */ /* 0x000fe20003fc6270 */
[----:B------:R-:W-:Y:S01]  /*5590*/  @!P4 IMAD.IADD R200, R200, 0x1, -R2 ;  /* 0x00000001c8c8c824 */ /* 0x000fe200078e0a02 */
[C---:B------:R-:W-:Y:S01]  /*55a0*/  ISETP.GT.U32.AND P4, PT, R2.reuse, R196, PT ;  /* 0x000000c40200720c */ /* 0x040fe20003f84070 */
[----:B------:R-:W-:Y:S01]  /*55b0*/  @!P0 IMAD.MOV R40, RZ, RZ, -R40 ;  /* 0x000000ffff288224 */ /* 0x000fe200078e0a28 */
[----:B------:R-:W-:Y:S01]  /*55c0*/  ISETP.GT.U32.AND P0, PT, R2, R198, PT ;  /* 0x000000c60200720c */ /* 0x000fe20003f04070 */
[----:B------:R-:W-:-:S02]  /*55d0*/  IMAD.MOV.U32 R7, RZ, RZ, R6 ;  /* 0x000000ffff077224 */ /* 0x000fc400078e0006 */
[----:B------:R-:W-:-:S04]  /*55e0*/  IMAD.HI.U32 R5, R4, R29, RZ ;  /* 0x0000001d04057227 */ /* 0x000fc800078e00ff */
[----:B------:R-:W-:Y:S02]  /*55f0*/  @!P5 IMAD.IADD R38, R38, 0x1, -R2 ;  /* 0x000000012626d824 */ /* 0x000fe400078e0a02 */
[----:B------:R-:W-:-:S03]  /*5600*/  IMAD.HI.U32 R6, R4, R7, RZ ;  /* 0x0000000704067227 */ /* 0x000fc600078e00ff */
[C---:B------:R-:W-:Y:S01]  /*5610*/  ISETP.GT.U32.AND P5, PT, R2.reuse, R38, PT ;  /* 0x000000260200720c */ /* 0x040fe20003fa4070 */
[----:B------:R-:W-:Y:S02]  /*5620*/  IMAD.MOV R5, RZ, RZ, -R5 ;  /* 0x000000ffff057224 */ /* 0x000fe400078e0a05 */
[----:B------:R-:W-:Y:S02]  /*5630*/  IMAD.MOV R6, RZ, RZ, -R6 ;  /* 0x000000ffff067224 */ /* 0x000fe400078e0a06 */
[----:B------:R-:W-:Y:S02]  /*5640*/  IMAD R34, R2, R5, R29 ;  /* 0x0000000502227224 */ /* 0x000fe400078e021d */
[--C-:B------:R-:W-:Y:S01]  /*5650*/  @!P3 IMAD.IADD R36, R36, 0x1, -R2.reuse ;  /* 0x000000012424b824 */ /* 0x100fe200078e0a02 */
[----:B------:R-:W-:Y:S01]  /*5660*/  ISETP.GE.AND P3, PT, R24, RZ, PT ;  /* 0x000000ff1800720c */ /* 0x000fe20003f66270 */
[----:B------:R-:W-:Y:S02]  /*5670*/  IMAD R194, R2, R6, R7 ;  /* 0x0000000602c27224 */ /* 0x000fe400078e0207 */
[--C-:B------:R-:W-:Y:S01]  /*5680*/  @!P4 IMAD.IADD R196, R196, 0x1, -R2.reuse ;  /* 0x00000001c4c4c824 */ /* 0x100fe200078e0a02 */
[----:B------:R-:W-:Y:S01]  /*5690*/  ISETP.GT.U32.AND P4, PT, R2, R36, PT ;  /* 0x000000240200720c */ /* 0x000fe20003f84070 */
[----:B------:R-:W-:Y:S01]  /*56a0*/  @!P0 IMAD.IADD R198, R198, 0x1, -R2 ;  /* 0x00000001c6c68824 */ /* 0x000fe200078e0a02 */
[C---:B------:R-:W-:Y:S01]  /*56b0*/  ISETP.GT.U32.AND P0, PT, R2.reuse, R34, PT ;  /* 0x000000220200720c */ /* 0x040fe20003f04070 */
[----:B------:R-:W-:Y:S01]  /*56c0*/  @!P1 IMAD.MOV R200, RZ, RZ, -R200 ;  /* 0x000000ffffc89224 */ /* 0x000fe200078e0ac8 */
[C---:B------:R-:W-:Y:S01]  /*56d0*/  ISETP.GT.U32.AND P1, PT, R2.reuse, R196, PT ;  /* 0x000000c40200720c */ /* 0x040fe20003f24070 */
[----:B------:R-:W-:Y:S01]  /*56e0*/  @!P6 IMAD.MOV R198, RZ, RZ, -R198 ;  /* 0x000000ffffc6e224 */ /* 0x000fe200078e0ac6 */
[----:B------:R-:W-:Y:S01]  /*56f0*/  ISETP.GT.U32.AND P6, PT, R2, R194, PT ;  /* 0x000000c20200720c */ /* 0x000fe20003fc4070 */
[----:B------:R-:W-:Y:S01]  /*5700*/  @!P5 IMAD.IADD R38, R38, 0x1, -R2 ;  /* 0x000000012626d824 */ /* 0x000fe200078e0a02 */
[----:B------:R-:W-:Y:S01]  /*5710*/  ISETP.GE.AND P5, PT, R30, RZ, PT ;  /* 0x000000ff1e00720c */ /* 0x000fe20003fa6270 */
[----:B------:R-:W-:-:S02]  /*5720*/  VIADD R5, R3, 0x28 ;  /* 0x0000002803057836 */ /* 0x000fc40000000000 */
[----:B------:R-:W-:Y:S02]  /*5730*/  VIADD R24, R3, 0x26 ;  /* 0x0000002603187836 */ /* 0x000fe40000000000 */
[--C-:B------:R-:W-:Y:S01]  /*5740*/  @!P4 IMAD.IADD R36, R36, 0x1, -R2.reuse ;  /* 0x000000012424c824 */ /* 0x100fe200078e0a02 */
[----:B------:R-:W-:Y:S01]  /*5750*/  IABS R7, R5 ;  /* 0x0000000500077213 */ /* 0x000fe20000000000 */
[--C-:B------:R-:W-:Y:S01]  /*5760*/  @!P0 IMAD.IADD R34, R34, 0x1, -R2.reuse ;  /* 0x0000000122228824 */ /* 0x100fe200078e0a02 */
[----:B------:R-:W-:Y:S01]  /*5770*/  IABS R29, R24 ;  /* 0x00000018001d7213 */ /* 0x000fe20000000000 */
[--C-:B------:R-:W-:Y:S01]  /*5780*/  @!P1 IMAD.IADD R196, R196, 0x1, -R2.reuse ;  /* 0x00000001c4c49824 */ /* 0x100fe200078e0a02 */
[----:B------:R-:W-:Y:S01]  /*5790*/  ISETP.GE.AND P1, PT, R5, RZ, PT ;  /* 0x000000ff0500720c */ /* 0x000fe20003f26270 */
[----:B------:R-:W-:Y:S01]  /*57a0*/  @!P6 IMAD.IADD R194, R194, 0x1, -R2 ;  /* 0x00000001c2c2e824 */ /* 0x000fe200078e0a02 */
[----:B------:R-:W-:Y:S01]  /*57b0*/  ISETP.GT.U32.AND P6, PT, R2, R34, PT ;  /* 0x000000220200720c */ /* 0x000fe20003fc4070 */
[----:B------:R-:W-:Y:S01]  /*57c0*/  IMAD.HI.U32 R5, R4, R7, RZ ;  /* 0x0000000704057227 */ /* 0x000fe200078e00ff */
[----:B------:R-:W-:-:S02]  /*57d0*/  ISETP.GE.AND P4, PT, R31, RZ, PT ;  /* 0x000000ff1f00720c */ /* 0x000fc40003f86270 */
[----:B------:R-:W-:Y:S01]  /*57e0*/  ISETP.GE.AND P0, PT, R24, RZ, PT ;  /* 0x000000ff1800720c */ /* 0x000fe20003f06270 */
[----:B------:R-:W-:Y:S01]  /*57f0*/  @!P5 IMAD.MOV R36, RZ, RZ, -R36 ;  /* 0x000000ffff24d224 */ /* 0x000fe200078e0a24 */
[----:B------:R-:W-:Y:S01]  /*5800*/  ISETP.GT.U32.AND P5, PT, R2, R194, PT ;  /* 0x000000c20200720c */ /* 0x000fe20003fa4070 */
[----:B------:R-:W-:Y:S02]  /*5810*/  IMAD.MOV R5, RZ, RZ, -R5 ;  /* 0x000000ffff057224 */ /* 0x000fe400078e0a05 */
[----:B------:R-:W-:-:S04]  /*5820*/  IMAD.HI.U32 R6, R4, R29, RZ ;  /* 0x0000001d04067227 */ /* 0x000fc800078e00ff */
[----:B------:R-:W-:Y:S02]  /*5830*/  IMAD R32, R2, R5, R7 ;  /* 0x0000000502207224 */ /* 0x000fe400078e0207 */
[----:B------:R-:W-:Y:S02]  /*5840*/  IMAD.MOV R6, RZ, RZ, -R6 ;  /* 0x000000ffff067224 */ /* 0x000fe400078e0a06 */
[--C-:B------:R-:W-:Y:S01]  /*5850*/  @!P6 IMAD.IADD R34, R34, 0x1, -R2.reuse ;  /* 0x000000012222e824 */ /* 0x100fe200078e0a02 */
[C---:B------:R-:W-:Y:S01]  /*5860*/  ISETP.GT.U32.AND P6, PT, R2.reuse, R32, PT ;  /* 0x000000200200720c */ /* 0x040fe20003fc4070 */
[----:B------:R-:W-:Y:S02]  /*5870*/  IMAD R188, R2, R6, R29 ;  /* 0x0000000602bc7224 */ /* 0x000fe400078e021d */
[----:B------:R-:W-:Y:S02]  /*5880*/  @!P5 IMAD.IADD R194, R194, 0x1, -R2 ;  /* 0x00000001c2c2d824 */ /* 0x000fe400078e0a02 */
[----:B------:R-:W-:Y:S01]  /*5890*/  @!P2 IMAD.MOV R38, RZ, RZ, -R38 ;  /* 0x000000ffff26a224 */ /* 0x000fe200078e0a26 */
[----:B------:R-:W-:Y:S01]  /*58a0*/  ISETP.GE.AND P2, PT, R26, RZ, PT ;  /* 0x000000ff1a00720c */ /* 0x000fe20003f46270 */
[----:B------:R-:W-:Y:S01]  /*58b0*/  @!P4 IMAD.MOV R194, RZ, RZ, -R194 ;  /* 0x000000ffffc2c224 */ /* 0x000fe200078e0ac2 */
[----:B------:R-:W-:Y:S01]  /*58c0*/  ISETP.GT.U32.AND P4, PT, R2, R188, PT ;  /* 0x000000bc0200720c */ /* 0x000fe20003f84070 */
[----:B------:R-:W-:-:S02]  /*58d0*/  VIADD R5, R3, 0x24 ;  /* 0x0000002403057836 */ /* 0x000fc40000000000 */
[C---:B------:R-:W-:Y:S02]  /*58e0*/  VIADD R6, R3.reuse, 0x22 ;  /* 0x0000002203067836 */ /* 0x040fe40000000000 */
[----:B------:R-:W-:Y:S01]  /*58f0*/  @!P6 IMAD.IADD R32, R32, 0x1, -R2 ;  /* 0x000000012020e824 */ /* 0x000fe200078e0a02 */
[----:B------:R-:W-:Y:S01]  /*5900*/  IABS R29, R5 ;  /* 0x00000005001d7213 */ /* 0x000fe20000000000 */
[----:B------:R-:W-:Y:S01]  /*5910*/  VIADD R7, R3, 0x20 ;  /* 0x0000002003077836 */ /* 0x000fe20000000000 */
[----:B------:R-:W-:Y:S01]  /*5920*/  IABS R31, R6 ;  /* 0x00000006001f7213 */ /* 0x000fe20000000000 */
[----:B------:R-:W-:Y:S01]  /*5930*/  @!P3 IMAD.MOV R196, RZ, RZ, -R196 ;  /* 0x000000ffffc4b224 */ /* 0x000fe200078e0ac4 */
[----:B------:R-:W-:Y:S01]  /*5940*/  ISETP.GE.AND P3, PT, R5, RZ, PT ;  /* 0x000000ff0500720c */ /* 0x000fe20003f66270 */
[----:B------:R-:W-:Y:S01]  /*5950*/  IMAD.HI.U32 R5, R4, R29, RZ ;  /* 0x0000001d04057227 */ /* 0x000fe200078e00ff */
[----:B------:R-:W-:Y:S02]  /*5960*/  ISETP.GT.U32.AND P6, PT, R2, R32, PT ;  /* 0x000000200200720c */ /* 0x000fe40003fc4070 */
[----:B------:R-:W-:Y:S01]  /*5970*/  ISETP.GE.AND P5, PT, R6, RZ, PT ;  /* 0x000000ff0600720c */ /* 0x000fe20003fa6270 */
[----:B------:R-:W-:Y:S01]  /*5980*/  @!P2 IMAD.MOV R34, RZ, RZ, -R34 ;  /* 0x000000ffff22a224 */ /* 0x000fe200078e0a22 */
[----:B------:R-:W-:Y:S01]  /*5990*/  ISETP.GE.AND P2, PT, R7, RZ, PT ;  /* 0x000000ff0700720c */ /* 0x000fe20003f46270 */
[----:B------:R-:W-:Y:S01]  /*59a0*/  @!P4 IMAD.IADD R188, R188, 0x1, -R2 ;  /* 0x00000001bcbcc824 */ /* 0x000fe200078e0a02 */
[----:B------:R-:W-:Y:S01]  /*59b0*/  IABS R7, R7 ;  /* 0x0000000700077213 */ /* 0x000fe20000000000 */
[----:B------:R-:W-:-:S02]  /*59c0*/  IMAD.MOV R5, RZ, RZ, -R5 ;  /* 0x000000ffff057224 */ /* 0x000fc400078e0a05 */
[----:B------:R-:W-:Y:S01]  /*59d0*/  IMAD.HI.U32 R6, R4, R31, RZ ;  /* 0x0000001f04067227 */ /* 0x000fe200078e00ff */
[----:B------:R-:W-:-:S03]  /*59e0*/  ISETP.GT.U32.AND P4, PT, R2, R188, PT ;  /* 0x000000bc0200720c */ /* 0x000fc60003f84070 */
[----:B------:R-:W-:Y:S02]  /*59f0*/  IMAD R192, R2, R5, R29 ;  /* 0x0000000502c07224 */ /* 0x000fe400078e021d */
[----:B------:R-:W-:Y:S02]  /*5a00*/  IMAD.MOV R6, RZ, RZ, -R6 ;  /* 0x000000ffff067224 */ /* 0x000fe400078e0a06 */
[----:B------:R-:W-:-:S04]  /*5a10*/  IMAD.HI.U32 R5, R4, R7, RZ ;  /* 0x0000000704057227 */ /* 0x000fc800078e00ff */
[----:B------:R-:W-:Y:S02]  /*5a20*/  IMAD R190, R2, R6, R31 ;  /* 0x0000000602be7224 */ /* 0x000fe400078e021f */
[----:B------:R-:W-:Y:S01]  /*5a30*/  @!P6 IMAD.IADD R32, R32, 0x1, -R2 ;  /* 0x000000012020e824 */ /* 0x000fe200078e0a02 */
[C---:B------:R-:W-:Y:S01]  /*5a40*/  ISETP.GT.U32.AND P6, PT, R2.reuse, R192, PT ;  /* 0x000000c00200720c */ /* 0x040fe20003fc4070 */
[----:B------:R-:W-:Y:S02]  /*5a50*/  IMAD.MOV R186, RZ, RZ, -R5 ;  /* 0x000000ffffba7224 */ /* 0x000fe400078e0a05 */
[----:B------:R-:W-:Y:S01]  /*5a60*/  @!P1 IMAD.MOV R32, RZ, RZ, -R32 ;  /* 0x000000ffff209224 */ /* 0x000fe200078e0a20 */
[C---:B------:R-:W-:Y:S01]  /*5a70*/  ISETP.GT.U32.AND P1, PT, R2.reuse, R190, PT ;  /* 0x000000be0200720c */ /* 0x040fe20003f24070 */
[----:B------:R-:W-:Y:S02]  /*5a80*/  IMAD R186, R2, R186, R7 ;  /* 0x000000ba02ba7224 */ /* 0x000fe400078e0207 */
[----:B------:R-:W-:-:S02]  /*5a90*/  VIADD R30, R3, 0x1c ;  /* 0x0000001c031e7836 */ /* 0x000fc40000000000 */
[----:B------:R-:W-:Y:S02]  /*5aa0*/  VIADD R28, R3, 0x1e ;  /* 0x0000001e031c7836 */ /* 0x000fe40000000000 */
[--C-:B------:R-:W-:Y:S01]  /*5ab0*/  @!P4 IMAD.IADD R188, R188, 0x1, -R2.reuse ;  /* 0x00000001bcbcc824 */ /* 0x100fe200078e0a02 */
[----:B------:R-:W-:Y:S01]  /*5ac0*/  ISETP.GT.U32.AND P4, PT, R2, R186, PT ;  /* 0x000000ba0200720c */ /* 0x000fe20003f84070 */
[----:B------:R-:W-:Y:S01]  /*5ad0*/  @!P6 IMAD.IADD R192, R192, 0x1, -R2 ;  /* 0x00000001c0c0e824 */ /* 0x000fe200078e0a02 */
[----:B------:R-:W-:Y:S01]  /*5ae0*/  IABS R26, R30 ;  /* 0x0000001e001a7213 */ /* 0x000fe20000000000 */
[----:B------:R-:W-:Y:S01]  /*5af0*/  @!P0 IMAD.MOV R188, RZ, RZ, -R188 ;  /* 0x000000ffffbc8224 */ /* 0x000fe200078e0abc */
[----:B------:R-:W-:Y:S01]  /*5b00*/  IABS R24, R28 ;  /* 0x0000001c00187213 */ /* 0x000fe20000000000 */
[----:B------:R-:W-:Y:S01]  /*5b10*/  @!P1 IMAD.IADD R190, R190, 0x1, -R2 ;  /* 0x00000001bebe9824 */ /* 0x000fe200078e0a02 */
[----:B------:R-:W-:Y:S01]  /*5b20*/  ISETP.GT.U32.AND P6, PT, R2, R192, PT ;  /* 0x000000c00200720c */ /* 0x000fe20003fc4070 */
[----:B------:R-:W-:-:S02]  /*5b30*/  IMAD.MOV.U32 R31, RZ, RZ, R26 ;  /* 0x000000ffff1f7224 */ /* 0x000fc400078e001a */
[----:B------:R-:W-:Y:S01]  /*5b40*/  IMAD.MOV.U32 R29, RZ, RZ, R24 ;  /* 0x000000ffff1d7224 */ /* 0x000fe200078e0018 */
[----:B------:R-:W-:Y:S01]  /*5b50*/  ISETP.GT.U32.AND P1, PT, R2, R190, PT ;  /* 0x000000be0200720c */ /* 0x000fe20003f24070 */
[----:B------:R-:W-:Y:S02]  /*5b60*/  VIADD R24, R3, 0x1a ;  /* 0x0000001a03187836 */ /* 0x000fe40000000000 */
[----:B------:R-:W-:-:S03]  /*5b70*/  IMAD.HI.U32 R5, R4, R31, RZ ;  /* 0x0000001f04057227 */ /* 0x000fc600078e00ff */
[----:B------:R-:W-:Y:S01]  /*5b80*/  IABS R7, R24 ;  /* 0x0000001800077213 */ /* 0x000fe20000000000 */
[----:B------:R-:W-:Y:S02]  /*5b90*/  @!P4 IMAD.IADD R186, R186, 0x1, -R2 ;  /* 0x00000001babac824 */ /* 0x000fe400078e0a02 */
[----:B------:R-:W-:Y:S02]  /*5ba0*/  IMAD.MOV R5, RZ, RZ, -R5 ;  /* 0x000000ffff057224 */ /* 0x000fe400078e0a05 */
[----:B------:R-:W-:Y:S01]  /*5bb0*/  IMAD.HI.U32 R6, R4, R29, RZ ;  /* 0x0000001d04067227 */ /* 0x000fe200078e00ff */
[----:B------:R-:W-:-:S03]  /*5bc0*/  ISETP.GT.U32.AND P4, PT, R2, R186, PT ;  /* 0x000000ba0200720c */ /* 0x000fc60003f84070 */
[----:B------:R-:W-:Y:S01]  /*5bd0*/  IMAD R182, R2, R5, R31 ;  /* 0x0000000502b67224 */ /* 0x000fe200078e021f */
[----:B------:R-:W-:Y:S01]  /*5be0*/  IABS R31, R43 ;  /* 0x0000002b001f7213 */ /* 0x000fe20000000000 */
[----:B------:R-:W-:-:S04]  /*5bf0*/  IMAD.HI.U32 R5, R4, R7, RZ ;  /* 0x0000000704057227 */ /* 0x000fc800078e00ff */
[----:B------:R-:W-:Y:S02]  /*5c00*/  IMAD.MOV R5, RZ, RZ, -R5 ;  /* 0x000000ffff057224 */ /* 0x000fe400078e0a05 */
[--C-:B------:R-:W-:Y:S01]  /*5c10*/  @!P1 IMAD.IADD R190, R190, 0x1, -R2.reuse ;  /* 0x00000001bebe9824 */ /* 0x100fe200078e0a02 */
[C---:B------:R-:W-:Y:S01]  /*5c20*/  ISETP.GT.U32.AND P1, PT, R2.reuse, R182, PT ;  /* 0x000000b60200720c */ /* 0x040fe20003f24070 */
[----:B------:R-:W-:Y:S02]  /*5c30*/  IMAD R180, R2, R5, R7 ;  /* 0x0000000502b47224 */ /* 0x000fe400078e0207 */
[----:B------:R-:W-:Y:S02]  /*5c40*/  @!P4 IMAD.IADD R186, R186, 0x1, -R2 ;  /* 0x00000001babac824 */ /* 0x000fe400078e0a02 */
[----:B------:R-:W-:Y:S01]  /*5c50*/  IMAD.MOV R6, RZ, RZ, -R6 ;  /* 0x000000ffff067224 */ /* 0x000fe200078e0a06 */
[----:B------:R-:W-:Y:S01]  /*5c60*/  ISETP.GT.U32.AND P4, PT, R2, R180, PT ;  /* 0x000000b40200720c */ /* 0x000fe20003f84070 */
[----:B------:R-:W-:-:S04]  /*5c70*/  IMAD.HI.U32 R7, R4, R33, RZ ;  /* 0x0000002104077227 */ /* 0x000fc800078e00ff */
[----:B------:R-:W-:Y:S01]  /*5c80*/  IMAD R184, R2, R6, R29 ;  /* 0x0000000602b87224 */ /* 0x000fe200078e021d */
[----:B------:R-:W-:Y:S01]  /*5c90*/  IABS R29, R41 ;  /* 0x00000029001d7213 */ /* 0x000fe20000000000 */
[----:B------:R-:W-:Y:S02]  /*5ca0*/  @!P1 IMAD.IADD R182, R182, 0x1, -R2 ;  /* 0x00000001b6b69824 */ /* 0x000fe400078e0a02 */
[----:B------:R-:W-:-:S04]  /*5cb0*/  IMAD.HI.U32 R6, R4, R31, RZ ;  /* 0x0000001f04067227 */ /* 0x000fc800078e00ff */
[----:B------:R-:W-:Y:S01]  /*5cc0*/  @!P4 IMAD.IADD R180, R180, 0x1, -R2 ;  /* 0x00000001b4b4c824 */ /* 0x000fe200078e0a02 */
[C---:B------:R-:W-:Y:S01]  /*5cd0*/  ISETP.GT.U32.AND P4, PT, R2.reuse, R182, PT ;  /* 0x000000b60200720c */ /* 0x040fe20003f84070 */
[----:B------:R-:W-:Y:S02]  /*5ce0*/  IMAD.MOV R6, RZ, RZ, -R6 ;  /* 0x000000ffff067224 */ /* 0x000fe400078e0a06 */
[----:B------:R-:W-:Y:S01]  /*5cf0*/  IMAD.MOV R7, RZ, RZ, -R7 ;  /* 0x000000ffff077224 */ /* 0x000fe200078e0a07 */
[----:B------:R-:W-:Y:S01]  /*5d00*/  ISETP.GT.U32.AND P0, PT, R2, R180, PT ;  /* 0x000000b40200720c */ /* 0x000fe20003f04070 */
[----:B------:R-:W-:-:S04]  /*5d10*/  IMAD.HI.U32 R5, R4, R29, RZ ;  /* 0x0000001d04057227 */ /* 0x000fc800078e00ff */
[C---:B------:R-:W-:Y:S01]  /*5d20*/  IMAD R176, R2.reuse, R6, R31 ;  /* 0x0000000602b07224 */ /* 0x040fe200078e021f */
[----:B------:R-:W-:Y:S01]  /*5d30*/  IABS R31, R51 ;  /* 0x00000033001f7213 */ /* 0x000fe20000000000 */
[----:B------:R-:W-:Y:S01]  /*5d40*/  IMAD R174, R2, R7, R33 ;  /* 0x0000000702ae7224 */ /* 0x000fe200078e0221 */
[----:B------:R-:W-:Y:S01]  /*5d50*/  IABS R7, R47 ;  /* 0x0000002f00077213 */ /* 0x000fe20000000000 */
[----:B------:R-:W-:Y:S02]  /*5d60*/  IMAD.MOV R5, RZ, RZ, -R5 ;  /* 0x000000ffff057224 */ /* 0x000fe400078e0a05 */
[----:B------:R-:W-:Y:S01]  /*5d70*/  @!P4 IMAD.IADD R182, R182, 0x1, -R2 ;  /* 0x00000001b6b6c824 */ /* 0x000fe200078e0a02 */
[C---:B------:R-:W-:Y:S01]  /*5d80*/  ISETP.GT.U32.AND P4, PT, R2.reuse, R176, PT ;  /* 0x000000b00200720c */ /* 0x040fe20003f84070 */
        /* <DEDUP_REMOVED lines=8> */
[----:B------:R-:W-:Y:S01]  /*5e10*/  IMAD.HI.U32 R5, R4, R29, RZ ;  /* 0x0000001d04057227 */ /* 0x000fe200078e00ff */
[----:B------:R-:W-:-:S03]  /*5e20*/  ISETP.GT.U32.AND P4, PT, R2, R172, PT ;  /* 0x000000ac0200720c */ /* 0x000fc60003f84070 */
[----:B------:R-:W-:Y:S02]  /*5e30*/  IMAD.MOV R5, RZ, RZ, -R5 ;  /* 0x000000ffff057224 */ /* 0x000fe400078e0a05 */
[--C-:B------:R-:W-:Y:S01]  /*5e40*/  @!P0 IMAD.IADD R180, R180, 0x1, -R2.reuse ;  /* 0x00000001b4b48824 */ /* 0x100fe200078e0a02 */
[----:B------:R-:W-:Y:S01]  /*5e50*/  ISETP.GT.U32.AND P0, PT, R2, R174, PT ;  /* 0x000000ae0200720c */ /* 0x000fe20003f04070 */
[----:B------:R-:W-:Y:S01]  /*5e60*/  @!P6 IMAD.IADD R184, R184, 0x1, -R2 ;  /* 0x00000001b8b8e824 */ /* 0x000fe200078e0a02 */
[----:B------:R-:W-:Y:S01]  /*5e70*/  ISETP.GE.AND P6, PT, R28, RZ, PT ;  /* 0x000000ff1c00720c */ /* 0x000fe20003fc6270 */
[----:B------:R-:W-:Y:S02]  /*5e80*/  IMAD R156, R2, R5, R29 ;  /* 0x00000005029c7224 */ /* 0x000fe400078e021d */
[----:B------:R-:W-:Y:S01]  /*5e90*/  IMAD.HI.U32 R6, R4, R31, RZ ;  /* 0x0000001f04067227 */ /* 0x000fe200078e00ff */
[----:B------:R-:W-:-:S03]  /*5ea0*/  ISETP.GT.U32.AND P1, PT, R2, R184, PT ;  /* 0x000000b80200720c */ /* 0x000fc60003f24070 */
[----:B------:R-:W-:Y:S01]  /*5eb0*/  @!P4 IMAD.IADD R172, R172, 0x1, -R2 ;  /* 0x00000001acacc824 */ /* 0x000fe200078e0a02 */
[----:B------:R-:W-:Y:S01]  /*5ec0*/  ISETP.GT.U32.AND P4, PT, R2, R156, PT ;  /* 0x0000009c0200720c */ /* 0x000fe20003f84070 */
[C---:B------:R-:W-:Y:S02]  /*5ed0*/  VIADD R53, R3.reuse, 0xc ;  /* 0x0000000c03357836 */ /* 0x040fe40000000000 */
[----:B------:R-:W-:Y:S02]  /*5ee0*/  IMAD.MOV R6, RZ, RZ, -R6 ;  /* 0x000000ffff067224 */ /* 0x000fe400078e0a06 */
[--C-:B------:R-:W-:Y:S01]  /*5ef0*/  @!P0 IMAD.IADD R174, R174, 0x1, -R2.reuse ;  /* 0x00000001aeae8824 */ /* 0x100fe200078e0a02 */
[----:B------:R-:W-:Y:S01]  /*5f00*/  ISETP.GE.AND P0, PT, R24, RZ, PT ;  /* 0x000000ff1800720c */ /* 0x000fe20003f06270 */
[----:B------:R-:W-:Y:S01]  /*5f10*/  IMAD R24, R2, R6, R31 ;  /* 0x0000000602187224 */ /* 0x000fe200078e021f */
[----:B------:R-:W-:Y:S01]  /*5f20*/  IABS R33, R53 ;  /* 0x0000003500217213 */ /* 0x000fe20000000000 */
[----:B------:R-:W-:Y:S01]  /*5f30*/  @!P1 IMAD.IADD R184, R184, 0x1, -R2 ;  /* 0x00000001b8b89824 */ /* 0x000fe200078e0a02 */
[----:B------:R-:W-:Y:S01]  /*5f40*/  ISETP.GT.U32.AND P1, PT, R2, R178, PT ;  /* 0x000000b20200720c */ /* 0x000fe20003f24070 */
[----:B------:R-:W-:-:S02]  /*5f50*/  VIADD R59, R3, 0x8 ;  /* 0x00000008033b7836 */ /* 0x000fc40000000000 */
[----:B------:R-:W-:Y:S01]  /*5f60*/  @!P4 IMAD.IADD R156, R156, 0x1, -R2 ;  /* 0x000000019c9cc824 */ /* 0x000fe200078e0a02 */
[----:B------:R-:W-:Y:S01]  /*5f70*/  ISETP.GT.U32.AND P4, PT, R2, R24, PT ;  /* 0x000000180200720c */ /* 0x000fe20003f84070 */
[----:B------:R-:W-:-:S04]  /*5f80*/  IMAD.HI.U32 R7, R4, R33, RZ ;  /* 0x0000002104077227 */ /* 0x000fc800078e00ff */
[----:B------:R-:W-:Y:S02]  /*5f90*/  IMAD.MOV R7, RZ, RZ, -R7 ;  /* 0x000000ffff077224 */ /* 0x000fe400078e0a07 */
[C---:B------:R-:W-:Y:S02]  /*5fa0*/  VIADD R55, R3.reuse, 0xa ;  /* 0x0000000a03377836 */ /* 0x040fe40000000000 */
[----:B------:R-:W-:Y:S01]  /*5fb0*/  IMAD R26, R2, R7, R33 ;  /* 0x00000007021a7224 */ /* 0x000fe200078e0221 */
[----:B------:R-:W-:Y:S01]  /*5fc0*/  IABS R33, R59 ;  /* 0x0000003b00217213 */ /* 0x000fe20000000000 */
[C---:B------:R-:W-:Y:S01]  /*5fd0*/  VIADD R61, R3.reuse, 0x6 ;  /* 0x00000006033d7836 */ /* 0x040fe20000000000 */
[----:B------:R-:W-:Y:S01]  /*5fe0*/  IABS R31, R55 ;  /* 0x00000037001f7213 */ /* 0x000fe20000000000 */
[C---:B------:R-:W-:Y:S02]  /*5ff0*/  VIADD R63, R3.reuse, 0x4 ;  /* 0x00000004033f7836 */ /* 0x040fe40000000000 */
[--C-:B------:R-:W-:Y:S01]  /*6000*/  @!P1 IMAD.IADD R178, R178, 0x1, -R2.reuse ;  /* 0x00000001b2b29824 */ /* 0x100fe200078e0a02 */
[----:B------:R-:W-:Y:S01]  /*6010*/  IABS R35, R61 ;  /* 0x0000003d00237213 */ /* 0x000fe20000000000 */
[----:B------:R-:W-:Y:S01]  /*6020*/  @!P4 IMAD.IADD R24, R24, 0x1, -R2 ;  /* 0x000000011818c824 */ /* 0x000fe200078e0a02 */
[----:B------:R-:W-:Y:S01]  /*6030*/  ISETP.GT.U32.AND P4, PT, R2, R176, PT ;  /* 0x000000b00200720c */ /* 0x000fe20003f84070 */
[----:B------:R-:W-:Y:S01]  /*6040*/  VIADD R29, R3, 0x2 ;  /* 0x00000002031d7836 */ /* 0x000fe20000000000 */
[----:B------:R-:W-:Y:S01]  /*6050*/  IABS R37, R63 ;  /* 0x0000003f00257213 */ /* 0x000fe20000000000 */
[----:B------:R-:W-:Y:S01]  /*6060*/  IMAD.HI.U32 R5, R4, R33, RZ ;  /* 0x0000002104057227 */ /* 0x000fe200078e00ff */
[----:B------:R-:W-:-:S02]  /*6070*/  ISETP.GE.AND P1, PT, R30, RZ, PT ;  /* 0x000000ff1e00720c */ /* 0x000fc40003f26270 */
[----:B------:R-:W-:Y:S01]  /*6080*/  IABS R39, R29 ;  /* 0x0000001d00277213 */ /* 0x000fe20000000000 */
[----:B------:R-:W-:Y:S01]  /*6090*/  @!P3 IMAD.MOV R192, RZ, RZ, -R192 ;  /* 0x000000ffffc0b224 */ /* 0x000fe200078e0ac0 */
[C---:B------:R-:W-:Y:S01]  /*60a0*/  ISETP.GT.U32.AND P3, PT, R2.reuse, R178, PT ;  /* 0x000000b20200720c */ /* 0x040fe20003f64070 */
[----:B------:R-:W-:Y:S01]  /*60b0*/  @!P2 IMAD.MOV R186, RZ, RZ, -R186 ;  /* 0x000000ffffbaa224 */ /* 0x000fe200078e0aba */
[----:B------:R-:W-:Y:S01]  /*60c0*/  ISETP.GT.U32.AND P2, PT, R2, R174, PT ;  /* 0x000000ae0200720c */ /* 0x000fe20003f44070 */
[----:B------:R-:W-:-:S04]  /*60d0*/  IMAD.HI.U32 R3, R4, R31, RZ ;  /* 0x0000001f04037227 */ /* 0x000fc800078e00ff */
[----:B------:R-:W-:-:S04]  /*60e0*/  IMAD.HI.U32 R6, R4, R35, RZ ;  /* 0x0000002304067227 */ /* 0x000fc800078e00ff */
[----:B------:R-:W-:Y:S02]  /*60f0*/  IMAD.MOV R5, RZ, RZ, -R5 ;  /* 0x000000ffff057224 */ /* 0x000fe400078e0a05 */
[----:B------:R-:W-:Y:S01]  /*6100*/  @!P5 IMAD.MOV R190, RZ, RZ, -R190 ;  /* 0x000000ffffbed224 */ /* 0x000fe200078e0abe */
[----:B------:R-:W-:Y:S01]  /*6110*/  ISETP.GT.U32.AND P5, PT, R2, R172, PT ;  /* 0x000000ac0200720c */ /* 0x000fe20003fa4070 */
[----:B------:R-:W-:-:S04]  /*6120*/  IMAD.HI.U32 R7, R4, R37, RZ ;  /* 0x0000002504077227 */ /* 0x000fc800078e00ff */
[----:B------:R-:W-:Y:S02]  /*6130*/  IMAD.MOV R3, RZ, RZ, -R3 ;  /* 0x000000ffff037224 */ /* 0x000fe400078e0a03 */
[----:B------:R-:W-:Y:S02]  /*6140*/  IMAD.MOV R6, RZ, RZ, -R6 ;  /* 0x000000ffff067224 */ /* 0x000fe400078e0a06 */
[C---:B------:R-:W-:Y:S02]  /*6150*/  IMAD R30, R2.reuse, R5, R33 ;  /* 0x00000005021e7224 */ /* 0x040fe400078e0221 */
[----:B------:R-:W-:Y:S01]  /*6160*/  @!P6 IMAD.MOV R184, RZ, RZ, -R184 ;  /* 0x000000ffffb8e224 */ /* 0x000fe200078e0ab8 */
[----:B------:R-:W-:Y:S01]  /*6170*/  ISETP.GT.U32.AND P6, PT, R2, R24, PT ;  /* 0x000000180200720c */ /* 0x000fe20003fc4070 */
[----:B------:R-:W-:Y:S02]  /*6180*/  IMAD.MOV R7, RZ, RZ, -R7 ;  /* 0x000000ffff077224 */ /* 0x000fe400078e0a07 */
[----:B------:R-:W-:-:S04]  /*6190*/  IMAD.HI.U32 R4, R4, R39, RZ ;  /* 0x0000002704047227 */ /* 0x000fc800078e00ff */
[C---:B------:R-:W-:Y:S01]  /*61a0*/  IMAD R28, R2.reuse, R3, R31 ;  /* 0x00000003021c7224 */ /* 0x040fe200078e021f */
[----:B------:R-:W-:Y:S01]  /*61b0*/  SHF.R.U32.HI R3, RZ, 0x5, R157 ;  /* 0x00000005ff037819 */ /* 0x000fe2000001169d */
[----:B------:R-:W-:Y:S02]  /*61c0*/  IMAD R154, R2, R6, R35 ;  /* 0x00000006029a7224 */ /* 0x000fe400078e0223 */
[----:B------:R-:W-:Y:S01]  /*61d0*/  @!P4 IMAD.IADD R176, R176, 0x1, -R2 ;  /* 0x00000001b0b0c824 */ /* 0x000fe200078e0a02 */
[C---:B------:R-:W-:Y:S01]  /*61e0*/  ISETP.GT.U32.AND P4, PT, R2.reuse, R30, PT ;  /* 0x0000001e0200720c */ /* 0x040fe20003f84070 */
[C---:B------:R-:W-:Y:S01]  /*61f0*/  IMAD R158, R2.reuse, R7, R37 ;  /* 0x00000007029e7224 */ /* 0x040fe200078e0225 */
[----:B------:R-:W-:Y:S01]  /*6200*/  R2UR UR42, R3 ;  /* 0x00000000032a72ca */ /* 0x000fe200000e0000 */
[----:B------:R-:W-:Y:S01]  /*6210*/  IMAD.MOV R4, RZ, RZ, -R4 ;  /* 0x000000ffff047224 */ /* 0x000fe200078e0a04 */
[----:B------:R-:W1:Y:S01]  /*6220*/  LDC.64 R6, c[0x0][0x218] ;  /* 0x00008600ff067b82 */ /* 0x000e620000000a00 */
[----:B------:R-:W-:Y:S01]  /*6230*/  @!P1 IMAD.MOV R182, RZ, RZ, -R182 ;  /* 0x000000ffffb69224 */ /* 0x000fe200078e0ab6 */
[C---:B------:R-:W-:Y:S01]  /*6240*/  ISETP.GT.U32.AND P1, PT, R2.reuse, R156, PT ;  /* 0x0000009c0200720c */ /* 0x040fe20003f24070 */
[----:B------:R-:W-:Y:S01]  /*6250*/  @!P0 IMAD.MOV R180, RZ, RZ, -R180 ;  /* 0x000000ffffb48224 */ /* 0x000fe200078e0ab4 */
[----:B------:R-:W-:Y:S01]  /*6260*/  ISETP.GT.U32.AND P0, PT, R2, R26, PT ;  /* 0x0000001a0200720c */ /* 0x000fe20003f04070 */
[--C-:B------:R-:W-:Y:S01]  /*6270*/  @!P3 IMAD.IADD R178, R178, 0x1, -R2.reuse ;  /* 0x00000001b2b2b824 */ /* 0x100fe200078e0a02 */
[----:B------:R-:W-:Y:S01]  /*6280*/  ISETP.GT.U32.AND P3, PT, R2, R28, PT ;  /* 0x0000001c0200720c */ /* 0x000fe20003f64070 */
[----:B------:R-:W-:Y:S01]  /*6290*/  @!P2 IMAD.IADD R174, R174, 0x1, -R2 ;  /* 0x00000001aeaea824 */ /* 0x000fe200078e0a02 */
[C---:B------:R-:W-:Y:S01]  /*62a0*/  ISETP.GT.U32.AND P2, PT, R2.reuse, R154, PT ;  /* 0x0000009a0200720c */ /* 0x040fe20003f44070 */
[----:B------:R-:W-:-:S02]  /*62b0*/  IMAD R170, R2, R4, R39 ;  /* 0x0000000402aa7224 */ /* 0x000fc400078e0227 */
[--C-:B------:R-:W-:Y:S01]  /*62c0*/  @!P5 IMAD.IADD R172, R172, 0x1, -R2.reuse ;  /* 0x00000001acacd824 */ /* 0x100fe200078e0a02 */
[----:B------:R-:W-:Y:S01]  /*62d0*/  ISETP.GT.U32.AND P5, PT, R2, R158, PT ;  /* 0x0000009e0200720c */ /* 0x000fe20003fa4070 */
[--C-:B------:R-:W-:Y:S01]  /*62e0*/  @!P6 IMAD.IADD R24, R24, 0x1, -R2.reuse ;  /* 0x000000011818e824 */ /* 0x100fe200078e0a02 */
[----:B------:R-:W-:Y:S01]  /*62f0*/  ISETP.GT.U32.AND P6, PT, R2, R170, PT ;  /* 0x000000aa0200720c */ /* 0x000fe20003fc4070 */
[--C-:B------:R-:W-:Y:S01]  /*6300*/  @!P4 IMAD.IADD R30, R30, 0x1, -R2.reuse ;  /* 0x000000011e1ec824 */ /* 0x100fe200078e0a02 */
[----:B------:R-:W-:Y:S01]  /*6310*/  ISETP.GE.AND P4, PT, R47, RZ, PT ;  /* 0x000000ff2f00720c */ /* 0x000fe20003f86270 */
        /* <DEDUP_REMOVED lines=10> */
[----:B------:R-:W-:Y:S01]  /*63c0*/  @!P6 IMAD.IADD R170, R170, 0x1, -R2 ;  /* 0x00000001aaaae824 */ /* 0x000fe200078e0a02 */
[----:B------:R-:W2:Y:S01]  /*63d0*/  LDC.64 R4, c[0x0][0x218] ;  /* 0x00008600ff047b82 */ /* 0x000ea20000000a00 */
[----:B------:R-:W-:Y:S01]  /*63e0*/  @!P4 IMAD.MOV R172, RZ, RZ, -R172 ;  /* 0x000000ffffacc224 */ /* 0x000fe200078e0aac */
[C---:B------:R-:W-:Y:S01]  /*63f0*/  ISETP.GT.U32.AND P6, PT, R2.reuse, R158, PT ;  /* 0x0000009e0200720c */ /* 0x040fe20003fc4070 */
        /* <DEDUP_REMOVED lines=9> */
[----:B------:R-:W-:-:S02]  /*6490*/  ISETP.GT.U32.AND P2, PT, R2, R170, PT ;  /* 0x000000aa0200720c */ /* 0x000fc40003f44070 */
        /* <DEDUP_REMOVED lines=12> */
[----:B------:R-:W-:Y:S01]  /*6560*/  ISETP.NE.AND P2, PT, R115, RZ, PT ;  /* 0x000000ff7300720c */ /* 0x000fe20003f45270 */
[----:B------:R-:W3:Y:S01]  /*6570*/  LDC.64 R2, c[0x0][0x218] ;  /* 0x00008600ff027b82 */ /* 0x000ee20000000a00 */
[----:B------:R-:W-:Y:S01]  /*6580*/  LOP3.LUT R115, RZ, R115, RZ, 0x33, !PT ;  /* 0x00000073ff737212 */ /* 0x000fe200078e33ff */
[----:B------:R-:W-:-:S02]  /*6590*/  @!P6 IMAD.MOV R170, RZ, RZ, -R170 ;  /* 0x000000ffffaae224 */ /* 0x000fc400078e0aaa */
[----:B------:R-:W-:Y:S01]  /*65a0*/  @!P4 IMAD.MOV R158, RZ, RZ, -R158 ;  /* 0x000000ffff9ec224 */ /* 0x000fe200078e0a9e */
[C---:B------:R-:W-:Y:S01]  /*65b0*/  SEL R123, R115.reuse, R8, !P2 ;  /* 0x00000008737b7207 */ /* 0x040fe20005000000 */
[----:B------:R-:W-:Y:S01]  /*65c0*/  @!P5 IMAD.MOV R26, RZ, RZ, -R26 ;  /* 0x000000ffff1ad224 */ /* 0x000fe200078e0a1a */
[C---:B------:R-:W-:Y:S01]  /*65d0*/  SEL R170, R115.reuse, R170, !P2 ;  /* 0x000000aa73aa7207 */ /* 0x040fe20005000000 */
[----:B------:R-:W-:Y:S01]  /*65e0*/  @!P1 IMAD.MOV R28, RZ, RZ, -R28 ;  /* 0x000000ffff1c9224 */ /* 0x000fe200078e0a1c */
[----:B------:R-:W-:Y:S01]  /*65f0*/  SEL R158, R115, R158, !P2 ;  /* 0x0000009e739e7207 */ /* 0x000fe20005000000 */
[----:B------:R-:W-:Y:S01]  /*6600*/  IMAD R123, R123, UR4, RZ ;  /* 0x000000047b7b7c24 */ /* 0x000fe2000f8e02ff */
[C---:B------:R-:W-:Y:S01]  /*6610*/  SEL R69, R115.reuse, R92, !P2 ;  /* 0x0000005c73457207 */ /* 0x040fe20005000000 */
[----:B------:R-:W-:Y:S01]  /*6620*/  IMAD R170, R170, UR4, RZ ;  /* 0x00000004aaaa7c24 */ /* 0x000fe2000f8e02ff */
[C---:B------:R-:W-:Y:S01]  /*6630*/  SEL R92, R115.reuse, R148, !P2 ;  /* 0x00000094735c7207 */ /* 0x040fe20005000000 */
[----:B------:R-:W-:Y:S01]  /*6640*/  @!P0 IMAD.MOV R30, RZ, RZ, -R30 ;  /* 0x000000ffff1e8224 */ /* 0x000fe200078e0a1e */
[C---:B------:R-:W-:Y:S01]  /*6650*/  SEL R89, R115.reuse, R64, !P2 ;  /* 0x0000004073597207 */ /* 0x040fe20005000000 */
[----:B------:R-:W-:Y:S01]  /*6660*/  @!P3 IMAD.MOV R154, RZ, RZ, -R154 ;  /* 0x000000ffff9ab224 */ /* 0x000fe200078e0a9a */
[C---:B------:R-:W-:Y:S01]  /*6670*/  SEL R75, R115.reuse, R68, !P2 ;  /* 0x00000044734b7207 */ /* 0x040fe20005000000 */
[----:B------:R-:W-:Y:S01]  /*6680*/  IMAD R158, R158, UR4, RZ ;  /* 0x000000049e9e7c24 */ /* 0x000fe2000f8e02ff */
[----:B------:R-:W-:Y:S01]  /*6690*/  SEL R73, R115, R70, !P2 ;  /* 0x0000004673497207 */ /* 0x000fe20005000000 */
        /* <DEDUP_REMOVED lines=15> */
[C---:B------:R-:W-:Y:S01]  /*6790*/  SEL R67, R115.reuse, R96, !P2 ;  /* 0x0000006073437207 */ /* 0x040fe20005000000 */
[----:B------:R-:W-:Y:S01]  /*67a0*/  IMAD R70, R70, UR4, RZ ;  /* 0x0000000446467c24 */ /* 0x000fe2000f8e02ff */
[C---:B------:R-:W-:Y:S01]  /*67b0*/  SEL R64, R115.reuse, R102, !P2 ;  /* 0x0000006673407207 */ /* 0x040fe20005000000 */
        /* <DEDUP_REMOVED lines=37> */
[----:B------:R-:W-:Y:S01]  /*6a10*/  SEL R102, R115, R152, !P2 ;  /* 0x0000009873667207 */ /* 0x000fe20005000000 */
[----:B------:R-:W-:Y:S01]  /*6a20*/  IMAD R94, R94, UR4, RZ ;  /* 0x000000045e5e7c24 */ /* 0x000fe2000f8e02ff */
[----:B-1----:R-:W-:Y:S01]  /*6a30*/  LEA R156, P3, R123, R6, 0x1 ;  /* 0x000000067b9c7211 */ /* 0x002fe200078608ff */
[----:B------:R-:W-:Y:S01]  /*6a40*/  IMAD R96, R96, UR4, RZ ;  /* 0x0000000460607c24 */ /* 0x000fe2000f8e02ff */
[C---:B------:R-:W-:Y:S01]  /*6a50*/  SEL R66, R115.reuse, R98, !P2 ;  /* 0x0000006273427207 */ /* 0x040fe20005000000 */
[----:B------:R-:W-:Y:S01]  /*6a60*/  IMAD R102, R102, UR4, RZ ;  /* 0x0000000466667c24 */ /* 0x000fe2000f8e02ff */
[C---:B------:R-:W-:Y:S01]  /*6a70*/  SEL R65, R115.reuse, R100, !P2 ;  /* 0x0000006473417207 */ /* 0x040fe20005000000 */
[----:B------:R-:W-:Y:S01]  /*6a80*/  STL [R1+0x338], R156 ;  /* 0x0003389c01007387 */ /* 0x000fe20000100800 */
[C---:B------:R-:W-:Y:S01]  /*6a90*/  SEL R63, R115.reuse, R104, !P2 ;  /* 0x00000068733f7207 */ /* 0x040fe20005000000 */
[----:B------:R-:W-:Y:S01]  /*6aa0*/  IMAD R66, R66, UR4, RZ ;  /* 0x0000000442427c24 */ /* 0x000fe2000f8e02ff */
[----:B------:R-:W-:Y:S01]  /*6ab0*/  SEL R62, R115, R106, !P2 ;  /* 0x0000006a733e7207 */ /* 0x000fe20005000000 */
[----:B------:R-:W-:Y:S01]  /*6ac0*/  IMAD R65, R65, UR4, RZ ;  /* 0x0000000441417c24 */ /* 0x000fe2000f8e02ff */
[----:B------:R-:W-:Y:S01]  /*6ad0*/  SEL R61, R115, R108, !P2 ;  /* 0x0000006c733d7207 */ /* 0x000fe20005000000 */
[----:B------:R-:W-:Y:S01]  /*6ae0*/  IMAD R63, R63, UR4, RZ ;  /* 0x000000043f3f7c24 */ /* 0x000fe2000f8e02ff */
[C---:B------:R-:W-:Y:S01]  /*6af0*/  SEL R60, R115.reuse, R110, !P2 ;  /* 0x0000006e733c7207 */ /* 0x040fe20005000000 */
        /* <DEDUP_REMOVED lines=17> */
[----:B------:R-:W-:-:S02]  /*6c10*/  SEL R10, R115, R126, !P2 ;  /* 0x0000007e730a7207 */ /* 0x000fc40005000000 */
        /* <DEDUP_REMOVED lines=24> */
[----:B--2---:R-:W-:Y:S01]  /*6da0*/  LEA R6, P1, R170, R4, 0x1 ;  /* 0x00000004aa067211 */ /* 0x004fe200078208ff */
[----:B------:R-:W-:Y:S01]  /*6db0*/  IMAD R152, R152, UR4, RZ ;  /* 0x0000000498987c24 */ /* 0x000fe2000f8e02ff */
[C---:B------:R-:W-:Y:S01]  /*6dc0*/  SEL R252, R115.reuse, R252, !P2 ;  /* 0x000000fc73fc7207 */ /* 0x040fe20005000000 */
[----:B------:R-:W-:Y:S01]  /*6dd0*/  IMAD R54, R54, UR4, RZ ;  /* 0x0000000436367c24 */ /* 0x000fe2000f8e02ff */
[C---:B------:R-:W-:Y:S01]  /*6de0*/  SEL R76, R115.reuse, R76, !P2 ;  /* 0x0000004c734c7207 */ /* 0x040fe20005000000 */
[----:B------:R1:W-:Y:S01]  /*6df0*/  STL [R1+0x334], R6 ;  /* 0x0003340601007387 */ /* 0x0003e20000100800 */
        /* <DEDUP_REMOVED lines=126> */
[-C--:B---3--:R-:W-:Y:S01]  /*75e0*/  LEA R4, P0, R158, R2.reuse, 0x1 ;  /* 0x000000029e047211 */ /* 0x088fe200078008ff */
[----:B------:R-:W-:Y:S01]  /*75f0*/  IMAD R30, R30, UR4, RZ ;  /* 0x000000041e1e7c24 */ /* 0x000fe2000f8e02ff */
[----:B-1----:R-:W-:Y:S01]  /*7600*/  LEA.HI.X.SX32 R6, R170, R7, 0x1, P1 ;  /* 0x00000007aa067211 */ /* 0x002fe200008f0eff */
[----:B------:R-:W-:Y:S01]  /*7610*/  IMAD R115, R115, UR4, RZ ;  /* 0x0000000473737c24 */ /* 0x000fe2000f8e02ff */
[----:B0-----:R-:W-:Y:S01]  /*7620*/  LEA.HI.X.SX32 R249, R123, R249, 0x1, P3 ;  /* 0x000000f97bf97211 */ /* 0x001fe200018f0eff */
[----:B------:R0:W-:Y:S01]  /*7630*/  STL [R1+0x330], R4 ;  /* 0x0003300401007387 */ /* 0x0001e20000100800 */
[----:B------:R-:W-:Y:S01]  /*7640*/  IMAD R7, R57, UR6, RZ ;  /* 0x0000000639077c24 */ /* 0x000fe2000f8e02ff */
[----:B------:R-:W-:Y:S01]  /*7650*/  UIADD3 UR6, UR5, 0x10000, URZ ;  /* 0x0001000005067890 */ /* 0x000fe2000fffe03f */
[----:B------:R-:W-:Y:S01]  /*7660*/  IMAD R57, R121, UR4, RZ ;  /* 0x0000000479397c24 */ /* 0x000fe2000f8e02ff */
[----:B------:R1:W-:Y:S01]  /*7670*/  STL [R1+0x248], R6 ;  /* 0x0002480601007387 */ /* 0x0003e20000100800 */
[----:B------:R-:W-:Y:S01]  /*7680*/  LEA R121, P1, R115, R2, 0x1 ;  /* 0x0000000273797211 */ /* 0x000fe200078208ff */
[----:B------:R-:W-:Y:S01]  /*7690*/  USHF.R.U32.HI UR6, URZ, 0x4, UR6 ;  /* 0x000000043f067899 */ /* 0x000fe20008011606 */
[----:B------:R-:W-:-:S02]  /*76a0*/  IMAD R250, R155, UR10, RZ ;  /* 0x0000000a9bfa7c24 */ /* 0x000fc4000f8e02ff */
[----:B------:R-:W-:Y:S01]  /*76b0*/  LEA.HI.X.SX32 R115, R115, R3, 0x1, P1 ;  /* 0x0000000373737211 */ /* 0x000fe200008f0eff */
[----:B------:R-:W-:Y:S01]  /*76c0*/  USGXT.U32 UR6, UR6, 0xe ;  /* 0x0000000e0606789a */ /* 0x000fe20008000000 */
[----:B0-----:R-:W-:Y:S02]  /*76d0*/  LEA.HI.X.SX32 R4, R158, R5, 0x1, P0 ;  /* 0x000000059e047211 */ /* 0x001fe400000f0eff */
[----:B------:R-:W-:Y:S01]  /*76e0*/  LEA R5, P0, R7, UR8, 0x1 ;  /* 0x0000000807057c11 */ /* 0x000fe2000f8008ff */
[----:B-1----:R-:W-:Y:S01]  /*76f0*/  IMAD R6, R117, UR4, RZ ;  /* 0x0000000475067c24 */ /* 0x002fe2000f8e02ff */
[C---:B------:R-:W-:Y:S01]  /*7700*/  LEA R117, P2, R252.reuse, R2, 0x1 ;  /* 0x00000002fc757211 */ /* 0x040fe200078408ff */
[----:B------:R0:W-:Y:S01]  /*7710*/  STL [R1+0x240], R4 ;  /* 0x0002400401007387 */ /* 0x0001e20000100800 */
[----:B------:R-:W-:Y:S01]  /*7720*/  ULDC UR8, c[0x0][0x238] ;  /* 0x00008e0000087ab9 */ /* 0x000fe20000000800 */
[----:B------:R-:W-:Y:S02]  /*7730*/  SHF.R.S32.HI R251, RZ, 0x1f, R250 ;  /* 0x0000001ffffb7819 */ /* 0x000fe400000114fa */
[----:B------:R1:W-:Y:S01]  /*7740*/  STL [R1+0x32c], R121 ;  /* 0x00032c7901007387 */ /* 0x0003e20000100800 */
[----:B------:R-:W-:-:S02]  /*7750*/  LEA.HI.X.SX32 R252, R252, R3, 0x1, P2 ;  /* 0x00000003fcfc7211 */ /* 0x000fc400010f0eff */
[C---:B------:R-:W-:Y:S01]  /*7760*/  SHF.L.U64.HI R251, R250.reuse, 0x1, R251 ;  /* 0x00000001fafb7819 */ /* 0x040fe200000102fb */
[----:B------:R2:W-:Y:S01]  /*7770*/  STL [R1+0x128], R117 ;  /* 0x0001287501007387 */ /* 0x0005e20000100800 */
[----:B------:R-:W-:Y:S02]  /*7780*/  IMAD.SHL.U32 R250, R250, 0x2, RZ ;  /* 0x00000002fafa7824 */ /* 0x000fe400078e00ff */
[----:B0-----:R-:W-:Y:S01]  /*7790*/  IMAD R4, R119, UR4, RZ ;  /* 0x0000000477047c24 */ /* 0x001fe2000f8e02ff */
[-C--:B------:R-:W-:Y:S01]  /*77a0*/  LEA R119, P3, R113, R2.reuse, 0x1 ;  /* 0x0000000271777211 */ /* 0x080fe200078608ff */
[----:B------:R-:W-:Y:S01]  /*77b0*/  UMOV UR4, URZ ;  /* 0x0000003f00047c82 */ /* 0x000fe20008000000 */
[----:B-1----:R-:W-:-:S03]  /*77c0*/  LEA R121, P4, R111, R2, 0x1 ;  /* 0x000000026f797211 */ /* 0x002fc600078808ff */
[----:B------:R0:W-:Y:S01]  /*77d0*/  STL [R1+0x12c], R119 ;  /* 0x00012c7701007387 */ /* 0x0001e20000100800 */
[----:B--2---:R-:W-:-:S03]  /*77e0*/  LEA R117, P5, R109, R2, 0x1 ;  /* 0x000000026d757211 */ /* 0x004fc600078a08ff */
[----:B------:R-:W-:Y:S04]  /*77f0*/  STL [R1+0x130], R121 ;  /* 0x0001307901007387 */ /* 0x000fe80000100800 */
[----:B------:R1:W-:Y:S01]  /*7800*/  STL [R1+0x134], R117 ;  /* 0x0001347501007387 */ /* 0x0003e20000100800 */
[----:B0-----:R-:W-:-:S05]  /*7810*/  LEA R119, P6, R107, R2, 0x1 ;  /* 0x000000026b777211 */ /* 0x001fca00078c08ff */
[----:B------:R-:W-:Y:S01]  /*7820*/  STL [R1+0x138], R119 ;  /* 0x0001387701007387 */ /* 0x000fe20000100800 */
[----:B-1----:R-:W-:-:S03]  /*7830*/  LEA R117, P1, R105, R2, 0x1 ;  /* 0x0000000269757211 */ /* 0x002fc600078208ff */
[----:B------:R0:W-:Y:S04]  /*7840*/  STL [R1+0x238], R115 ;  /* 0x0002387301007387 */ /* 0x0001e80000100800 */
[----:B------:R1:W-:Y:S01]  /*7850*/  STL [R1+0x13c], R117 ;  /* 0x00013c7501007387 */ /* 0x0003e20000100800 */
[----:B0-----:R-:W-:Y:S02]  /*7860*/  LEA R115, P2, R103, R2, 0x1 ;  /* 0x0000000267737211 */ /* 0x001fe400078408ff */
[----:B-1----:R-:W-:-:S03]  /*7870*/  LEA.HI.X.SX32 R117, R113, R3, 0x1, P3 ;  /* 0x0000000371757211 */ /* 0x002fc600018f0eff */
[----:B------:R0:W-:Y:S01]  /*7880*/  STL [R1+0x140], R115 ;  /* 0x0001407301007387 */ /* 0x0001e20000100800 */
[----:B------:R-:W-:-:S03]  /*7890*/  LEA R113, P3, R101, R2, 0x1 ;  /* 0x0000000265717211 */ /* 0x000fc600078608ff */
[----:B------:R-:W-:Y:S04]  /*78a0*/  STL [R1+0x118], R117 ;  /* 0x0001187501007387 */ /* 0x000fe80000100800 */
[----:B------:R1:W-:Y:S01]  /*78b0*/  STL [R1+0x144], R113 ;  /* 0x0001447101007387 */ /* 0x0003e20000100800 */
[----:B0-----:R-:W-:Y:S02]  /*78c0*/  LEA.HI.X.SX32 R115, R111, R3, 0x1, P4 ;  /* 0x000000036f737211 */ /* 0x001fe400020f0eff */
[----:B------:R-:W-:-:S03]  /*78d0*/  LEA R111, P4, R99, R2, 0x1 ;  /* 0x00000002636f7211 */ /* 0x000fc600078808ff */
[----:B------:R-:W-:Y:S01]  /*78e0*/  STL [R1+0x110], R115 ;  /* 0x0001107301007387 */ /* 0x000fe20000100800 */
        /* <DEDUP_REMOVED lines=43> */
[----:B------:R1:W-:Y:S04]  /*7ba0*/  STL [R1+0xb8], R93 ;  /* 0x0000b85d01007387 */ /* 0x0003e80000100800 */
[----:B------:R2:W-:Y:S01]  /*7bb0*/  STL [R1+0x174], R89 ;  /* 0x0001745901007387 */ /* 0x0005e20000100800 */
[----:B0-----:R-:W-:Y:S02]  /*7bc0*/  LEA.HI.X.SX32 R91, R87, R3, 0x1, P4 ;  /* 0x00000003575b7211 */ /* 0x001fe400020f0eff */
[----:B-1----:R-:W-:-:S03]  /*7bd0*/  LEA R93, P4, R71, R2, 0x1 ;  /* 0x00000002475d7211 */ /* 0x002fc600078808ff */
[----:B------:R0:W-:Y:S01]  /*7be0*/  STL [R1+0xb0], R91 ;  /* 0x0000b05b01007387 */ /* 0x0001e20000100800 */
[----:B--2---:R-:W-:-:S03]  /*7bf0*/  LEA.HI.X.SX32 R89, R76, R3, 0x1, P5 ;  /* 0x000000034c597211 */ /* 0x004fc600028f0eff */
[----:B------:R1:W-:Y:S04]  /*7c00*/  STL [R1+0x178], R93 ;  /* 0x0001785d01007387 */ /* 0x0003e80000100800 */
[----:B------:R2:W-:Y:S01]  /*7c10*/  STL [R1+0xa8], R89 ;  /* 0x0000a85901007387 */ /* 0x0005e20000100800 */
[----:B0-----:R-:W-:Y:S02]  /*7c20*/  LEA R91, P5, R70, R2, 0x1 ;  /* 0x00000002465b7211 */ /* 0x001fe400078a08ff */
[----:B-1----:R-:W-:-:S03]  /*7c30*/  LEA.HI.X.SX32 R93, R75, R3, 0x1, P6 ;  /* 0x000000034b5d7211 */ /* 0x002fc600030f0eff */
[----:B------:R0:W-:Y:S01]  /*7c40*/  STL [R1+0x17c], R91 ;  /* 0x00017c5b01007387 */ /* 0x0001e20000100800 */
[----:B--2---:R-:W-:-:S03]  /*7c50*/  LEA R89, P6, R69, R2, 0x1 ;  /* 0x0000000245597211 */ /* 0x004fc600078c08ff */
[----:B------:R1:W-:Y:S04]  /*7c60*/  STL [R1+0xa0], R93 ;  /* 0x0000a05d01007387 */ /* 0x0003e80000100800 */
[----:B------:R2:W-:Y:S01]  /*7c70*/  STL [R1+0x180], R89 ;  /* 0x0001805901007387 */ /* 0x0005e20000100800 */
[-C--:B0-----:R-:W-:Y:S02]  /*7c80*/  LEA.HI.X.SX32 R91, R74, R3.reuse, 0x1, P1 ;  /* 0x000000034a5b7211 */ /* 0x081fe400008f0eff */
[----:B------:R-:W-:Y:S02]  /*7c90*/  CS2R R74, SRZ ;  /* 0x00000000004a7805 */ /* 0x000fe4000001ff00 */
[----:B-1----:R-:W-:Y:S01]  /*7ca0*/  LEA R93, P1, R68, R2, 0x1 ;  /* 0x00000002445d7211 */ /* 0x002fe200078208ff */
[----:B------:R0:W-:Y:S01]  /*7cb0*/  STL [R1+0x98], R91 ;  /* 0x0000985b01007387 */ /* 0x0001e20000100800 */
[----:B--2---:R-:W-:-:S03]  /*7cc0*/  LEA.HI.X.SX32 R89, R73, R3, 0x1, P2 ;  /* 0x0000000349597211 */ /* 0x004fc600010f0eff */
[----:B------:R1:W-:Y:S04]  /*7cd0*/  STL [R1+0x184], R93 ;  /* 0x0001845d01007387 */ /* 0x0003e80000100800 */
[----:B------:R2:W-:Y:S01]  /*7ce0*/  STL [R1+0x90], R89 ;  /* 0x0000905901007387 */ /* 0x0005e20000100800 */
[----:B0-----:R-:W-:Y:S02]  /*7cf0*/  LEA R91, P2, R67, R2, 0x1 ;  /* 0x00000002435b7211 */ /* 0x001fe400078408ff */
[----:B-1----:R-:W-:-:S03]  /*7d00*/  LEA.HI.X.SX32 R93, R72, R3, 0x1, P3 ;  /* 0x00000003485d7211 */ /* 0x002fc600018f0eff */
[----:B------:R0:W-:Y:S01]  /*7d10*/  STL [R1+0x188], R91 ;  /* 0x0001885b01007387 */ /* 0x0001e20000100800 */
[----:B------:R-:W-:Y:S02]  /*7d20*/  CS2R R72, SRZ ;  /* 0x0000000000487805 */ /* 0x000fe4000001ff00 */
[-C--:B--2---:R-:W-:Y:S01]  /*7d30*/  LEA R89, P3, R66, R2.reuse, 0x1 ;  /* 0x0000000242597211 */ /* 0x084fe200078608ff */
[----:B------:R1:W-:Y:S04]  /*7d40*/  STL [R1+0x88], R93 ;  /* 0x0000885d01007387 */ /* 0x0003e80000100800 */
[----:B------:R2:W-:Y:S01]  /*7d50*/  STL [R1+0x18c], R89 ;  /* 0x00018c5901007387 */ /* 0x0005e20000100800 */
[----:B0-----:R-:W-:Y:S02]  /*7d60*/  LEA.HI.X.SX32 R91, R71, R3, 0x1, P4 ;  /* 0x00000003475b7211 */ /* 0x001fe400020f0eff */
[----:B-1----:R-:W-:-:S03]  /*7d70*/  LEA R93, P4, R65, R2, 0x1 ;  /* 0x00000002415d7211 */ /* 0x002fc600078808ff */
[----:B------:R0:W-:Y:S01]  /*7d80*/  STL [R1+0x80], R91 ;  /* 0x0000805b01007387 */ /* 0x0001e20000100800 */
[----:B--2---:R-:W-:-:S03]  /*7d90*/  LEA.HI.X.SX32 R89, R70, R3, 0x1, P5 ;  /* 0x0000000346597211 */ /* 0x004fc600028f0eff */
[----:B------:R1:W-:Y:S01]  /*7da0*/  STL [R1+0x190], R93 ;  /* 0x0001905d01007387 */ /* 0x0003e20000100800 */
[----:B------:R-:W-:-:S03]  /*7db0*/  CS2R R70, SRZ ;  /* 0x0000000000467805 */ /* 0x000fc6000001ff00 */
        /* <DEDUP_REMOVED lines=45> */
[CC--:B--2---:R-:W-:Y:S01]  /*8090*/  LEA R89, P3, R4.reuse, R2.reuse, 0x1 ;  /* 0x0000000204597211 */ /* 0x0c4fe200078608ff */
[----:B------:R1:W-:Y:S03]  /*80a0*/  STL [R1+0x28], R93 ;  /* 0x0000285d01007387 */ /* 0x0003e60000100800 */
[-C--:B------:R-:W-:Y:S01]  /*80b0*/  LEA.HI.X.SX32 R4, R4, R3.reuse, 0x1, P3 ;  /* 0x0000000304047211 */ /* 0x080fe200018f0eff */
[----:B------:R2:W-:Y:S01]  /*80c0*/  STL [R1+0x1bc], R89 ;  /* 0x0001bc5901007387 */ /* 0x0005e20000100800 */
[----:B0-----:R-:W-:Y:S02]  /*80d0*/  LEA.HI.X.SX32 R91, R59, R3, 0x1, P4 ;  /* 0x000000033b5b7211 */ /* 0x001fe400020f0eff */
[----:B-1----:R-:W-:-:S03]  /*80e0*/  LEA R93, P4, R6, R2, 0x1 ;  /* 0x00000002065d7211 */ /* 0x002fc600078808ff */
[----:B------:R0:W-:Y:S01]  /*80f0*/  STL [R1+0x20], R91 ;  /* 0x0000205b01007387 */ /* 0x0001e20000100800 */
[----:B--2---:R-:W-:-:S03]  /*8100*/  LEA.HI.X.SX32 R89, R58, R3, 0x1, P5 ;  /* 0x000000033a597211 */ /* 0x004fc600028f0eff */
[----:B------:R1:W-:Y:S01]  /*8110*/  STL [R1+0x1c0], R93 ;  /* 0x0001c05d01007387 */ /* 0x0003e20000100800 */
[-C--:B------:R-:W-:Y:S02]  /*8120*/  LEA.HI.X.SX32 R6, R6, R3.reuse, 0x1, P4 ;  /* 0x0000000306067211 */ /* 0x080fe400020f0eff */
[----:B------:R-:W-:Y:S01]  /*8130*/  CS2R R58, SRZ ;  /* 0x00000000003a7805 */ /* 0x000fe2000001ff00 */
[----:B------:R2:W-:Y:S01]  /*8140*/  STL [R1+0x18], R89 ;  /* 0x0000185901007387 */ /* 0x0005e20000100800 */
[----:B0-----:R-:W-:Y:S02]  /*8150*/  LEA R91, P5, R8, R2, 0x1 ;  /* 0x00000002085b7211 */ /* 0x001fe400078a08ff */
[----:B-1----:R-:W-:-:S03]  /*8160*/  LEA.HI.X.SX32 R93, R57, R3, 0x1, P6 ;  /* 0x00000003395d7211 */ /* 0x002fc600030f0eff */
[----:B------:R0:W-:Y:S01]  /*8170*/  STL [R1+0x1c4], R91 ;  /* 0x0001c45b01007387 */ /* 0x0001e20000100800 */
[-C--:B------:R-:W-:Y:S02]  /*8180*/  LEA.HI.X.SX32 R8, R8, R3.reuse, 0x1, P5 ;  /* 0x0000000308087211 */ /* 0x080fe400028f0eff */
[C---:B--2---:R-:W-:Y:S01]  /*8190*/  LEA R89, P6, R10.reuse, R2, 0x1 ;  /* 0x000000020a597211 */ /* 0x044fe200078c08ff */
[----:B------:R1:W-:Y:S03]  /*81a0*/  STL [R1+0x10], R93 ;  /* 0x0000105d01007387 */ /* 0x0003e60000100800 */
[-C--:B------:R-:W-:Y:S01]  /*81b0*/  LEA.HI.X.SX32 R10, R10, R3.reuse, 0x1, P6 ;  /* 0x000000030a0a7211 */ /* 0x080fe200030f0eff */
[----:B------:R2:W-:Y:S01]  /*81c0*/  STL [R1+0x1c8], R89 ;  /* 0x0001c85901007387 */ /* 0x0005e20000100800 */
[----:B0-----:R-:W-:Y:S02]  /*81d0*/  LEA.HI.X.SX32 R91, R56, R3, 0x1, P1 ;  /* 0x00000003385b7211 */ /* 0x001fe400008f0eff */
[----:B------:R-:W-:-:S02]  /*81e0*/  CS2R R56, SRZ ;  /* 0x0000000000387805 */ /* 0x000fc4000001ff00 */
[----:B-1----:R-:W-:Y:S01]  /*81f0*/  LEA R93, P1, R12, R2, 0x1 ;  /* 0x000000020c5d7211 */ /* 0x002fe200078208ff */
[----:B------:R0:W-:Y:S01]  /*8200*/  STL [R1+0x8], R91 ;  /* 0x0000085b01007387 */ /* 0x0001e20000100800 */
[----:B--2---:R-:W-:-:S03]  /*8210*/  LEA.HI.X.SX32 R89, R55, R3, 0x1, P2 ;  /* 0x0000000337597211 */ /* 0x004fc600010f0eff */
[----:B------:R-:W-:Y:S01]  /*8220*/  STL [R1+0x1cc], R93 ;  /* 0x0001cc5d01007387 */ /* 0x000fe20000100800 */
[----:B------:R-:W-:-:S03]  /*8230*/  LEA.HI.X.SX32 R12, R12, R3, 0x1, P1 ;  /* 0x000000030c0c7211 */ /* 0x000fc600008f0eff */
[----:B------:R1:W-:Y:S01]  /*8240*/  STL [R1], R89 ;  /* 0x0000005901007387 */ /* 0x0003e20000100800 */
[----:B0-----:R-:W-:-:S04]  /*8250*/  LEA R91, P2, R14, R2, 0x1 ;  /* 0x000000020e5b7211 */ /* 0x001fc800078408ff */
[----:B------:R-:W-:Y:S01]  /*8260*/  LEA.HI.X.SX32 R14, R14, R3, 0x1, P2 ;  /* 0x000000030e0e7211 */ /* 0x000fe200010f0eff */
[----:B------:R0:W-:Y:S01]  /*8270*/  STL [R1+0x1d0], R91 ;  /* 0x0001d05b01007387 */ /* 0x0001e20000100800 */
[----:B-1----:R-:W-:-:S04]  /*8280*/  LEA R89, P3, R16, R2, 0x1 ;  /* 0x0000000210597211 */ /* 0x002fc800078608ff */
[----:B------:R-:W-:Y:S01]  /*8290*/  LEA.HI.X.SX32 R16, R16, R3, 0x1, P3 ;  /* 0x0000000310107211 */ /* 0x000fe200018f0eff */
[----:B------:R1:W-:Y:S01]  /*82a0*/  STL [R1+0x1d4], R89 ;  /* 0x0001d45901007387 */ /* 0x0003e20000100800 */
        /* <DEDUP_REMOVED lines=111> */
[----:B------:R-:W-:Y:S02]  /*89a0*/  CS2R R54, SRZ ;  /* 0x0000000000367805 */ /* 0x000fe4000001ff00 */
[----:B-1----:R-:W-:-:S05]  /*89b0*/  LEA R89, P5, R53, R2, 0x1 ;  /* 0x0000000235597211 */ /* 0x002fca00078a08ff */
[----:B------:R1:W-:Y:S01]  /*89c0*/  STL [R1+0x284], R89 ;  /* 0x0002845901007387 */ /* 0x0003e20000100800 */
[----:B0-----:R-:W-:-:S05]  /*89d0*/  LEA R91, P6, R52, R2, 0x1 ;  /* 0x00000002345b7211 */ /* 0x001fca00078c08ff */
        /* <DEDUP_REMOVED lines=10> */
[----:B0-----:R-:W-:-:S03]  /*8a80*/  LEA R91, P4, R166, R2, 0x1 ;  /* 0x00000002a65b7211 */ /* 0x001fc600078808ff */
[----:B------:R0:W-:Y:S01]  /*8a90*/  STL [R1+0x4], R93 ;  /* 0x0000045d01007387 */ /* 0x0001e20000100800 */
[----:B------:R-:W-:-:S03]  /*8aa0*/  LEA.HI.X.SX32 R166, R166, R3, 0x1, P4 ;  /* 0x00000003a6a67211 */ /* 0x000fc600020f0eff */
[----:B------:R2:W-:Y:S01]  /*8ab0*/  STL [R1+0x298], R91 ;  /* 0x0002985b01007387 */ /* 0x0005e20000100800 */
[----:B-1----:R-:W-:Y:S02]  /*8ac0*/  LEA.HI.X.SX32 R89, R53, R3, 0x1, P5 ;  /* 0x0000000335597211 */ /* 0x002fe400028f0eff */
[----:B0-----:R-:W-:-:S03]  /*8ad0*/  LEA R93, P5, R168, R2, 0x1 ;  /* 0x00000002a85d7211 */ /* 0x001fc600078a08ff */
[----:B------:R0:W-:Y:S01]  /*8ae0*/  STL [R1+0xc], R89 ;  /* 0x00000c5901007387 */ /* 0x0001e20000100800 */
[----:B--2---:R-:W-:-:S03]  /*8af0*/  LEA.HI.X.SX32 R91, R52, R3, 0x1, P6 ;  /* 0x00000003345b7211 */ /* 0x004fc600030f0eff */
[----:B------:R1:W-:Y:S01]  /*8b00*/  STL [R1+0x29c], R93 ;  /* 0x00029c5d01007387 */ /* 0x0003e20000100800 */
[----:B------:R-:W-:Y:S02]  /*8b10*/  LEA.HI.X.SX32 R168, R168, R3, 0x1, P5 ;  /* 0x00000003a8a87211 */ /* 0x000fe400028f0eff */
[----:B------:R-:W-:Y:S01]  /*8b20*/  CS2R R52, SRZ ;  /* 0x0000000000347805 */ /* 0x000fe2000001ff00 */
[----:B------:R2:W-:Y:S01]  /*8b30*/  STL [R1+0x14], R91 ;  /* 0x0000145b01007387 */ /* 0x0005e20000100800 */
[-C--:B0-----:R-:W-:Y:S02]  /*8b40*/  LEA R89, P6, R51, R2.reuse, 0x1 ;  /* 0x0000000233597211 */ /* 0x081fe400078c08ff */
[----:B-1----:R-:W-:-:S03]  /*8b50*/  LEA R93, P5, R46, R2, 0x1 ;  /* 0x000000022e5d7211 */ /* 0x002fc600078a08ff */
[----:B------:R0:W-:Y:S01]  /*8b60*/  STL [R1+0x2a0], R89 ;  /* 0x0002a05901007387 */ /* 0x0001e20000100800 */
[----:B--2---:R-:W-:-:S05]  /*8b70*/  LEA R91, P1, R50, R2, 0x1 ;  /* 0x00000002325b7211 */ /* 0x004fca00078208ff */
[----:B------:R1:W-:Y:S01]  /*8b80*/  STL [R1+0x2a4], R91 ;  /* 0x0002a45b01007387 */ /* 0x0003e20000100800 */
[----:B0-----:R-:W-:-:S05]  /*8b90*/  LEA R89, P2, R49, R2, 0x1 ;  /* 0x0000000231597211 */ /* 0x001fca00078408ff */
[----:B------:R0:W-:Y:S01]  /*8ba0*/  STL [R1+0x2a8], R89 ;  /* 0x0002a85901007387 */ /* 0x0001e20000100800 */
[----:B-1----:R-:W-:-:S05]  /*8bb0*/  LEA R91, P3, R48, R2, 0x1 ;  /* 0x00000002305b7211 */ /* 0x002fca00078608ff */
[----:B------:R1:W-:Y:S01]  /*8bc0*/  STL [R1+0x2ac], R91 ;  /* 0x0002ac5b01007387 */ /* 0x0003e20000100800 */
[----:B0-----:R-:W-:-:S05]  /*8bd0*/  LEA R89, P4, R47, R2, 0x1 ;  /* 0x000000022f597211 */ /* 0x001fca00078808ff */
[----:B------:R0:W-:Y:S01]  /*8be0*/  STL [R1+0x2b0], R89 ;  /* 0x0002b05901007387 */ /* 0x0001e20000100800 */
[----:B-1----:R-:W-:-:S03]  /*8bf0*/  LEA.HI.X.SX32 R91, R51, R3, 0x1, P6 ;  /* 0x00000003335b7211 */ /* 0x002fc600030f0eff */
        /* <DEDUP_REMOVED lines=95> */
[----:B------:R-:W-:-:S03]  /*91f0*/  LEA.HI.X.SX32 R15, R15, R3, 0x1, P2 ;  /* 0x000000030f0f7211 */ /* 0x000fc600010f0eff */
[----:B------:R2:W-:Y:S01]  /*9200*/  STL [R1+0xc4], R91 ;  /* 0x0000c45b01007387 */ /* 0x0005e20000100800 */
[----:B0-----:R-:W-:Y:S02]  /*9210*/  LEA R89, P3, R11, R2, 0x1 ;  /* 0x000000020b597211 */ /* 0x001fe400078608ff */
[----:B-1----:R-:W-:-:S03]  /*9220*/  LEA.HI.X.SX32 R93, R27, R3, 0x1, P4 ;  /* 0x000000031b5d7211 */ /* 0x002fc600020f0eff */
[----:B------:R0:W-:Y:S01]  /*9230*/  STL [R1+0x30c], R89 ;  /* 0x00030c5901007387 */ /* 0x0001e20000100800 */
[----:B--2---:R-:W-:-:S03]  /*9240*/  LEA R91, P4, R9, R2, 0x1 ;  /* 0x00000002095b7211 */ /* 0x004fc600078808ff */
[----:B------:R1:W-:Y:S04]  /*9250*/  STL [R1+0xcc], R93 ;  /* 0x0000cc5d01007387 */ /* 0x0003e80000100800 */
[----:B------:R2:W-:Y:S01]  /*9260*/  STL [R1+0x310], R91 ;  /* 0x0003105b01007387 */ /* 0x0005e20000100800 */
[----:B0-----:R-:W-:Y:S02]  /*9270*/  LEA.HI.X.SX32 R89, R25, R3, 0x1, P5 ;  /* 0x0000000319597211 */ /* 0x001fe400028f0eff */
[----:B-1----:R-:W-:-:S03]  /*9280*/  LEA R93, P5, R13, R2, 0x1 ;  /* 0x000000020d5d7211 */ /* 0x002fc600078a08ff */
[----:B------:R0:W-:Y:S01]  /*9290*/  STL [R1+0xd4], R89 ;  /* 0x0000d45901007387 */ /* 0x0001e20000100800 */
[----:B--2---:R-:W-:-:S03]  /*92a0*/  LEA.HI.X.SX32 R91, R23, R3, 0x1, P6 ;  /* 0x00000003175b7211 */ /* 0x004fc600030f0eff */
[----:B------:R-:W-:Y:S01]  /*92b0*/  STL [R1+0x314], R93 ;  /* 0x0003145d01007387 */ /* 0x000fe20000100800 */
[-C--:B------:R-:W-:Y:S02]  /*92c0*/  LEA.HI.X.SX32 R23, R19, R3.reuse, 0x1, P1 ;  /* 0x0000000313177211 */ /* 0x080fe400008f0eff */
[-C--:B------:R-:W-:Y:S01]  /*92d0*/  LEA R19, P1, R21, R2.reuse, 0x1 ;  /* 0x0000000215137211 */ /* 0x080fe200078208ff */
[----:B------:R-:W-:Y:S01]  /*92e0*/  STL [R1+0xdc], R91 ;  /* 0x0000dc5b01007387 */ /* 0x000fe20000100800 */
[----:B------:R-:W-:Y:S02]  /*92f0*/  LEA.HI.X.SX32 R13, R13, R3, 0x1, P5 ;  /* 0x000000030d0d7211 */ /* 0x000fe400028f0eff */
[----:B0-----:R-:W-:-:S05]  /*9300*/  LEA R89, P6, R17, R2, 0x1 ;  /* 0x0000000211597211 */ /* 0x001fca00078c08ff */
[----:B------:R-:W-:Y:S04]  /*9310*/  STL [R1+0x318], R89 ;  /* 0x0003185901007387 */ /* 0x000fe80000100800 */
[----:B------:R0:W-:Y:S04]  /*9320*/  STL [R1+0xe4], R23 ;  /* 0x0000e41701007387 */ /* 0x0001e80000100800 */
[----:B------:R1:W-:Y:S04]  /*9330*/  STL [R1+0x31c], R19 ;  /* 0x00031c1301007387 */ /* 0x0003e80000100800 */
[----:B------:R2:W-:Y:S01]  /*9340*/  STL [R1+0xec], R15 ;  /* 0x0000ec0f01007387 */ /* 0x0005e20000100800 */
[----:B0-----:R-:W-:-:S02]  /*9350*/  LEA R23, P2, R24, R2, 0x1 ;  /* 0x0000000218177211 */ /* 0x001fc400078408ff */
[----:B-1----:R-:W-:-:S03]  /*9360*/  LEA.HI.X.SX32 R19, R11, R3, 0x1, P3 ;  /* 0x000000030b137211 */ /* 0x002fc600018f0eff */
[----:B------:R-:W-:Y:S01]  /*9370*/  STL [R1+0x320], R23 ;  /* 0x0003201701007387 */ /* 0x000fe20000100800 */
[----:B------:R-:W-:Y:S02]  /*9380*/  LEA.HI.X.SX32 R11, R9, R3, 0x1, P4 ;  /* 0x00000003090b7211 */ /* 0x000fe400020f0eff */
[-C--:B--2---:R-:W-:Y:S01]  /*9390*/  LEA R15, P3, R26, R2.reuse, 0x1 ;  /* 0x000000021a0f7211 */ /* 0x084fe200078608ff */
[----:B------:R-:W-:Y:S01]  /*93a0*/  STL [R1+0xf4], R19 ;  /* 0x0000f41301007387 */ /* 0x000fe20000100800 */
[----:B------:R-:W-:-:S03]  /*93b0*/  LEA R9, P4, R28, R2, 0x1 ;  /* 0x000000021c097211 */ /* 0x000fc600078808ff */
[----:B------:R-:W-:Y:S04]  /*93c0*/  STL [R1+0x324], R15 ;  /* 0x0003240f01007387 */ /* 0x000fe80000100800 */
[----:B------:R0:W-:Y:S04]  /*93d0*/  STL [R1+0xfc], R11 ;  /* 0x0000fc0b01007387 */ /* 0x0001e80000100800 */
[----:B------:R1:W-:Y:S04]  /*93e0*/  STL [R1+0x328], R9 ;  /* 0x0003280901007387 */ /* 0x0003e80000100800 */
[----:B------:R-:W-:Y:S01]  /*93f0*/  STL [R1+0x200], R13 ;  /* 0x0002000d01007387 */ /* 0x000fe20000100800 */
[----:B0-----:R-:W-:-:S02]  /*9400*/  LEA R11, P5, R30, R2, 0x1 ;  /* 0x000000021e0b7211 */ /* 0x001fc400078a08ff */
[-C--:B------:R-:W-:Y:S02]  /*9410*/  LEA.HI.X.SX32 R2, R21, R3.reuse, 0x1, P1 ;  /* 0x0000000315027211 */ /* 0x080fe400008f0eff */
[-C--:B-1----:R-:W-:Y:S01]  /*9420*/  LEA.HI.X.SX32 R9, R17, R3.reuse, 0x1, P6 ;  /* 0x0000000311097211 */ /* 0x082fe200030f0eff */
[----:B------:R0:W-:Y:S04]  /*9430*/  STL [R1+0x230], R11 ;  /* 0x0002300b01007387 */ /* 0x0001e80000100800 */
[----:B------:R1:W-:Y:S04]  /*9440*/  STL [R1+0x104], R9 ;  /* 0x0001040901007387 */ /* 0x0003e80000100800 */
[----:B------:R2:W-:Y:S01]  /*9450*/  STL [R1+0x10c], R2 ;  /* 0x00010c0201007387 */ /* 0x0005e20000100800 */
[----:B0-----:R-:W-:-:S02]  /*9460*/  LEA.HI.X.SX32 R11, R24, R3, 0x1, P2 ;  /* 0x00000003180b7211 */ /* 0x001fc400010f0eff */
[----:B------:R-:W-:Y:S02]  /*9470*/  CS2R R24, SRZ ;  /* 0x0000000000187805 */ /* 0x000fe4000001ff00 */
[-C--:B-1----:R-:W-:Y:S01]  /*9480*/  LEA.HI.X.SX32 R9, R26, R3.reuse, 0x1, P3 ;  /* 0x000000031a097211 */ /* 0x082fe200018f0eff */
[----:B------:R-:W-:Y:S01]  /*9490*/  STL [R1+0x114], R11 ;  /* 0x0001140b01007387 */ /* 0x000fe20000100800 */
[----:B------:R-:W-:Y:S02]  /*94a0*/  CS2R R26, SRZ ;  /* 0x00000000001a7805 */ /* 0x000fe4000001ff00 */
[-C--:B--2---:R-:W-:Y:S01]  /*94b0*/  LEA.HI.X.SX32 R2, R28, R3.reuse, 0x1, P4 ;  /* 0x000000031c027211 */ /* 0x084fe200020f0eff */
[----:B------:R-:W-:Y:S01]  /*94c0*/  STL [R1+0x11c], R9 ;  /* 0x00011c0901007387 */ /* 0x000fe20000100800 */
[----:B------:R-:W-:Y:S02]  /*94d0*/  LEA.HI.X.SX32 R3, R30, R3, 0x1, P5 ;  /* 0x000000031e037211 */ /* 0x000fe400028f0eff */
[----:B------:R-:W-:-:S02]  /*94e0*/  CS2R R28, SRZ ;  /* 0x00000000001c7805 */ /* 0x000fc4000001ff00 */
[----:B------:R-:W-:Y:S01]  /*94f0*/  CS2R R30, SRZ ;  /* 0x00000000001e7805 */ /* 0x000fe2000001ff00 */
[----:B------:R0:W-:Y:S04]  /*9500*/  STL [R1+0x120], R2 ;  /* 0x0001200201007387 */ /* 0x0001e80000100800 */
[----:B------:R1:W-:Y:S01]  /*9510*/  STL [R1+0x124], R3 ;  /* 0x0001240301007387 */ /* 0x0003e20000100800 */
[----:B0-----:R-:W-:Y:S01]  /*9520*/  LEA.HI.X.SX32 R2, R7, UR9, 0x1, P0 ;  /* 0x0000000907027c11 */ /* 0x001fe200080f0eff */
[----:B------:R-:W-:Y:S01]  /*9530*/  ULDC UR9, c[0x0][0x238] ;  /* 0x00008e0000097ab9 */ /* 0x000fe20000000800 */
[----:B------:R-:W-:Y:S02]  /*9540*/  IMAD R7, R81, UR12, RZ ;  /* 0x0000000c51077c24 */ /* 0x000fe4000f8e02ff */
[----:B-1----:R-:W-:-:S02]  /*9550*/  IMAD.SHL.U32 R3, R157, 0x200, RZ ;  /* 0x000002009d037824 */ /* 0x002fc400078e00ff */
[----:B------:R-:W-:Y:S02]  /*9560*/  IMAD R9, R79, UR9, RZ ;  /* 0x000000094f097c24 */ /* 0x000fe4000f8e02ff */
[----:B------:R-:W-:Y:S01]  /*9570*/  IMAD R9, R83, UR14, RZ ;  /* 0x0000000e53097c24 */ /* 0x000fe2000f8e02ff */
[----:B------:R0:W-:Y:S01]  /*9580*/  STL [R1+0x344], R3 ;  /* 0x0003440301007387 */ /* 0x0001e20000100800 */
[----:B------:R-:W-:Y:S02]  /*9590*/  IMAD R7, R84, UR15, RZ ;  /* 0x0000000f54077c24 */ /* 0x000fe4000f8e02ff */
[----:B------:R-:W-:Y:S02]  /*95a0*/  IMAD R9, R153, UR19, RZ ;  /* 0x0000001399097c24 */ /* 0x000fe4000f8e02ff */
[----:B------:R-:W-:Y:S02]  /*95b0*/  IMAD R7, R151, UR22, RZ ;  /* 0x0000001697077c24 */ /* 0x000fe4000f8e02ff */
[----:B------:R-:W-:-:S02]  /*95c0*/  IMAD R9, R147, UR26, RZ ;  /* 0x0000001a93097c24 */ /* 0x000fc4000f8e02ff */
[----:B------:R-:W-:Y:S02]  /*95d0*/  IMAD R7, R145, UR27, RZ ;  /* 0x0000001b91077c24 */ /* 0x000fe4000f8e02ff */
[----:B0-----:R-:W-:Y:S01]  /*95e0*/  IMAD R3, R78, UR8, RZ ;  /* 0x000000084e037c24 */ /* 0x001fe2000f8e02ff */
[----:B------:R-:W-:Y:S01]  /*95f0*/  UIADD3 UR8, UP0, UR6, 0x80, URZ ;  /* 0x0000008006087890 */ /* 0x000fe2000ff1e03f */
[----:B------:R-:W-:Y:S01]  /*9600*/  IMAD R3, R80, UR11, RZ ;  /* 0x0000000b50037c24 */ /* 0x000fe2000f8e02ff */
[----:B------:R-:W-:Y:S01]  /*9610*/  CS2R R78, SRZ ;  /* 0x00000000004e7805 */ /* 0x000fe2000001ff00 */
[----:B------:R-:W-:Y:S01]  /*9620*/  IMAD R3, R82, UR13, RZ ;  /* 0x0000000d52037c24 */ /* 0x000fe2000f8e02ff */
[----:B------:R-:W-:Y:S01]  /*9630*/  UIADD3.X UR9, UR4, 0x40000040, URZ, UP0, !UPT ;  /* 0x4000004004097890 */ /* 0x000fe200087fe43f */
[----:B------:R-:W-:Y:S01]  /*9640*/  IMAD R3, R85, UR16, RZ ;  /* 0x0000001055037c24 */ /* 0x000fe2000f8e02ff */
[----:B------:R-:W-:Y:S01]  /*9650*/  CS2R R80, SRZ ;  /* 0x0000000000507805 */ /* 0x000fe2000001ff00 */
[----:B------:R-:W-:Y:S01]  /*9660*/  IMAD R3, R86, UR18, RZ ;  /* 0x0000001256037c24 */ /* 0x000fe2000f8e02ff */
[----:B------:R-:W-:Y:S01]  /*9670*/  SHF.R.S32.HI R3, RZ, 0x7, R77 ;  /* 0x00000007ff037819 */ /* 0x000fe2000001144d */
[----:B------:R-:W-:Y:S01]  /*9680*/  IMAD R9, R141, UR31, RZ ;  /* 0x0000001f8d097c24 */ /* 0x000fe2000f8e02ff */
[----:B------:R-:W-:Y:S01]  /*9690*/  CS2R R76, SRZ ;  /* 0x00000000004c7805 */ /* 0x000fe2000001ff00 */
[----:B------:R-:W-:Y:S01]  /*96a0*/  IMAD R7, R139, UR34, RZ ;  /* 0x000000228b077c24 */ /* 0x000fe2000f8e02ff */
[----:B------:R-:W-:Y:S01]  /*96b0*/  CS2R R82, SRZ ;  /* 0x0000000000527805 */ /* 0x000fe2000001ff00 */
[----:B------:R0:W-:Y:S01]  /*96c0*/  STL [R1+0x33c], R3 ;  /* 0x00033c0301007387 */ /* 0x0001e20000100800 */
[----:B------:R-:W-:Y:S01]  /*96d0*/  IMAD R9, R135, UR38, RZ ;  /* 0x0000002687097c24 */ /* 0x000fe2000f8e02ff */
[----:B------:R-:W-:Y:S01]  /*96e0*/  CS2R R84, SRZ ;  /* 0x0000000000547805 */ /* 0x000fe2000001ff00 */
[----:B------:R-:W-:Y:S01]  /*96f0*/  IMAD R7, R133, UR39, RZ ;  /* 0x0000002785077c24 */ /* 0x000fe2000f8e02ff */
[----:B------:R-:W-:Y:S01]  /*9700*/  CS2R R86, SRZ ;  /* 0x0000000000567805 */ /* 0x000fe2000001ff00 */
[----:B------:R-:W-:Y:S01]  /*9710*/  IMAD R9, R129, UR44, RZ ;  /* 0x0000002c81097c24 */ /* 0x000fe2000f8e02ff */
[----:B------:R-:W-:Y:S01]  /*9720*/  UIADD3.64 UR16, UR8, 0x80, URZ ;  /* 0x0000008008107897 */ /* 0x000fe2000fffe03f */
[----:B------:R-:W-:Y:S01]  /*9730*/  IMAD R7, R127, UR45, RZ ;  /* 0x0000002d7f077c24 */ /* 0x000fe2000f8e02ff */
[----:B------:R-:W-:Y:S01]  /*9740*/  UIADD3.64 UR20, UR8, 0x100, URZ ;  /* 0x0000010008147897 */ /* 0x000fe2000fffe03f */
[----:B0-----:R-:W-:Y:S01]  /*9750*/  IMAD R3, R149, UR23, RZ ;  /* 0x0000001795037c24 */ /* 0x001fe2000f8e02ff */
[----:B------:R-:W-:Y:S01]  /*9760*/  UIADD3.64 UR24, UR8, 0x180, URZ ;  /* 0x0000018008187897 */ /* 0x000fe2000fffe03f */
[----:B------:R-:W-:Y:S01]  /*9770*/  IMAD R3, R143, UR30, RZ ;  /* 0x0000001e8f037c24 */ /* 0x000fe2000f8e02ff */
[----:B------:R-:W-:Y:S01]  /*9780*/  UIADD3.64 UR28, UR8, 0x200, URZ ;  /* 0x00000200081c7897 */ /* 0x000fe2000fffe03f */
[----:B------:R-:W-:Y:S01]  /*9790*/  IMAD R3, R137, UR35, RZ ;  /* 0x0000002389037c24 */ /* 0x000fe2000f8e02ff */
[----:B------:R-:W-:Y:S01]  /*97a0*/  UIADD3.64 UR32, UR8, 0x280, URZ ;  /* 0x0000028008207897 */ /* 0x000fe2000fffe03f */
[----:B------:R-:W-:Y:S01]  /*97b0*/  IMAD R3, R131, UR43, RZ ;  /* 0x0000002b83037c24 */ /* 0x000fe2000f8e02ff */
[----:B------:R-:W-:Y:S01]  /*97c0*/  UIADD3.64 UR36, UR8, 0x300, URZ ;  /* 0x0000030008247897 */ /* 0x000fe2000fffe03f */
[----:B------:R-:W-:Y:S01]  /*97d0*/  IMAD R3, R125, UR46, RZ ;  /* 0x0000002e7d037c24 */ /* 0x000fe2000f8e02ff */
[----:B------:R-:W-:-:S10]  /*97e0*/  ULDC UR43, c[0x0][0x238] ;  /* 0x00008e00002b7ab9 */ /* 0x000fd40000000800 */
.L_x_2:
[C---:B------:R-:W-:Y:S01]  /*97f0*/  LOP3.LUT R3, R0.reuse, 0x4, RZ, 0xfc, !PT ;  /* 0x0000000400037812 */ /* 0x040fe200078efcff */
[----:B------:R-:W-:Y:S01]  /*9800*/  ULDC UR4, c[0x0][0x238] ;  /* 0x00008e0000047ab9 */ /* 0x000fe20000000800 */
[C---:B------:R-:W-:Y:S01]  /*9810*/  ISETP.GE.AND P0, PT, R0.reuse, UR7, PT ;  /* 0x0000000700007c0c */ /* 0x040fe2000bf06270 */
[C---:B------:R-:W-:Y:S01]  /*9820*/  IMAD R154, R0.reuse, UR43, RZ ;  /* 0x0000002b009a7c24 */ /* 0x040fe2000f8e02ff */
[C---:B------:R-:W-:Y:S01]  /*9830*/  LOP3.LUT R13, R0.reuse, 0x4, RZ, 0xfc, !PT ;  /* 0x00000004000d7812 */ /* 0x040fe200078efcff */
[----:B------:R-:W-:Y:S01]  /*9840*/  ULDC UR10, c[0x0][0x238] ;  /* 0x00008e00000a7ab9 */ /* 0x000fe20000000800 */
[----:B------:R-:W-:Y:S01]  /*9850*/  ISETP.GE.AND P1, PT, R3, UR7, PT ;  /* 0x0000000703007c0c */ /* 0x000fe2000bf26270 */
[----:B------:R-:W-:Y:S01]  /*9860*/  IMAD.MOV.U32 R3, RZ, RZ, R2 ;  /* 0x000000ffff037224 */ /* 0x000fe200078e0002 */
[----:B------:R-:W-:Y:S01]  /*9870*/  PRMT R119, RZ, 0x7610, R119 ;  /* 0x00007610ff777816 */ /* 0x000fe20000000077 */
[----:B------:R-:W-:Y:S01]  /*9880*/  IMAD.MOV.U32 R2, RZ, RZ, R5 ;  /* 0x000000ffff027224 */ /* 0x000fe200078e0005 */
[----:B------:R-:W-:Y:S01]  /*9890*/  LOP3.LUT R19, R0, 0x8, RZ, 0xfc, !PT ;  /* 0x0000000800137812 */ /* 0x000fe200078efcff */
[----:B------:R-:W-:Y:S01]  /*98a0*/  IMAD R13, R13, UR4, RZ ;  /* 0x000000040d0d7c24 */ /* 0x000fe2000f8e02ff */
[----:B------:R-:W-:Y:S01]  /*98b0*/  PRMT R11, RZ, 0x7610, R11 ;  /* 0x00007610ff0b7816 */ /* 0x000fe2000000000b */
[----:B------:R-:W-:Y:S01]  /*98c0*/  IMAD.WIDE R154, R154, 0x2, R2 ;  /* 0x000000029a9a7825 */ /* 0x000fe200078e0202 */
[C---:B------:R-:W-:Y:S01]  /*98d0*/  LOP3.LUT R158, R0.reuse, 0x7c, RZ, 0xfc, !PT ;  /* 0x0000007c009e7812 */ /* 0x040fe200078efcff */
[----:B------:R-:W-:Y:S01]  /*98e0*/  ULDC UR4, c[0x0][0x238] ;  /* 0x00008e0000047ab9 */ /* 0x000fe20000000800 */
[----:B------:R-:W-:Y:S01]  /*98f0*/  PRMT R121, RZ, 0x7610, R121 ;  /* 0x00007610ff797816 */ /* 0x000fe20000000079 */
[----:B------:R-:W-:Y:S01]  /*9900*/  IMAD.WIDE R156, R13, 0x2, R2 ;  /* 0x000000020d9c7825 */ /* 0x000fe200078e0202 */
[----:B------:R-:W-:Y:S01]  /*9910*/  LOP3.LUT R13, R0, 0x8, RZ, 0xfc, !PT ;  /* 0x00000008000d7812 */ /* 0x000fe200078efcff */
[----:B------:R0:W2:Y:S03]  /*9920*/  @!P0 LDG.E.U16 R119, desc[UR40][R154.64] ;  /* 0x000000289a778981 */ /* 0x0000a6000c1e1500 */
[----:B------:R-:W-:Y:S01]  /*9930*/  ISETP.GE.AND P0, PT, R13, UR7, PT ;  /* 0x000000070d007c0c */ /* 0x000fe2000bf06270 */
[----:B------:R-:W-:Y:S01]  /*9940*/  IMAD R19, R19, UR4, RZ ;  /* 0x0000000413137c24 */ /* 0x000fe2000f8e02ff */
[----:B------:R-:W-:Y:S01]  /*9950*/  ISETP.GE.AND P3, PT, R158, UR7, PT ;  /* 0x000000079e007c0c */ /* 0x000fe2000bf66270 */
[----:B------:R1:W3:Y:S01]  /*9960*/  @!P1 LDG.E.U16 R11, desc[UR40][R156.64] ;  /* 0x000000289c0b9981 */ /* 0x0002e2000c1e1500 */
[----:B------:R-:W-:Y:S01]  /*9970*/  LOP3.LUT R13, R0, 0x74, RZ, 0xfc, !PT ;  /* 0x00000074000d7812 */ /* 0x000fe200078efcff */
[----:B------:R-:W-:Y:S01]  /*9980*/  IMAD R158, R158, UR43, RZ ;  /* 0x0000002b9e9e7c24 */ /* 0x000fe2000f8e02ff */
[----:B------:R-:W-:Y:S01]  /*9990*/  PRMT R5, RZ, 0x7610, R5 ;  /* 0x00007610ff057816 */ /* 0x000fe20000000005 */
[----:B------:R-:W-:Y:S01]  /*99a0*/  ULDC UR4, c[0x0][0x238] ;  /* 0x00008e0000047ab9 */ /* 0x000fe20000000800 */
[----:B0-----:R-:W-:Y:S01]  /*99b0*/  LOP3.LUT R154, R0, 0x78, RZ, 0xfc, !PT ;  /* 0x00000078009a7812 */ /* 0x001fe200078efcff */
[--C-:B------:R-:W-:Y:S01]  /*99c0*/  IMAD.WIDE R158, R158, 0x2, R2.reuse ;  /* 0x000000029e9e7825 */ /* 0x100fe200078e0202 */
[----:B------:R-:W-:Y:S01]  /*99d0*/  ISETP.GE.AND P1, PT, R13, UR7, PT ;  /* 0x000000070d007c0c */ /* 0x000fe2000bf26270 */
[----:B------:R-:W4:Y:S01]  /*99e0*/  LDL R153, [R1+0x230] ;  /* 0x0002300001997983 */ /* 0x000f220000100800 */
[----:B------:R-:W-:Y:S01]  /*99f0*/  ISETP.GE.AND P2, PT, R154, UR7, PT ;  /* 0x000000079a007c0c */ /* 0x000fe2000bf46270 */
[----:B-1----:R-:W-:Y:S01]  /*9a00*/  IMAD.WIDE R156, R19, 0x2, R2 ;  /* 0x00000002139c7825 */ /* 0x002fe200078e0202 */
[----:B------:R-:W-:Y:S01]  /*9a10*/  LOP3.LUT R19, R0, 0xc, RZ, 0xfc, !PT ;  /* 0x0000000c00137812 */ /* 0x000fe200078efcff */
[----:B------:R0:W3:Y:S01]  /*9a20*/  @!P3 LDG.E.U16 R5, desc[UR40][R158.64] ;  /* 0x000000289e05b981 */ /* 0x0000e2000c1e1500 */
[----:B------:R-:W-:Y:S01]  /*9a30*/  PRMT R7, RZ, 0x7610, R7 ;  /* 0x00007610ff077816 */ /* 0x000fe20000000007 */
[----:B------:R-:W-:-:S02]  /*9a40*/  IMAD R154, R154, UR43, RZ ;  /* 0x0000002b9a9a7c24 */ /* 0x000fc4000f8e02ff */
[----:B------:R-:W-:Y:S01]  /*9a50*/  IMAD R13, R13, UR43, RZ ;  /* 0x0000002b0d0d7c24 */ /* 0x000fe2000f8e02ff */
[----:B------:R1:W3:Y:S01]  /*9a60*/  @!P0 LDG.E.U16 R121, desc[UR40][R156.64] ;  /* 0x000000289c798981 */ /* 0x0002e2000c1e1500 */
[C---:B------:R-:W-:Y:S01]  /*9a70*/  ISETP.GE.AND P0, PT, R19.reuse, UR7, PT ;  /* 0x0000000713007c0c */ /* 0x040fe2000bf06270 */
[----:B------:R-:W-:Y:S01]  /*9a80*/  IMAD.WIDE R154, R154, 0x2, R2 ;  /* 0x000000029a9a7825 */ /* 0x000fe200078e0202 */
[----:B------:R-:W-:Y:S01]  /*9a90*/  PRMT R9, RZ, 0x7610, R9 ;  /* 0x00007610ff097816 */ /* 0x000fe20000000009 */
[----:B------:R-:W2:Y:S01]  /*9aa0*/  LDL R151, [R1+0x124] ;  /* 0x0001240001977983 */ /* 0x000ea20000100800 */
[C---:B0-----:R-:W-:Y:S01]  /*9ab0*/  LOP3.LUT R158, R0.reuse, 0x6c, RZ, 0xfc, !PT ;  /* 0x0000006c009e7812 */ /* 0x041fe200078efcff */
[----:B------:R-:W-:Y:S01]  /*9ac0*/  IMAD R19, R19, UR4, RZ ;  /* 0x0000000413137c24 */ /* 0x000fe2000f8e02ff */
[----:B------:R-:W-:Y:S01]  /*9ad0*/  PRMT R15, RZ, 0x7610, R15 ;  /* 0x00007610ff0f7816 */ /* 0x000fe2000000000f */
[----:B------:R0:W3:Y:S01]  /*9ae0*/  @!P2 LDG.E.U16 R7, desc[UR40][R154.64] ;  /* 0x000000289a07a981 */ /* 0x0000e2000c1e1500 */
[C---:B------:R-:W-:Y:S01]  /*9af0*/  LOP3.LUT R91, R0.reuse, 0x10, RZ, 0xfc, !PT ;  /* 0x00000010005b7812 */ /* 0x040fe200078efcff */
[--C-:B-1----:R-:W-:Y:S01]  /*9b00*/  IMAD.WIDE R156, R13, 0x2, R2.reuse ;  /* 0x000000020d9c7825 */ /* 0x102fe200078e0202 */
[C---:B------:R-:W-:Y:S01]  /*9b10*/  LOP3.LUT R13, R0.reuse, 0x70, RZ, 0xfc, !PT ;  /* 0x00000070000d7812 */ /* 0x040fe200078efcff */
[----:B------:R-:W-:Y:S01]  /*9b20*/  ULDC UR4, c[0x0][0x238] ;  /* 0x00008e0000047ab9 */ /* 0x000fe20000000800 */
[----:B------:R-:W-:Y:S01]  /*9b30*/  LOP3.LUT R99, R0, 0x10, RZ, 0xfc, !PT ;  /* 0x0000001000637812 */ /* 0x000fe200078efcff */
[----:B------:R-:W4:Y:S04]  /*9b40*/  LDL.LU R242, [R1+0x128] ;  /* 0x0001280001f27983 */ /* 0x000f280000300800 */
[----:B------:R1:W3:Y:S01]  /*9b50*/  @!P1 LDG.E.U16 R9, desc[UR40][R156.64] ;  /* 0x000000289c099981 */ /* 0x0002e2000c1e1500 */
[----:B0-----:R-:W-:Y:S01]  /*9b60*/  IMAD.WIDE R154, R19, 0x2, R2 ;  /* 0x00000002139a7825 */ /* 0x001fe200078e0202 */
[----:B------:R-:W-:-:S03]  /*9b70*/  ISETP.GE.AND P1, PT, R158, UR7, PT ;  /* 0x000000079e007c0c */ /* 0x000fc6000bf26270 */
[----:B------:R-:W-:Y:S01]  /*9b80*/  IMAD R158, R158, UR43, RZ ;  /* 0x0000002b9e9e7c24 */ /* 0x000fe2000f8e02ff */
[----:B------:R0:W3:Y:S01]  /*9b90*/  @!P0 LDG.E.U16 R15, desc[UR40][R154.64] ;  /* 0x000000289a0f8981 */ /* 0x0000e2000c1e1500 */
[----:B------:R-:W-:Y:S02]  /*9ba0*/  ISETP.GE.AND P0, PT, R91, UR7, PT ;  /* 0x000000075b007c0c */ /* 0x000fe4000bf06270 */
[C---:B------:R-:W-:Y:S01]  /*9bb0*/  ISETP.GE.AND P2, PT, R13.reuse, UR7, PT ;  /* 0x000000070d007c0c */ /* 0x040fe2000bf46270 */
[----:B-1----:R-:W-:Y:S01]  /*9bc0*/  IMAD R156, R13, UR43, RZ ;  /* 0x0000002b0d9c7c24 */ /* 0x002fe2000f8e02ff */
[----:B------:R-:W-:Y:S01]  /*9bd0*/  PRMT R13, RZ, 0x7610, R13 ;  /* 0x00007610ff0d7816 */ /* 0x000fe2000000000d */
[----:B------:R-:W-:Y:S01]  /*9be0*/  IMAD.WIDE R158, R158, 0x2, R2 ;  /* 0x000000029e9e7825 */ /* 0x000fe200078e0202 */
[----:B------:R-:W-:-:S03]  /*9bf0*/  LOP3.LUT R91, R0, 0x14, RZ, 0xfc, !PT ;  /* 0x00000014005b7812 */ /* 0x000fc600078efcff */
[----:B------:R-:W-:Y:S01]  /*9c00*/  IMAD R99, R99, UR4, RZ ;  /* 0x0000000463637c24 */ /* 0x000fe2000f8e02ff */
[----:B------:R-:W-:Y:S01]  /*9c10*/  PRMT R123, RZ, 0x7610, R123 ;  /* 0x00007610ff7b7816 */ /* 0x000fe2000000007b */
[----:B------:R-:W3:Y:S01]  /*9c20*/  @!P1 LDG.E.U16 R13, desc[UR40][R158.64] ;  /* 0x000000289e0d9981 */ /* 0x000ee2000c1e1500 */
[----:B------:R-:W-:Y:S01]  /*9c30*/  LOP3.LUT R19, R0, 0x68, RZ, 0xfc, !PT ;  /* 0x0000006800137812 */ /* 0x000fe200078efcff */
[----:B0-----:R-:W-:Y:S01]  /*9c40*/  IMAD.WIDE R154, R99, 0x2, R2 ;  /* 0x00000002639a7825 */ /* 0x001fe200078e0202 */
[----:B------:R-:W-:Y:S01]  /*9c50*/  PRMT R17, RZ, 0x7610, R17 ;  /* 0x00007610ff117816 */ /* 0x000fe20000000011 */
[----:B------:R-:W-:Y:S01]  /*9c60*/  ULDC UR4, c[0x0][0x238] ;  /* 0x00008e0000047ab9 */ /* 0x000fe20000000800 */
[----:B------:R-:W-:Y:S01]  /*9c70*/  ISETP.GE.AND P1, PT, R91, UR7, PT ;  /* 0x000000075b007c0c */ /* 0x000fe2000bf26270 */
[----:B------:R-:W-:Y:S01]  /*9c80*/  IMAD.WIDE R156, R156, 0x2, R2 ;  /* 0x000000029c9c7825 */ /* 0x000fe200078e0202 */
[----:B------:R-:W-:Y:S01]  /*9c90*/  LOP3.LUT R91, R0, 0x18, RZ, 0xfc, !PT ;  /* 0x00000018005b7812 */ /* 0x000fe200078efcff */
[----:B------:R-:W3:Y:S01]  /*9ca0*/  @!P0 LDG.E.U16 R123, desc[UR40][R154.64] ;  /* 0x000000289a7b8981 */ /* 0x000ee2000c1e1500 */
[----:B------:R-:W-:-:S02]  /*9cb0*/  ISETP.GE.AND P3, PT, R19, UR7, PT ;  /* 0x0000000713007c0c */ /* 0x000fc4000bf66270 */
[----:B------:R-:W-:Y:S01]  /*9cc0*/  ISETP.GE.AND P0, PT, R91, UR7, PT ;  /* 0x000000075b007c0c */ /* 0x000fe2000bf06270 */
[----:B------:R0:W3:Y:S01]  /*9cd0*/  @!P2 LDG.E.U16 R17, desc[UR40][R156.64] ;  /* 0x000000289c11a981 */ /* 0x0000e2000c1e1500 */
[----:B------:R-:W-:Y:S02]  /*9ce0*/  LOP3.LUT R91, R0, 0x14, RZ, 0xfc, !PT ;  /* 0x00000014005b7812 */ /* 0x000fe400078efcff */
[----:B------:R-:W-:-:S03]  /*9cf0*/  PRMT R23, RZ, 0x7610, R23 ;  /* 0x00007610ff177816 */ /* 0x000fc60000000017 */
[----:B------:R-:W-:Y:S01]  /*9d00*/  IMAD R91, R91, UR4, RZ ;  /* 0x000000045b5b7c24 */ /* 0x000fe2000f8e02ff */
[----:B------:R-:W-:Y:S01]  /*9d10*/  ULDC UR4, c[0x0][0x238] ;  /* 0x00008e0000047ab9 */ /* 0x000fe20000000800 */
[----:B0-----:R-:W-:Y:S01]  /*9d20*/  IMAD R156, R19, UR43, RZ ;  /* 0x0000002b139c7c24 */ /* 0x001fe2000f8e02ff */
[----:B------:R-:W-:-:S03]  /*9d30*/  LOP3.LUT R19, R0, 0x64, RZ, 0xfc, !PT ;  /* 0x0000006400137812 */ /* 0x000fc600078efcff */
[----:B------:R-:W-:Y:S01]  /*9d40*/  IMAD.WIDE R156, R156, 0x2, R2 ;  /* 0x000000029c9c7825 */ /* 0x000fe200078e0202 */
[----:B------:R-:W-:-:S03]  /*9d50*/  ISETP.GE.AND P2, PT, R19, UR7, PT ;  /* 0x0000000713007c0c */ /* 0x000fc6000bf46270 */
[----:B------:R-:W-:Y:S01]  /*9d60*/  IMAD.WIDE R154, R91, 0x2, R2 ;  /* 0x000000025b9a7825 */ /* 0x000fe200078e0202 */
[----:B------:R0:W3:Y:S01]  /*9d70*/  @!P3 LDG.E.U16 R23, desc[UR40][R156.64] ;  /* 0x000000289c17b981 */ /* 0x0000e2000c1e1500 */
[----:B------:R-:W-:-:S05]  /*9d80*/  LOP3.LUT R91, R0, 0x18, RZ, 0xfc, !PT ;  /* 0x00000018005b7812 */ /* 0x000fca00078efcff */
[----:B------:R-:W-:Y:S01]  /*9d90*/  IMAD R91, R91, UR4, RZ ;  /* 0x000000045b5b7c24 */ /* 0x000fe2000f8e02ff */
[----:B------:R-:W-:Y:S01]  /*9da0*/  LOP3.LUT R99, R0, 0x20, RZ, 0xfc, !PT ;  /* 0x0000002000637812 */ /* 0x000fe200078efcff */
[----:B------:R-:W-:Y:S01]  /*9db0*/  ULDC UR4, c[0x0][0x238] ;  /* 0x00008e0000047ab9 */ /* 0x000fe20000000800 */
[----:B0-----:R-:W-:Y:S01]  /*9dc0*/  IMAD R156, R19, UR43, RZ ;  /* 0x0000002b139c7c24 */ /* 0x001fe2000f8e02ff */
[----:B------:R-:W-:Y:S02]  /*9dd0*/  PRMT R19, RZ, 0x7610, R19 ;  /* 0x00007610ff137816 */ /* 0x000fe40000000013 */
[----:B------:R-:W-:-:S04]  /*9de0*/  PRMT R125, RZ, 0x7610, R125 ;  /* 0x00007610ff7d7816 */ /* 0x000fc8000000007d */
[----:B------:R0:W3:Y:S01]  /*9df0*/  @!P1 LDG.E.U16 R19, desc[UR40][R154.64] ;  /* 0x000000289a139981 */ /* 0x0000e2000c1e1500 */
[----:B------:R-:W-:Y:S01]  /*9e00*/  ISETP.GE.AND P1, PT, R99, UR7, PT ;  /* 0x0000000763007c0c */ /* 0x000fe2000bf26270 */
[----:B0-----:R-:W-:Y:S01]  /*9e10*/  IMAD.WIDE R154, R91, 0x2, R2 ;  /* 0x000000025b9a7825 */ /* 0x001fe200078e0202 */
[C---:B------:R-:W-:Y:S02]  /*9e20*/  LOP3.LUT R91, R0.reuse, 0x20, RZ, 0xfc, !PT ;  /* 0x00000020005b7812 */ /* 0x040fe400078efcff */
[C---:B------:R-:W-:Y:S02]  /*9e30*/  LOP3.LUT R99, R0.reuse, 0x1c, RZ, 0xfc, !PT ;  /* 0x0000001c00637812 */ /* 0x040fe400078efcff */
[----:B------:R0:W3:Y:S01]  /*9e40*/  @!P0 LDG.E.U16 R125, desc[UR40][R154.64] ;  /* 0x000000289a7d8981 */ /* 0x0000e2000c1e1500 */
[----:B------:R-:W-:Y:S01]  /*9e50*/  IMAD R91, R91, UR4, RZ ;  /* 0x000000045b5b7c24 */ /* 0x000fe2000f8e02ff */
[----:B------:R-:W-:Y:S01]  /*9e60*/  PRMT R127, RZ, 0x7610, R127 ;  /* 0x00007610ff7f7816 */ /* 0x000fe2000000007f */
[----:B------:R-:W-:Y:S01]  /*9e70*/  ULDC UR4, c[0x0][0x238] ;  /* 0x00008e0000047ab9 */ /* 0x000fe20000000800 */
[----:B------:R-:W-:Y:S01]  /*9e80*/  ISETP.GE.AND P0, PT, R99, UR7, PT ;  /* 0x0000000763007c0c */ /* 0x000fe2000bf06270 */
[----:B0-----:R-:W-:Y:S01]  /*9e90*/  IMAD.WIDE R154, R91, 0x2, R2 ;  /* 0x000000025b9a7825 */ /* 0x001fe200078e0202 */
[----:B------:R-:W-:-:S02]  /*9ea0*/  LOP3.LUT R91, R0, 0x1c, RZ, 0xfc, !PT ;  /* 0x0000001c005b7812 */ /* 0x000fc400078efcff */
[C---:B------:R-:W-:Y:S02]  /*9eb0*/  LOP3.LUT R99, R0.reuse, 0x28, RZ, 0xfc, !PT ;  /* 0x0000002800637812 */ /* 0x040fe400078efcff */
[----:B------:R0:W3:Y:S01]  /*9ec0*/  @!P1 LDG.E.U16 R127, desc[UR40][R154.64] ;  /* 0x000000289a7f9981 */ /* 0x0000e2000c1e1500 */
[----:B------:R-:W-:Y:S01]  /*9ed0*/  IMAD R91, R91, UR4, RZ ;  /* 0x000000045b5b7c24 */ /* 0x000fe2000f8e02ff */
[----:B------:R-:W-:Y:S01]  /*9ee0*/  PRMT R89, RZ, 0x7610, R89 ;  /* 0x00007610ff597816 */ /* 0x000fe20000000059 */
[----:B------:R-:W-:Y:S01]  /*9ef0*/  ULDC UR4, c[0x0][0x238] ;  /* 0x00008e0000047ab9 */ /* 0x000fe20000000800 */
[----:B------:R-:W-:Y:S02]  /*9f00*/  ISETP.GE.AND P1, PT, R99, UR7, PT ;  /* 0x0000000763007c0c */ /* 0x000fe4000bf26270 */
[C---:B------:R-:W-:Y:S01]  /*9f10*/  LOP3.LUT R99, R0.reuse, 0x30, RZ, 0xfc, !PT ;  /* 0x0000003000637812 */ /* 0x040fe200078efcff */
[----:B0-----:R-:W-:Y:S01]  /*9f20*/  IMAD.WIDE R154, R91, 0x2, R2 ;  /* 0x000000025b9a7825 */ /* 0x001fe200078e0202 */
[----:B------:R-:W-:-:S02]  /*9f30*/  LOP3.LUT R91, R0, 0x28, RZ, 0xfc, !PT ;  /* 0x00000028005b7812 */ /* 0x000fc400078efcff */
[----:B------:R-:W-:Y:S02]  /*9f40*/  PRMT R129, RZ, 0x7610, R129 ;  /* 0x00007610ff817816 */ /* 0x000fe40000000081 */
[----:B------:R0:W3:Y:S01]  /*9f50*/  @!P0 LDG.E.U16 R89, desc[UR40][R154.64] ;  /* 0x000000289a598981 */ /* 0x0000e2000c1e1500 */
[----:B------:R-:W-:Y:S01]  /*9f60*/  IMAD R91, R91, UR4, RZ ;  /* 0x000000045b5b7c24 */ /* 0x000fe2000f8e02ff */
[C---:B------:R-:W-:Y:S01]  /*9f70*/  ISETP.GE.AND P0, PT, R99.reuse, UR7, PT ;  /* 0x0000000763007c0c */ /* 0x040fe2000bf06270 */
[----:B------:R-:W-:Y:S02]  /*9f80*/  ULDC UR4, c[0x0][0x238] ;  /* 0x00008e0000047ab9 */ /* 0x000fe40000000800 */
[----:B------:R-:W-:Y:S01]  /*9f90*/  IMAD R99, R99, UR4, RZ ;  /* 0x0000000463637c24 */ /* 0x000fe2000f8e02ff */
[----:B------:R-:W-:Y:S01]  /*9fa0*/  PRMT R131, RZ, 0x7610, R131 ;  /* 0x00007610ff837816 */ /* 0x000fe20000000083 */
[----:B------:R-:W-:Y:S01]  /*9fb0*/  ULDC UR4, c[0x0][0x238] ;  /* 0x00008e0000047ab9 */ /* 0x000fe20000000800 */
[----:B0-----:R-:W-:Y:S01]  /*9fc0*/  IMAD.WIDE R154, R91, 0x2, R2 ;  /* 0x000000025b9a7825 */ /* 0x001fe200078e0202 */
[----:B------:R-:W-:-:S04]  /*9fd0*/  LOP3.LUT R91, R0, 0x38, RZ, 0xfc, !PT ;  /* 0x00000038005b7812 */ /* 0x000fc800078efcff */
[----:B------:R0:W3:Y:S01]  /*9fe0*/  @!P1 LDG.E.U16 R129, desc[UR40][R154.64] ;  /* 0x000000289a819981 */ /* 0x0000e2000c1e1500 */
[----:B------:R-:W-:Y:S01]  /*9ff0*/  LOP3.LUT R103, R0, 0x38, RZ, 0xfc, !PT ;  /* 0x0000003800677812 */ /* 0x000fe200078efcff */
[----:B0-----:R-:W-:-:S05]  /*a000*/  IMAD.WIDE R154, R99, 0x2, R2 ;  /* 0x00000002639a7825 */ /* 0x001fca00078e0202 */
[----:B------:R0:W3:Y:S01]  /*a010*/  @!P0 LDG.E.U16 R131, desc[UR40][R154.64] ;  /* 0x000000289a838981 */ /* 0x0000e2000c1e1500 */
[----:B------:R-:W-:Y:S01]  /*a020*/  ISETP.GE.AND P0, PT, R91, UR7, PT ;  /* 0x000000075b007c0c */ /* 0x000fe2000bf06270 */
[----:B------:R-:W-:Y:S01]  /*a030*/  IMAD R103, R103, UR10, RZ ;  /* 0x0000000a67677c24 */ /* 0x000fe2000f8e02ff */
[C---:B------:R-:W-:Y:S01]  /*a040*/  LOP3.LUT R91, R0.reuse, 0x40, RZ, 0xfc, !PT ;  /* 0x00000040005b7812 */ /* 0x040fe200078efcff */
[----:B------:R-:W-:Y:S01]  /*a050*/  ULDC UR10, c[0x0][0x238] ;  /* 0x00008e00000a7ab9 */ /* 0x000fe20000000800 */
[----:B------:R-:W-:Y:S02]  /*a060*/  PRMT R133, RZ, 0x7610, R133 ;  /* 0x00007610ff857816 */ /* 0x000fe40000000085 */
[C---:B------:R-:W-:Y:S02]  /*a070*/  LOP3.LUT R99, R0.reuse, 0x40, RZ, 0xfc, !PT ;  /* 0x0000004000637812 */ /* 0x040fe400078efcff */
[----:B------:R-:W-:Y:S01]  /*a080*/  ISETP.GE.AND P1, PT, R91, UR7, PT ;  /* 0x000000075b007c0c */ /* 0x000fe2000bf26270 */
[----:B0-----:R-:W-:Y:S01]  /*a090*/  IMAD.WIDE R154, R103, 0x2, R2 ;  /* 0x00000002679a7825 */ /* 0x001fe200078e0202 */
[----:B------:R-:W-:-:S02]  /*a0a0*/  LOP3.LUT R91, R0, 0x48, RZ, 0xfc, !PT ;  /* 0x00000048005b7812 */ /* 0x000fc400078efcff */
[C---:B------:R-:W-:Y:S01]  /*a0b0*/  LOP3.LUT R103, R0.reuse, 0x48, RZ, 0xfc, !PT ;  /* 0x0000004800677812 */ /* 0x040fe200078efcff */
[----:B------:R-:W-:Y:S01]  /*a0c0*/  IMAD R99, R99, UR4, RZ ;  /* 0x0000000463637c24 */ /* 0x000fe2000f8e02ff */
[----:B------:R0:W3:Y:S01]  /*a0d0*/  @!P0 LDG.E.U16 R133, desc[UR40][R154.64] ;  /* 0x000000289a858981 */ /* 0x0000e2000c1e1500 */
[----:B------:R-:W-:Y:S01]  /*a0e0*/  ISETP.GE.AND P0, PT, R91, UR7, PT ;  /* 0x000000075b007c0c */ /* 0x000fe2000bf06270 */
[----:B------:R-:W-:Y:S01]  /*a0f0*/  ULDC UR4, c[0x0][0x238] ;  /* 0x00008e0000047ab9 */ /* 0x000fe20000000800 */
[----:B------:R-:W-:Y:S01]  /*a100*/  PRMT R135, RZ, 0x7610, R135 ;  /* 0x00007610ff877816 */ /* 0x000fe20000000087 */
[----:B------:R-:W-:Y:S01]  /*a110*/  IMAD R103, R103, UR10, RZ ;  /* 0x0000000a67677c24 */ /* 0x000fe2000f8e02ff */
[C---:B------:R-:W-:Y:S01]  /*a120*/  LOP3.LUT R91, R0.reuse, 0x50, RZ, 0xfc, !PT ;  /* 0x00000050005b7812 */ /* 0x040fe200078efcff */
[----:B------:R-:W-:Y:S01]  /*a130*/  ULDC UR10, c[0x0][0x238] ;  /* 0x00008e00000a7ab9 */ /* 0x000fe20000000800 */
[----:B0-----:R-:W-:Y:S01]  /*a140*/  IMAD.WIDE R154, R99, 0x2, R2 ;  /* 0x00000002639a7825 */ /* 0x001fe200078e0202 */
[----:B------:R-:W-:-:S02]  /*a150*/  LOP3.LUT R99, R0, 0x50, RZ, 0xfc, !PT ;  /* 0x0000005000637812 */ /* 0x000fc400078efcff */
[----:B------:R-:W-:Y:S02]  /*a160*/  PRMT R137, RZ, 0x7610, R137 ;  /* 0x00007610ff897816 */ /* 0x000fe40000000089 */
[----:B------:R0:W3:Y:S01]  /*a170*/  @!P1 LDG.E.U16 R135, desc[UR40][R154.64] ;  /* 0x000000289a879981 */ /* 0x0000e2000c1e1500 */
[----:B------:R-:W-:Y:S01]  /*a180*/  ISETP.GE.AND P1, PT, R91, UR7, PT ;  /* 0x000000075b007c0c */ /* 0x000fe2000bf26270 */
[----:B------:R-:W-:Y:S02]  /*a190*/  IMAD R99, R99, UR4, RZ ;  /* 0x0000000463637c24 */ /* 0x000fe4000f8e02ff */
[----:B0-----:R-:W-:Y:S01]  /*a1a0*/  IMAD.WIDE R154, R103, 0x2, R2 ;  /* 0x00000002679a7825 */ /* 0x001fe200078e0202 */
[----:B------:R-:W-:Y:S01]  /*a1b0*/  LOP3.LUT R91, R0, 0x58, RZ, 0xfc, !PT ;  /* 0x00000058005b7812 */ /* 0x000fe200078efcff */
[----:B------:R-:W-:-:S03]  /*a1c0*/  ULDC UR4, c[0x0][0x238] ;  /* 0x00008e0000047ab9 */ /* 0x000fc60000000800 */
[----:B------:R0:W3:Y:S01]  /*a1d0*/  @!P0 LDG.E.U16 R137, desc[UR40][R154.64] ;  /* 0x000000289a898981 */ /* 0x0000e2000c1e1500 */
[----:B------:R-:W-:Y:S02]  /*a1e0*/  PRMT R139, RZ, 0x7610, R139 ;  /* 0x00007610ff8b7816 */ /* 0x000fe4000000008b */
[----:B------:R-:W-:Y:S01]  /*a1f0*/  ISETP.GE.AND P0, PT, R91, UR7, PT ;  /* 0x000000075b007c0c */ /* 0x000fe2000bf06270 */
[----:B0-----:R-:W-:Y:S01]  /*a200*/  IMAD.WIDE R154, R99, 0x2, R2 ;  /* 0x00000002639a7825 */ /* 0x001fe200078e0202 */
[----:B------:R-:W-:-:S04]  /*a210*/  LOP3.LUT R99, R0, 0x58, RZ, 0xfc, !PT ;  /* 0x0000005800637812 */ /* 0x000fc800078efcff */
[----:B------:R0:W3:Y:S01]  /*a220*/  @!P1 LDG.E.U16 R139, desc[UR40][R154.64] ;  /* 0x000000289a8b9981 */ /* 0x0000e2000c1e1500 */
[----:B------:R-:W-:Y:S01]  /*a230*/  IMAD R99, R99, UR4, RZ ;  /* 0x0000000463637c24 */ /* 0x000fe2000f8e02ff */
[C---:B------:R-:W-:Y:S01]  /*a240*/  LOP3.LUT R91, R0.reuse, 0x60, RZ, 0xfc, !PT ;  /* 0x00000060005b7812 */ /* 0x040fe200078efcff */
[----:B------:R-:W-:Y:S01]  /*a250*/  ULDC UR4, c[0x0][0x238] ;  /* 0x00008e0000047ab9 */ /* 0x000fe20000000800 */
[----:B------:R-:W-:Y:S01]  /*a260*/  PRMT R141, RZ, 0x7610, R141 ;  /* 0x00007610ff8d7816 */ /* 0x000fe2000000008d */
[----:B0-----:R-:W-:Y:S01]  /*a270*/  IMAD.WIDE R154, R99, 0x2, R2 ;  /* 0x00000002639a7825 */ /* 0x001fe200078e0202 */
[C---:B------:R-:W-:Y:S02]  /*a280*/  LOP3.LUT R99, R0.reuse, 0x60, RZ, 0xfc, !PT ;  /* 0x0000006000637812 */ /* 0x040fe400078efcff */
[----:B------:R-:W-:Y:S02]  /*a290*/  ISETP.GE.AND P1, PT, R91, UR7, PT ;  /* 0x000000075b007c0c */ /* 0x000fe4000bf26270 */
[C---:B------:R-:W-:Y:S01]  /*a2a0*/  LOP3.LUT R103, R0.reuse, 0x24, RZ, 0xfc, !PT ;  /* 0x0000002400677812 */ /* 0x040fe200078efcff */
[----:B------:R-:W-:Y:S01]  /*a2b0*/  IMAD R99, R99, UR4, RZ ;  /* 0x0000000463637c24 */ /* 0x000fe2000f8e02ff */
[----:B------:R0:W3:Y:S01]  /*a2c0*/  @!P0 LDG.E.U16 R141, desc[UR40][R154.64] ;  /* 0x000000289a8d8981 */ /* 0x0000e2000c1e1500 */
        /* <DEDUP_REMOVED lines=10> */
[C---:B------:R-:W-:Y:S01]  /*a370*/  ISETP.GE.AND P1, PT, R103.reuse, UR7, PT ;  /* 0x0000000767007c0c */ /* 0x040fe2000bf26270 */
[----:B------:R-:W-:Y:S01]  /*a380*/  IMAD R103, R103, UR4, RZ ;  /* 0x0000000467677c24 */ /* 0x000fe2000f8e02ff */
[----:B------:R-:W-:Y:S01]  /*a390*/  PRMT R93, RZ, 0x7610, R93 ;  /* 0x00007610ff5d7816 */ /* 0x000fe2000000005d */
[----:B------:R-:W-:Y:S01]  /*a3a0*/  ULDC UR4, c[0x0][0x238] ;  /* 0x00008e0000047ab9 */ /* 0x000fe20000000800 */
[----:B0-----:R-:W-:Y:S01]  /*a3b0*/  IMAD.WIDE R154, R99, 0x2, R2 ;  /* 0x00000002639a7825 */ /* 0x001fe200078e0202 */
[----:B------:R-:W-:-:S04]  /*a3c0*/  LOP3.LUT R99, R0, 0x34, RZ, 0xfc, !PT ;  /* 0x0000003400637812 */ /* 0x000fc800078efcff */
[----:B------:R0:W3:Y:S01]  /*a3d0*/  @!P0 LDG.E.U16 R91, desc[UR40][R154.64] ;  /* 0x000000289a5b8981 */ /* 0x0000e2000c1e1500 */
[----:B------:R-:W-:Y:S02]  /*a3e0*/  ISETP.GE.AND P0, PT, R99, UR7, PT ;  /* 0x0000000763007c0c */ /* 0x000fe4000bf06270 */
[C---:B------:R-:W-:Y:S01]  /*a3f0*/  LOP3.LUT R99, R0.reuse, 0x3c, RZ, 0xfc, !PT ;  /* 0x0000003c00637812 */ /* 0x040fe200078efcff */
[----:B0-----:R-:W-:Y:S01]  /*a400*/  IMAD.WIDE R154, R103, 0x2, R2 ;  /* 0x00000002679a7825 */ /* 0x001fe200078e0202 */
[C---:B------:R-:W-:Y:S02]  /*a410*/  LOP3.LUT R103, R0.reuse, 0x34, RZ, 0xfc, !PT ;  /* 0x0000003400677812 */ /* 0x040fe400078efcff */
[----:B------:R-:W-:Y:S02]  /*a420*/  PRMT R95, RZ, 0x7610, R95 ;  /* 0x00007610ff5f7816 */ /* 0x000fe4000000005f */
[----:B------:R0:W3:Y:S01]  /*a430*/  @!P1 LDG.E.U16 R93, desc[UR40][R154.64] ;  /* 0x000000289a5d9981 */ /* 0x0000e2000c1e1500 */
[----:B------:R-:W-:Y:S01]  /*a440*/  IMAD R103, R103, UR10, RZ ;  /* 0x0000000a67677c24 */ /* 0x000fe2000f8e02ff */
[C---:B------:R-:W-:Y:S01]  /*a450*/  ISETP.GE.AND P1, PT, R99.reuse, UR7, PT ;  /* 0x0000000763007c0c */ /* 0x040fe2000bf26270 */
[----:B------:R-:W-:Y:S01]  /*a460*/  IMAD R99, R99, UR4, RZ ;  /* 0x0000000463637c24 */ /* 0x000fe2000f8e02ff */
[----:B------:R-:W-:Y:S01]  /*a470*/  PRMT R97, RZ, 0x7610, R97 ;  /* 0x00007610ff617816 */ /* 0x000fe20000000061 */
[----:B------:R-:W-:Y:S01]  /*a480*/  ULDC UR10, c[0x0][0x238] ;  /* 0x00008e00000a7ab9 */ /* 0x000fe20000000800 */
[----:B------:R-:W-:Y:S01]  /*a490*/  LOP3.LUT R117, R0, 0x44, RZ, 0xfc, !PT ;  /* 0x0000004400757812 */ /* 0x000fe200078efcff */
[----:B------:R-:W-:Y:S01]  /*a4a0*/  ULDC UR4, c[0x0][0x238] ;  /* 0x00008e0000047ab9 */ /* 0x000fe20000000800 */
[----:B0-----:R-:W-:-:S05]  /*a4b0*/  IMAD.WIDE R154, R103, 0x2, R2 ;  /* 0x00000002679a7825 */ /* 0x001fca00078e0202 */
[----:B------:R0:W3:Y:S01]  /*a4c0*/  @!P0 LDG.E.U16 R95, desc[UR40][R154.64] ;  /* 0x000000289a5f8981 */ /* 0x0000e2000c1e1500 */
[----:B------:R-:W-:Y:S02]  /*a4d0*/  IMAD R117, R117, UR10, RZ ;  /* 0x0000000a75757c24 */ /* 0x000fe4000f8e02ff */
[----:B0-----:R-:W-:Y:S01]  /*a4e0*/  IMAD.WIDE R154, R99, 0x2, R2 ;  /* 0x00000002639a7825 */ /* 0x001fe200078e0202 */
[----:B------:R-:W-:-:S04]  /*a4f0*/  LOP3.LUT R99, R0, 0x44, RZ, 0xfc, !PT ;  /* 0x0000004400637812 */ /* 0x000fc800078efcff */
[----:B------:R-:W-:Y:S01]  /*a500*/  ISETP.GE.AND P0, PT, R99, UR7, PT ;  /* 0x0000000763007c0c */ /* 0x000fe2000bf06270 */
[----:B------:R0:W3:Y:S01]  /*a510*/  @!P1 LDG.E.U16 R97, desc[UR40][R154.64] ;  /* 0x000000289a619981 */ /* 0x0000e2000c1e1500 */
[C---:B------:R-:W-:Y:S02]  /*a520*/  LOP3.LUT R99, R0.reuse, 0x4c, RZ, 0xfc, !PT ;  /* 0x0000004c00637812 */ /* 0x040fe400078efcff */
[----:B------:R-:W-:Y:S02]  /*a530*/  LOP3.LUT R103, R0, 0x4c, RZ, 0xfc, !PT ;  /* 0x0000004c00677812 */ /* 0x000fe400078efcff */
[----:B------:R-:W-:Y:S02]  /*a540*/  ISETP.GE.AND P1, PT, R99, UR7, PT ;  /* 0x0000000763007c0c */ /* 0x000fe4000bf26270 */
[----:B------:R-:W-:Y:S01]  /*a550*/  PRMT R99, RZ, 0x7610, R99 ;  /* 0x00007610ff637816 */ /* 0x000fe20000000063 */
[----:B------:R-:W-:Y:S01]  /*a560*/  IMAD R103, R103, UR4, RZ ;  /* 0x0000000467677c24 */ /* 0x000fe2000f8e02ff */
[----:B------:R-:W-:Y:S01]  /*a570*/  PRMT R101, RZ, 0x7610, R101 ;  /* 0x00007610ff657816 */ /* 0x000fe20000000065 */
[----:B0-----:R-:W-:Y:S01]  /*a580*/  IMAD.WIDE R154, R117, 0x2, R2 ;  /* 0x00000002759a7825 */ /* 0x001fe200078e0202 */
[----:B------:R-:W-:-:S04]  /*a590*/  ULDC UR4, c[0x0][0x238] ;  /* 0x00008e0000047ab9 */ /* 0x000fc80000000800 */
[----:B------:R0:W3:Y:S02]  /*a5a0*/  @!P0 LDG.E.U16 R99, desc[UR40][R154.64] ;  /* 0x000000289a638981 */ /* 0x0000e4000c1e1500 */
[----:B0-----:R-:W-:Y:S01]  /*a5b0*/  IMAD.WIDE R154, R103, 0x2, R2 ;  /* 0x00000002679a7825 */ /* 0x001fe200078e0202 */
[----:B------:R-:W-:-:S04]  /*a5c0*/  LOP3.LUT R103, R0, 0x54, RZ, 0xfc, !PT ;  /* 0x0000005400677812 */ /* 0x000fc800078efcff */
[----:B------:R-:W-:Y:S01]  /*a5d0*/  ISETP.GE.AND P0, PT, R103, UR7, PT ;  /* 0x0000000767007c0c */ /* 0x000fe2000bf06270 */
[----:B------:R-:W0:Y:S01]  /*a5e0*/  S2R R117, SR_TID.X ;  /* 0x0000000000757919 */ /* 0x000e220000002100 */
[----:B------:R-:W-:Y:S02]  /*a5f0*/  LOP3.LUT R103, R0, 0x5c, RZ, 0xfc, !PT ;  /* 0x0000005c00677812 */ /* 0x000fe400078efcff */
[----:B------:R-:W2:Y:S04]  /*a600*/  LDL.LU R0, [R1+0x338] ;  /* 0x0003380001007983 */ /* 0x000ea80000300800 */
[----:B------:R-:W3:Y:S04]  /*a610*/  LDL R149, [R1+0x31c] ;  /* 0x00031c0001957983 */ /* 0x000ee80000100800 */
[----:B------:R-:W3:Y:S04]  /*a620*/  LDL R147, [R1+0x10c] ;  /* 0x00010c0001937983 */ /* 0x000ee80000100800 */
[----:B------:R1:W3:Y:S01]  /*a630*/  @!P1 LDG.E.U16 R101, desc[UR40][R154.64] ;  /* 0x000000289a659981 */ /* 0x0002e2000c1e1500 */
[----:B0-----:R-:W-:-:S04]  /*a640*/  SHF.R.U32.HI R145, RZ, 0x6, R117 ;  /* 0x00000006ff917819 */ /* 0x001fc80000011675 */
[----:B------:R-:W-:-:S04]  /*a650*/  SGXT.U32 R145, R145, 0x2 ;  /* 0x000000029191781a */ /* 0x000fc80000000000 */
[----:B------:R-:W-:-:S05]  /*a660*/  LOP3.LUT R145, R145, 0x54, RZ, 0xfc, !PT ;  /* 0x0000005491917812 */ /* 0x000fca00078efcff */
[----:B------:R-:W-:Y:S01]  /*a670*/  IMAD R145, R145, UR4, RZ ;  /* 0x0000000491917c24 */ /* 0x000fe2000f8e02ff */
[----:B------:R-:W-:Y:S01]  /*a680*/  ISETP.GE.AND P1, PT, R103, UR7, PT ;  /* 0x0000000767007c0c */ /* 0x000fe2000bf26270 */
[----:B------:R-:W-:Y:S02]  /*a690*/  ULDC UR4, c[0x0][0x238] ;  /* 0x00008e0000047ab9 */ /* 0x000fe40000000800 */
[----:B-1----:R-:W-:Y:S01]  /*a6a0*/  IMAD.WIDE R154, R145, 0x2, R2 ;  /* 0x00000002919a7825 */ /* 0x002fe200078e0202 */
[----:B------:R-:W-:-:S04]  /*a6b0*/  SHF.R.U32.HI R145, RZ, 0x6, R117 ;  /* 0x00000006ff917819 */ /* 0x000fc80000011675 */
[----:B------:R-:W-:-:S04]  /*a6c0*/  SGXT.U32 R145, R145, 0x2 ;  /* 0x000000029191781a */ /* 0x000fc80000000000 */
[----:B------:R-:W-:Y:S02]  /*a6d0*/  LOP3.LUT R145, R145, 0x5c, RZ, 0xfc, !PT ;  /* 0x0000005c91917812 */ /* 0x000fe400078efcff */
[----:B------:R-:W-:-:S03]  /*a6e0*/  PRMT R103, RZ, 0x7610, R103 ;  /* 0x00007610ff677816 */ /* 0x000fc60000000067 */
[----:B------:R-:W-:Y:S01]  /*a6f0*/  IMAD R145, R145, UR4, RZ ;  /* 0x0000000491917c24 */ /* 0x000fe2000f8e02ff */
[----:B------:R-:W-:Y:S01]  /*a700*/  LOP3.LUT R117, R117, 0x7f, RZ, 0xc0, !PT ;  /* 0x0000007f75757812 */ /* 0x000fe200078ec0ff */
[----:B------:R0:W-:Y:S04]  /*a710*/  STL.64 [R1+0x348], R2 ;  /* 0x0003480201007387 */ /* 0x0001e80000100a00 */
[----:B------:R1:W3:Y:S01]  /*a720*/  @!P0 LDG.E.U16 R103, desc[UR40][R154.64] ;  /* 0x000000289a678981 */ /* 0x0002e2000c1e1500 */
[----:B------:R-:W-:-:S03]  /*a730*/  ISETP.GE.AND P0, PT, R117, UR7, PT ;  /* 0x0000000775007c0c */ /* 0x000fc6000bf06270 */
[----:B------:R-:W3:Y:S04]  /*a740*/  LDL R117, [R1+0xf4] ;  /* 0x0000f40001757983 */ /* 0x000ee80000100800 */
[----:B------:R-:W3:Y:S01]  /*a750*/  LDL R169, [R1+0x2fc] ;  /* 0x0002fc0001a97983 */ /* 0x000ee20000100800 */
[----:B-1----:R-:W-:-:S03]  /*a760*/  IMAD.WIDE R154, R145, 0x2, R2 ;  /* 0x00000002919a7825 */ /* 0x002fc600078e0202 */
[----:B------:R-:W3:Y:S01]  /*a770*/  LDL R145, [R1+0x30c] ;  /* 0x00030c0001917983 */ /* 0x000ee20000100800 */
[----:B------:R-:W-:-:S03]  /*a780*/  IMAD.WIDE R156, R156, 0x2, R2 ;  /* 0x000000029c9c7825 */ /* 0x000fc600078e0202 */
[----:B------:R-:W3:Y:S04]  /*a790*/  LDL R167, [R1+0xd4] ;  /* 0x0000d40001a77983 */ /* 0x000ee80000100800 */
[----:B0-----:R-:W3:Y:S04]  /*a7a0*/  LDL.LU R3, [R1+0x248] ;  /* 0x0002480001037983 */ /* 0x001ee80000300800 */
[----:B------:R-:W3:Y:S01]  /*a7b0*/  LDL.LU R2, [R1+0x334] ;  /* 0x0003340001027983 */ /* 0x000ee20000300800 */
[----:B------:R-:W-:Y:S02]  /*a7c0*/  PRMT R21, RZ, 0x7610, R21 ;  /* 0x00007610ff157816 */ /* 0x000fe40000000015 */
[----:B------:R-:W-:-:S04]  /*a7d0*/  PRMT R105, RZ, 0x7610, R105 ;  /* 0x00007610ff697816 */ /* 0x000fc80000000069 */
[----:B------:R-:W3:Y:S04]  /*a7e0*/  @!P2 LDG.E.U16 R21, desc[UR40][R156.64] ;  /* 0x000000289c15a981 */ /* 0x000ee8000c1e1500 */
[----:B------:R4:W3:Y:S04]  /*a7f0*/  @!P1 LDG.E.U16 R105, desc[UR40][R154.64] ;  /* 0x000000289a699981 */ /* 0x0008e8000c1e1500 */
[----:B--2---:R-:W-:Y:S04]  /*a800*/  STL [R1+0x3e8], R0 ;  /* 0x0003e80001007387 */ /* 0x004fe80000100800 */
[----:B------:R0:W-:Y:S04]  /*a810*/  STL [R1+0x3ec], R249 ;  /* 0x0003ecf901007387 */ /* 0x0001e80000100800 */
[----:B------:R-:W2:Y:S04]  /*a820*/  LDL R165, [R1+0x2ec] ;  /* 0x0002ec0001a57983 */ /* 0x000ea80000100800 */
[----:B------:R-:W2:Y:S04]  /*a830*/  LDL R163, [R1+0xb4] ;  /* 0x0000b40001a37983 */ /* 0x000ea80000100800 */
[----:B------:R-:W2:Y:S01]  /*a840*/  LDL R161, [R1+0x2dc] ;  /* 0x0002dc0001a17983 */ /* 0x000ea20000100800 */
[----:B----45:R-:W-:-:S02]  /*a850*/  IADD3 R154, P1, R242, R250, RZ ;  /* 0x000000faf29a7210 */ /* 0x030fc40007f3e0ff */
[----:B------:R-:W-:Y:S01]  /*a860*/  PRMT R107, RZ, 0x7610, R107 ;  /* 0x00007610ff6b7816 */ /* 0x000fe2000000006b */
[----:B------:R-:W4:Y:S02]  /*a870*/  LDL R159, [R1+0x94] ;  /* 0x00009400019f7983 */ /* 0x000f240000100800 */
[----:B------:R-:W-:Y:S01]  /*a880*/  IMAD.X R155, R252, 0x1, R251, P1 ;  /* 0x00000001fc9b7824 */ /* 0x000fe200008e06fb */
[----:B------:R-:W-:Y:S01]  /*a890*/  BAR.SYNC.DEFER_BLOCKING 0x0 ;  /* 0x0000000000007b1d */ /* 0x000fe20000010000 */
[----:B------:R-:W-:Y:S02]  /*a8a0*/  PRMT R109, RZ, 0x7610, R109 ;  /* 0x00007610ff6d7816 */ /* 0x000fe4000000006d */
[----:B------:R-:W-:-:S03]  /*a8b0*/  PRMT R111, RZ, 0x7610, R111 ;  /* 0x00007610ff6f7816 */ /* 0x000fc6000000006f */
[----:B------:R1:W4:Y:S02]  /*a8c0*/  @!P0 LDG.E.U16 R107, desc[UR40][R154.64] ;  /* 0x000000289a6b8981 */ /* 0x000324000c1e1500 */
[----:B-1----:R-:W-:-:S05]  /*a8d0*/  IADD3 R154, P1, R0, R250, RZ ;  /* 0x000000fa009a7210 */ /* 0x002fca0007f3e0ff */
[----:B------:R-:W-:Y:S02]  /*a8e0*/  IMAD.X R155, R249, 0x1, R251, P1 ;  /* 0x00000001f99b7824 */ /* 0x000fe400008e06fb */
[----:B0-----:R-:W4:Y:S04]  /*a8f0*/  LDL.LU R249, [R1+0x120] ;  /* 0x0001200001f97983 */ /* 0x001f280000300800 */
[----:B------:R0:W4:Y:S04]  /*a900*/  @!P0 LDG.E.U16 R109, desc[UR40][R154.64] ;  /* 0x000000289a6d8981 */ /* 0x000128000c1e1500 */
[----:B------:R-:W4:Y:S01]  /*a910*/  LDL.LU R0, [R1+0x328] ;  /* 0x0003280001007983 */ /* 0x000f220000300800 */
[----:B------:R-:W-:-:S03]  /*a920*/  PRMT R113, RZ, 0x7610, R113 ;  /* 0x00007610ff717816 */ /* 0x000fc60000000071 */
[----:B------:R-:W4:Y:S01]  /*a930*/  LDL R158, [R1+0x2cc] ;  /* 0x0002cc00019e7983 */ /* 0x000f220000100800 */
[----:B0-----:R-:W-:-:S03]  /*a940*/  IADD3 R154, P1, R153, R250, RZ ;  /* 0x000000fa999a7210 */ /* 0x001fc60007f3e0ff */
[----:B------:R-:W4:Y:S02]  /*a950*/  LDL R157, [R1+0x74] ;  /* 0x00007400019d7983 */ /* 0x000f240000100800 */
[----:B------:R-:W-:Y:S02]  /*a960*/  IMAD.X R155, R151, 0x1, R251, P1 ;  /* 0x00000001979b7824 */ /* 0x000fe400008e06fb */
[----:B------:R-:W4:Y:S04]  /*a970*/  LDL R153, [R1+0x2bc] ;  /* 0x0002bc0001997983 */ /* 0x000f280000100800 */
[----:B------:R3:W4:Y:S01]  /*a980*/  @!P0 LDG.E.U16 R111, desc[UR40][R154.64] ;  /* 0x000000289a6f8981 */ /* 0x000722000c1e1500 */
[----:B------:R-:W-:-:S03]  /*a990*/  PRMT R115, RZ, 0x7610, R115 ;  /* 0x00007610ff737816 */ /* 0x000fc60000000073 */
[----:B------:R-:W4:Y:S04]  /*a9a0*/  LDL R156, [R1+0x2ac] ;  /* 0x0002ac00019c7983 */ /* 0x000f280000100800 */
[----:B------:R-:W4:Y:S01]  /*a9b0*/  LDL R151, [R1+0x34] ;  /* 0x0000340001977983 */ /* 0x000f220000100800 */
[----:B---3--:R-:W-:-:S03]  /*a9c0*/  IADD3 R154, P1, R149, R250, RZ ;  /* 0x000000fa959a7210 */ /* 0x008fc60007f3e0ff */
[----:B------:R-:W3:Y:S02]  /*a9d0*/  LDL R149, [R1+0x54] ;  /* 0x0000540001957983 */ /* 0x000ee40000100800 */
[----:B------:R-:W-:Y:S02]  /*a9e0*/  IMAD.X R155, R147, 0x1, R251, P1 ;  /* 0x00000001939b7824 */ /* 0x000fe400008e06fb */
[----:B------:R-:W0:Y:S03]  /*a9f0*/  S2R R147, SR_TID.X ;  /* 0x0000000000937919 */ /* 0x000e260000002100 */
[----:B------:R1:W3:Y:S02]  /*aa00*/  @!P0 LDG.E.U16 R113, desc[UR40][R154.64] ;  /* 0x000000289a718981 */ /* 0x0002e4000c1e1500 */
[----:B-1----:R-:W-:-:S05]  /*aa10*/  IADD3 R154, P1, R145, R250, RZ ;  /* 0x000000fa919a7210 */ /* 0x002fca0007f3e0ff */
[----:B------:R-:W-:-:S05]  /*aa20*/  IMAD.X R155, R117, 0x1, R251, P1 ;  /* 0x00000001759b7824 */ /* 0x000fca00008e06fb */
[----:B------:R1:W3:Y:S01]  /*aa30*/  @!P0 LDG.E.U16 R115, desc[UR40][R154.64] ;  /* 0x000000289a738981 */ /* 0x0002e2000c1e1500 */
[C---:B0-----:R-:W-:Y:S01]  /*aa40*/  LOP3.LUT R145, R147.reuse, 0xc0, RZ, 0xc0, !PT ;  /* 0x000000c093917812 */ /* 0x041fe200078ec0ff */
[----:B------:R-:W-:Y:S01]  /*aa50*/  IMAD.SHL.U32 R117, R147, 0x2, RZ ;  /* 0x0000000293757824 */ /* 0x000fe200078e00ff */
[----:B-1----:R-:W-:Y:S02]  /*aa60*/  IADD3 R154, P1, R169, R250, RZ ;  /* 0x000000faa99a7210 */ /* 0x002fe40007f3e0ff */
[----:B------:R-:W-:Y:S01]  /*aa70*/  SHF.R.U32.HI R145, RZ, 0x2, R145 ;  /* 0x00000002ff917819 */ /* 0x000fe20000011691 */
[----:B------:R-:W3:Y:S03]  /*aa80*/  LDL.LU R169, [R1+0x29c] ;  /* 0x00029c0001a97983 */ /* 0x000ee60000300800 */
[----:B------:R-:W-:Y:S01]  /*aa90*/  LOP3.LUT R145, R145, 0x1fe, R117, 0x78, !PT ;  /* 0x000001fe91917812 */ /* 0x000fe200078e7875 */
[----:B------:R-:W-:Y:S01]  /*aaa0*/  IMAD.X R155, R167, 0x1, R251, P1 ;  /* 0x00000001a79b7824 */ /* 0x000fe200008e06fb */
[----:B------:R-:W-:-:S06]  /*aab0*/  PRMT R117, RZ, 0x7610, R117 ;  /* 0x00007610ff757816 */ /* 0x000fcc0000000075 */
[----:B------:R2:W3:Y:S04]  /*aac0*/  @!P0 LDG.E.U16 R117, desc[UR40][R154.64] ;  /* 0x000000289a758981 */ /* 0x0004e8000c1e1500 */
[----:B------:R0:W-:Y:S02]  /*aad0*/  STS.U16 [R145+UR5+0x10000], R119 ;  /* 0x0100007791007988 */ /* 0x0001e40008000405 */
[----:B0-----:R-:W-:Y:S02]  /*aae0*/  PRMT R119, RZ, 0x7610, R119 ;  /* 0x00007610ff777816 */ /* 0x001fe40000000077 */
[----:B--2---:R-:W-:-:S05]  /*aaf0*/  IADD3 R154, P1, R165, R250, RZ ;  /* 0x000000faa59a7210 */ /* 0x004fca0007f3e0ff */
[----:B------:R-:W-:-:S05]  /*ab00*/  IMAD.X R155, R163, 0x1, R251, P1 ;  /* 0x00000001a39b7824 */ /* 0x000fca00008e06fb */
[----:B------:R0:W2:Y:S02]  /*ab10*/  @!P0 LDG.E.U16 R119, desc[UR40][R154.64] ;  /* 0x000000289a778981 */ /* 0x0000a4000c1e1500 */
[----:B0-----:R-:W-:Y:S02]  /*ab20*/  IADD3 R154, P1, R161, R250, RZ ;  /* 0x000000faa19a7210 */ /* 0x001fe40007f3e0ff */
[----:B------:R-:W2:Y:S04]  /*ab30*/  LDL.LU R161, [R1+0x28c] ;  /* 0x00028c0001a17983 */ /* 0x000ea80000300800 */
[----:B------:R0:W-:Y:S01]  /*ab40*/  STS.U16 [R145+UR5+0x10400], R121 ;  /* 0x0104007991007988 */ /* 0x0001e20008000405 */
[----:B----4-:R-:W-:Y:S01]  /*ab50*/  IMAD.X R155, R159, 0x1, R251, P1 ;  /* 0x000000019f9b7824 */ /* 0x010fe200008e06fb */
[----:B0-----:R-:W-:-:S02]  /*ab60*/  PRMT R121, RZ, 0x7610, R121 ;  /* 0x00007610ff797816 */ /* 0x001fc40000000079 */
[----:B------:R0:W-:Y:S04]  /*ab70*/  STS.U16 [R145+UR5+0x10800], R123 ;  /* 0x0108007b91007988 */ /* 0x0001e80008000405 */
[----:B------:R1:W4:Y:S01]  /*ab80*/  @!P0 LDG.E.U16 R121, desc[UR40][R154.64] ;  /* 0x000000289a798981 */ /* 0x000322000c1e1500 */
[----:B0-----:R-:W-:-:S03]  /*ab90*/  PRMT R123, RZ, 0x7610, R123 ;  /* 0x00007610ff7b7816 */ /* 0x001fc6000000007b */
[----:B------:R0:W-:Y:S01]  /*aba0*/  STS.U16 [R145+UR5+0x10c00], R125 ;  /* 0x010c007d91007988 */ /* 0x0001e20008000405 */
[----:B-1----:R-:W-:-:S05]  /*abb0*/  IADD3 R154, P1, R158, R250, RZ ;  /* 0x000000fa9e9a7210 */ /* 0x002fca0007f3e0ff */
[----:B------:R-:W-:-:S05]  /*abc0*/  IMAD.X R155, R157, 0x1, R251, P1 ;  /* 0x000000019d9b7824 */ /* 0x000fca00008e06fb */
[----:B------:R1:W4:Y:S01]  /*abd0*/  @!P0 LDG.E.U16 R123, desc[UR40][R154.64] ;  /* 0x000000289a7b8981 */ /* 0x000322000c1e1500 */
[----:B0-----:R-:W-:Y:S02]  /*abe0*/  PRMT R125, RZ, 0x7610, R125 ;  /* 0x00007610ff7d7816 */ /* 0x001fe4000000007d */
[----:B-1----:R-:W-:-:S05]  /*abf0*/  IADD3 R154, P1, R153, R250, RZ ;  /* 0x000000fa999a7210 */ /* 0x002fca0007f3e0ff */
[----:B---3--:R-:W-:Y:S01]  /*ac00*/  IMAD.X R155, R149, 0x1, R251, P1 ;  /* 0x00000001959b7824 */ /* 0x008fe200008e06fb */
[----:B------:R0:W-:Y:S04]  /*ac10*/  STS.U16 [R145+UR5+0x11000], R127 ;  /* 0x0110007f91007988 */ /* 0x0001e80008000405 */
[----:B------:R1:W3:Y:S04]  /*ac20*/  @!P0 LDG.E.U16 R125, desc[UR40][R154.64] ;  /* 0x000000289a7d8981 */ /* 0x0002e8000c1e1500 */
[----:B------:R-:W4:Y:S01]  /*ac30*/  LDL R149, [R1+0x26c] ;  /* 0x00026c0001957983 */ /* 0x000f220000100800 */
[----:B0-----:R-:W-:-:S03]  /*ac40*/  PRMT R127, RZ, 0x7610, R127 ;  /* 0x00007610ff7f7816 */ /* 0x001fc6000000007f */
[----:B------:R-:W3:Y:S01]  /*ac50*/  LDL.LU R153, [R1+0x27c] ;  /* 0x00027c0001997983 */ /* 0x000ee20000300800 */
[----:B-1----:R-:W-:-:S03]  /*ac60*/  IADD3 R154, P1, R156, R250, RZ ;  /* 0x000000fa9c9a7210 */ /* 0x002fc60007f3e0ff */
[----:B------:R0:W-:Y:S02]  /*ac70*/  STS.U16 [R145+UR5+0x11400], R129 ;  /* 0x0114008191007988 */ /* 0x0001e40008000405 */
[----:B------:R-:W-:Y:S02]  /*ac80*/  IMAD.X R155, R151, 0x1, R251, P1 ;  /* 0x00000001979b7824 */ /* 0x000fe400008e06fb */
[----:B------:R-:W4:Y:S04]  /*ac90*/  LDL R156, [R1+0x244] ;  /* 0x00024400019c7983 */ /* 0x000f280000100800 */
[----:B------:R1:W4:Y:S01]  /*aca0*/  @!P0 LDG.E.U16 R127, desc[UR40][R154.64] ;  /* 0x000000289a7f8981 */ /* 0x000322000c1e1500 */
[----:B0-----:R-:W-:-:S03]  /*acb0*/  PRMT R129, RZ, 0x7610, R129 ;  /* 0x00007610ff817816 */ /* 0x001fc60000000081 */
[----:B------:R-:W4:Y:S01]  /*acc0*/  LDL R151, [R1+0x218] ;  /* 0x0002180001977983 */ /* 0x000f220000100800 */
[----:B-1----:R-:W-:-:S05]  /*acd0*/  IADD3 R154, P1, R169, R250, RZ ;  /* 0x000000faa99a7210 */ /* 0x002fca0007f3e0ff */
[----:B------:R-:W-:Y:S01]  /*ace0*/  IMAD.X R155, R168, 0x1, R251, P1 ;  /* 0x00000001a89b7824 */ /* 0x000fe200008e06fb */
[----:B------:R-:W-:Y:S04]  /*acf0*/  STL [R1+0x4bc], R169 ;  /* 0x0004bca901007387 */ /* 0x000fe80000100800 */
[----:B------:R2:W4:Y:S04]  /*ad00*/  @!P0 LDG.E.U16 R129, desc[UR40][R154.64] ;  /* 0x000000289a818981 */ /* 0x000528000c1e1500 */
[----:B------:R-:W-:Y:S01]  /*ad10*/  STL [R1+0x4c0], R168 ;  /* 0x0004c0a801007387 */ /* 0x000fe20000100800 */
[----:B--2---:R-:W-:-:S03]  /*ad20*/  IADD3 R154, P1, R161, R250, RZ ;  /* 0x000000faa19a7210 */ /* 0x004fc60007f3e0ff */
[----:B------:R-:W-:Y:S02]  /*ad30*/  STL [R1+0x4c4], R161 ;  /* 0x0004c4a101007387 */ /* 0x000fe40000100800 */
[----:B------:R-:W-:Y:S02]  /*ad40*/  IMAD.X R155, R160, 0x1, R251, P1 ;  /* 0x00000001a09b7824 */ /* 0x000fe400008e06fb */
[----:B------:R0:W-:Y:S04]  /*ad50*/  STL [R1+0x4c8], R160 ;  /* 0x0004c8a001007387 */ /* 0x0001e80000100800 */
[----:B0-----:R-:W2:Y:S04]  /*ad60*/  LDL.LU R160, [R1+0x25c] ;  /* 0x00025c0001a07983 */ /* 0x001ea80000300800 */
[----:B------:R0:W-:Y:S02]  /*ad70*/  STS.U16 [R145+UR5+0x11800], R131 ;  /* 0x0118008391007988 */ /* 0x0001e40008000405 */
[----:B0-----:R-:W-:-:S02]  /*ad80*/  PRMT R131, RZ, 0x7610, R131 ;  /* 0x00007610ff837816 */ /* 0x001fc40000000083 */
[----:B------:R0:W-:Y:S04]  /*ad90*/  STS.U16 [R145+UR5+0x11c00], R133 ;  /* 0x011c008591007988 */ /* 0x0001e80008000405 */
[----:B------:R3:W2:Y:S01]  /*ada0*/  @!P0 LDG.E.U16 R131, desc[UR40][R154.64] ;  /* 0x000000289a838981 */ /* 0x0006a2000c1e1500 */
[----:B0-----:R-:W-:-:S03]  /*adb0*/  PRMT R133, RZ, 0x7610, R133 ;  /* 0x00007610ff857816 */ /* 0x001fc60000000085 */
[----:B------:R0:W-:Y:S02]  /*adc0*/  STS.U16 [R145+UR5+0x12000], R135 ;  /* 0x0120008791007988 */ /* 0x0001e40008000405 */
[----:B0-----:R-:W-:Y:S02]  /*add0*/  PRMT R135, RZ, 0x7610, R135 ;  /* 0x00007610ff877816 */ /* 0x001fe40000000087 */
[----:B---3--:R-:W-:-:S05]  /*ade0*/  IADD3 R154, P1, R153, R250, RZ ;  /* 0x000000fa999a7210 */ /* 0x008fca0007f3e0ff */
[----:B------:R-:W-:-:S05]  /*adf0*/  IMAD.X R155, R152, 0x1, R251, P1 ;  /* 0x00000001989b7824 */ /* 0x000fca00008e06fb */
[----:B------:R4:W3:Y:S02]  /*ae00*/  @!P0 LDG.E.U16 R133, desc[UR40][R154.64] ;  /* 0x000000289a858981 */ /* 0x0008e4000c1e1500 */
[----:B----4-:R-:W-:-:S05]  /*ae10*/  IADD3 R154, P1, R149, R250, RZ ;  /* 0x000000fa959a7210 */ /* 0x010fca0007f3e0ff */
[----:B------:R-:W-:Y:S01]  /*ae20*/  IMAD.X R155, R144, 0x1, R251, P1 ;  /* 0x00000001909b7824 */ /* 0x000fe200008e06fb */
[----:B------:R-:W-:Y:S04]  /*ae30*/  STL [R1+0x4cc], R153 ;  /* 0x0004cc9901007387 */ /* 0x000fe80000100800 */
[----:B------:R2:W4:Y:S04]  /*ae40*/  @!P0 LDG.E.U16 R135, desc[UR40][R154.64] ;  /* 0x000000289a878981 */ /* 0x000528000c1e1500 */
[----:B------:R-:W-:Y:S04]  /*ae50*/  STL [R1+0x4d0], R152 ;  /* 0x0004d09801007387 */ /* 0x000fe80000100800 */
[----:B------:R-:W3:Y:S04]  /*ae60*/  LDL R149, [R1+0x1f4] ;  /* 0x0001f40001957983 */ /* 0x000ee80000100800 */
        /* <DEDUP_REMOVED lines=9> */
[----:B------:R1:W4:Y:S01]  /*af00*/  @!P0 LDG.E.U16 R137, desc[UR40][R154.64] ;  /* 0x000000289a898981 */ /* 0x000322000c1e1500 */
[----:B0-----:R-:W-:Y:S02]  /*af10*/  PRMT R139, RZ, 0x7610, R139 ;  /* 0x00007610ff8b7816 */ /* 0x001fe4000000008b */
[----:B-1----:R-:W-:-:S05]  /*af20*/  IADD3 R154, P1, R156, R250, RZ ;  /* 0x000000fa9c9a7210 */ /* 0x002fca0007f3e0ff */
[--C-:B------:R-:W-:Y:S01]  /*af30*/  IMAD.X R155, R128, 0x1, R251.reuse, P1 ;  /* 0x00000001809b7824 */ /* 0x100fe200008e06fb */
[----:B------:R-:W-:Y:S04]  /*af40*/  STL [R1+0x4e0], R128 ;  /* 0x0004e08001007387 */ /* 0x000fe80000100800 */
[----:B------:R2:W4:Y:S02]  /*af50*/  @!P0 LDG.E.U16 R139, desc[UR40][R154.64] ;  /* 0x000000289a8b8981 */ /* 0x000524000c1e1500 */
[----:B--2---:R-:W-:Y:S02]  /*af60*/  IADD3 R154, P1, R136, R250, RZ ;  /* 0x000000fa889a7210 */ /* 0x004fe40007f3e0ff */
[----:B------:R-:W-:Y:S03]  /*af70*/  STL [R1+0x4f0], R136 ;  /* 0x0004f08801007387 */ /* 0x000fe60000100800 */
[----:B------:R-:W-:Y:S01]  /*af80*/  IMAD.X R155, R120, 0x1, R251, P1 ;  /* 0x00000001789b7824 */ /* 0x000fe200008e06fb */
[----:B------:R0:W-:Y:S04]  /*af90*/  STL [R1+0x4f4], R120 ;  /* 0x0004f47801007387 */ /* 0x0001e80000100800 */
[----:B0-----:R-:W2:Y:S04]  /*afa0*/  LDL.LU R120, [R1+0x208] ;  /* 0x0002080001787983 */ /* 0x001ea80000300800 */
[----:B------:R0:W-:Y:S04]  /*afb0*/  STS.U16 [R145+UR5+0x12c00], R141 ;  /* 0x012c008d91007988 */ /* 0x0001e80008000405 */
[----:B------:R1:W-:Y:S04]  /*afc0*/  STS.U16 [R145+UR5+0x13000], R143 ;  /* 0x0130008f91007988 */ /* 0x0003e80008000405 */
[----:B------:R-:W4:Y:S01]  /*afd0*/  LDL R128, [R1+0x1d4] ;  /* 0x0001d40001807983 */ /* 0x000f220000100800 */
[----:B0-----:R-:W-:-:S06]  /*afe0*/  PRMT R141, RZ, 0x7610, R141 ;  /* 0x00007610ff8d7816 */ /* 0x001fcc000000008d */
[----:B------:R0:W4:Y:S01]  /*aff0*/  @!P0 LDG.E.U16 R141, desc[UR40][R154.64] ;  /* 0x000000289a8d8981 */ /* 0x000122000c1e1500 */
[----:B-1----:R-:W-:Y:S02]  /*b000*/  PRMT R143, RZ, 0x7610, R143 ;  /* 0x00007610ff8f7816 */ /* 0x002fe4000000008f */
[----:B0-----:R-:W-:-:S05]  /*b010*/  IADD3 R154, P1, R151, R250, RZ ;  /* 0x000000fa979a7210 */ /* 0x001fca0007f3e0ff */
        /* <DEDUP_REMOVED lines=10> */
[----:B------:R-:W4:Y:S01]  /*b0c0*/  LDL.LU R180, [R1+0x1a4] ;  /* 0x0001a40001b47983 */ /* 0x000f220000300800 */
[----:B0-----:R-:W-:-:S03]  /*b0d0*/  PRMT R23, RZ, 0x7610, R23 ;  /* 0x00007610ff177816 */ /* 0x001fc60000000017 */
[----:B------:R-:W4:Y:S04]  /*b0e0*/  LDL.LU R173, [R1+0x8] ;  /* 0x0000080001ad7983 */ /* 0x000f280000300800 */
[----:B------:R3:W4:Y:S01]  /*b0f0*/  @!P0 LDG.E.U16 R23, desc[UR40][R154.64] ;  /* 0x000000289a178981 */ /* 0x000722000c1e1500 */
[----:B-1----:R-:W-:-:S03]  /*b100*/  PRMT R17, RZ, 0x7610, R17 ;  /* 0x00007610ff117816 */ /* 0x002fc60000000011 */
[----:B------:R-:W4:Y:S01]  /*b110*/  LDL.LU R172, [R1+0x1b4] ;  /* 0x0001b40001ac7983 */ /* 0x000f220000300800 */
[----:B---3--:R-:W-:-:S05]  /*b120*/  IADD3 R154, P1, R149, R250, RZ ;  /* 0x000000fa959a7210 */ /* 0x008fca0007f3e0ff */
[--C-:B------:R-:W-:Y:S01]  /*b130*/  IMAD.X R155, R96, 0x1, R251.reuse, P1 ;  /* 0x00000001609b7824 */ /* 0x100fe200008e06fb */
[----:B------:R-:W-:Y:S04]  /*b140*/  STL [R1+0x514], R96 ;  /* 0x0005146001007387 */ /* 0x000fe80000100800 */
[----:B------:R2:W3:Y:S02]  /*b150*/  @!P0 LDG.E.U16 R17, desc[UR40][R154.64] ;  /* 0x000000289a118981 */ /* 0x0004e4000c1e1500 */
[----:B--2---:R-:W-:Y:S02]  /*b160*/  IADD3 R154, P1, R104, R250, RZ ;  /* 0x000000fa689a7210 */ /* 0x004fe40007f3e0ff */
[----:B------:R-:W-:Y:S03]  /*b170*/  STL [R1+0x528], R104 ;  /* 0x0005286801007387 */ /* 0x000fe60000100800 */
[----:B------:R-:W-:Y:S01]  /*b180*/  IMAD.X R155, R88, 0x1, R251, P1 ;  /* 0x00000001589b7824 */ /* 0x000fe200008e06fb */
[----:B------:R0:W-:Y:S04]  /*b190*/  STL [R1+0x52c], R88 ;  /* 0x00052c5801007387 */ /* 0x0001e80000100800 */
[----:B0-----:R-:W2:Y:S04]  /*b1a0*/  LDL.LU R88, [R1+0x1c4] ;  /* 0x0001c40001587983 */ /* 0x001ea80000300800 */
[----:B------:R-:W3:Y:S04]  /*b1b0*/  LDL R112, [R1+0x318] ;  /* 0x0003180001707983 */ /* 0x000ee80000100800 */
[----:B------:R-:W3:Y:S04]  /*b1c0*/  LDL R104, [R1+0x308] ;  /* 0x0003080001687983 */ /* 0x000ee80000100800 */
[----:B------:R-:W3:Y:S04]  /*b1d0*/  LDL R96, [R1+0x2f8] ;  /* 0x0002f80001607983 */ /* 0x000ee80000100800 */
[----:B------:R-:W3:Y:S04]  /*b1e0*/  LDL.LU R237, [R1+0x108] ;  /* 0x0001080001ed7983 */ /* 0x000ee80000300800 */
        /* <DEDUP_REMOVED lines=14> */
[----:B------:R0:W-:Y:S02]  /*b2d0*/  STS.U16 [R145+UR5+0x13c00], R7 ;  /* 0x013c000791007988 */ /* 0x0001e40008000405 */
[----:B0-----:R-:W-:-:S02]  /*b2e0*/  PRMT R7, RZ, 0x7610, R7 ;  /* 0x00007610ff077816 */ /* 0x001fc40000000007 */
[----:B------:R-:W-:-:S04]  /*b2f0*/  LOP3.LUT R145, R145, 0x40, RZ, 0x3c, !PT ;  /* 0x0000004091917812 */ /* 0x000fc800078e3cff */
[----:B------:R4:W3:Y:S04]  /*b300*/  @!P0 LDG.E.U16 R7, desc[UR40][R154.64] ;  /* 0x000000289a078981 */ /* 0x0008e8000c1e1500 */
[----:B------:R0:W-:Y:S01]  /*b310*/  STS.U16 [R145+UR5+0x10200], R11 ;  /* 0x0102000b91007988 */ /* 0x0001e20008000405 */
[----:B----4-:R-:W-:Y:S02]  /*b320*/  IADD3 R154, P1, R128, R250, RZ ;  /* 0x000000fa809a7210 */ /* 0x010fe40007f3e0ff */
[----:B0-----:R-:W-:-:S03]  /*b330*/  PRMT R11, RZ, 0x7610, R11 ;  /* 0x00007610ff0b7816 */ /* 0x001fc6000000000b */
[----:B------:R-:W-:Y:S01]  /*b340*/  IMAD.X R155, R16, 0x1, R251, P1 ;  /* 0x00000001109b7824 */ /* 0x000fe200008e06fb */
[----:B------:R0:W-:Y:S04]  /*b350*/  STS.U16 [R145+UR5+0x10600], R15 ;  /* 0x0106000f91007988 */ /* 0x0001e80008000405 */
[----:B------:R2:W4:Y:S01]  /*b360*/  @!P0 LDG.E.U16 R11, desc[UR40][R154.64] ;  /* 0x000000289a0b8981 */ /* 0x000522000c1e1500 */
[----:B0-----:R-:W-:-:S03]  /*b370*/  PRMT R15, RZ, 0x7610, R15 ;  /* 0x00007610ff0f7816 */ /* 0x001fc6000000000f */
[----:B------:R0:W-:Y:S02]  /*b380*/  STS.U16 [R145+UR5+0x10a00], R19 ;  /* 0x010a001391007988 */ /* 0x0001e40008000405 */
[----:B0-----:R-:W-:Y:S02]  /*b390*/  PRMT R19, RZ, 0x7610, R19 ;  /* 0x00007610ff137816 */ /* 0x001fe40000000013 */
[----:B------:R0:W-:Y:S02]  /*b3a0*/  STS.U16 [R145+UR5+0x10e00], R89 ;  /* 0x010e005991007988 */ /* 0x0001e40008000405 */
[----:B0-----:R-:W-:Y:S02]  /*b3b0*/  PRMT R89, RZ, 0x7610, R89 ;  /* 0x00007610ff597816 */ /* 0x001fe40000000059 */
[----:B------:R0:W-:Y:S02]  /*b3c0*/  STS.U16 [R145+UR5+0x11200], R91 ;  /* 0x0112005b91007988 */ /* 0x0001e40008000405 */
[----:B0-----:R-:W-:-:S02]  /*b3d0*/  PRMT R91, RZ, 0x7610, R91 ;  /* 0x00007610ff5b7816 */ /* 0x001fc4000000005b */
        /* <DEDUP_REMOVED lines=10> */
[----:B--2---:R-:W-:-:S05]  /*b480*/  IADD3 R154, P1, R88, R250, RZ ;  /* 0x000000fa589a7210 */ /* 0x004fca0007f3e0ff */
[----:B------:R-:W-:-:S05]  /*b490*/  IMAD.X R155, R8, 0x1, R251, P1 ;  /* 0x00000001089b7824 */ /* 0x000fca00008e06fb */
[----:B------:R0:W2:Y:S02]  /*b4a0*/  @!P0 LDG.E.U16 R15, desc[UR40][R154.64] ;  /* 0x000000289a0f8981 */ /* 0x0000a4000c1e1500 */
[----:B0-----:R-:W-:-:S05]  /*b4b0*/  IADD3 R154, P1, R172, R250, RZ ;  /* 0x000000faac9a7210 */ /* 0x001fca0007f3e0ff */
[----:B------:R-:W-:-:S05]  /*b4c0*/  IMAD.X R155, R173, 0x1, R251, P1 ;  /* 0x00000001ad9b7824 */ /* 0x000fca00008e06fb */
[----:B------:R0:W2:Y:S02]  /*b4d0*/  @!P0 LDG.E.U16 R19, desc[UR40][R154.64] ;  /* 0x000000289a138981 */ /* 0x0000a4000c1e1500 */
[----:B0-----:R-:W-:-:S05]  /*b4e0*/  IADD3 R154, P1, R180, R250, RZ ;  /* 0x000000fab49a7210 */ /* 0x001fca0007f3e0ff */
[----:B---3--:R-:W-:-:S05]  /*b4f0*/  IMAD.X R155, R181, 0x1, R251, P1 ;  /* 0x00000001b59b7824 */ /* 0x008fca00008e06fb */
[----:B------:R0:W3:Y:S02]  /*b500*/  @!P0 LDG.E.U16 R89, desc[UR40][R154.64] ;  /* 0x000000289a598981 */ /* 0x0000e4000c1e1500 */
[----:B0-----:R-:W-:-:S05]  /*b510*/  IADD3 R154, P1, R188, R250, RZ ;  /* 0x000000fabc9a7210 */ /* 0x001fca0007f3e0ff */
[----:B------:R-:W-:-:S05]  /*b520*/  IMAD.X R155, R189, 0x1, R251, P1 ;  /* 0x00000001bd9b7824 */ /* 0x000fca00008e06fb */
        /* <DEDUP_REMOVED lines=14> */
[----:B------:R-:W-:Y:S01]  /*b610*/  IMAD.X R155, R229, 0x1, R251, P1 ;  /* 0x00000001e59b7824 */ /* 0x000fe200008e06fb */
[----:B------:R0:W-:Y:S04]  /*b620*/  STS.U16 [R145+UR5+0x12a00], R103 ;  /* 0x012a006791007988 */ /* 0x0001e80008000405 */
[----:B------:R1:W3:Y:S01]  /*b630*/  @!P0 LDG.E.U16 R101, desc[UR40][R154.64] ;  /* 0x000000289a658981 */ /* 0x0002e2000c1e1500 */
[----:B0-----:R-:W-:Y:S02]  /*b640*/  PRMT R103, RZ, 0x7610, R103 ;  /* 0x00007610ff677816 */ /* 0x001fe40000000067 */
[----:B-1----:R-:W-:-:S05]  /*b650*/  IADD3 R154, P1, R236, R250, RZ ;  /* 0x000000faec9a7210 */ /* 0x002fca0007f3e0ff */
[--C-:B------:R-:W-:Y:S01]  /*b660*/  IMAD.X R155, R237, 0x1, R251.reuse, P1 ;  /* 0x00000001ed9b7824 */ /* 0x100fe200008e06fb */
[----:B------:R0:W-:Y:S04]  /*b670*/  STL [R1+0x408], R0 ;  /* 0x0004080001007387 */ /* 0x0001e80000100800 */
[----:B------:R1:W3:Y:S02]  /*b680*/  @!P0 LDG.E.U16 R103, desc[UR40][R154.64] ;  /* 0x000000289a678981 */ /* 0x0002e4000c1e1500 */
[----:B-1----:R-:W-:Y:S02]  /*b690*/  IADD3 R154, P1, R0, R250, RZ ;  /* 0x000000fa009a7210 */ /* 0x002fe40007f3e0ff */
[----:B0-----:R-:W4:Y:S04]  /*b6a0*/  LDL.LU R0, [R1+0x104] ;  /* 0x0001040001007983 */ /* 0x001f280000300800 */
[----:B------:R0:W-:Y:S01]  /*b6b0*/  STS.U16 [R145+UR5+0x12e00], R105 ;  /* 0x012e006991007988 */ /* 0x0001e20008000405 */
[----:B------:R-:W-:Y:S01]  /*b6c0*/  IMAD.X R155, R249, 0x1, R251, P1 ;  /* 0x00000001f99b7824 */ /* 0x000fe200008e06fb */
[----:B0-----:R-:W-:-:S02]  /*b6d0*/  PRMT R105, RZ, 0x7610, R105 ;  /* 0x00007610ff697816 */ /* 0x001fc40000000069 */
[----:B------:R0:W-:Y:S04]  /*b6e0*/  STS.U16 [R145+UR5+0x13200], R21 ;  /* 0x0132001591007988 */ /* 0x0001e80008000405 */
[----:B------:R1:W3:Y:S01]  /*b6f0*/  @!P0 LDG.E.U16 R105, desc[UR40][R154.64] ;  /* 0x000000289a698981 */ /* 0x0002e2000c1e1500 */
[----:B0-----:R-:W-:Y:S02]  /*b700*/  PRMT R21, RZ, 0x7610, R21 ;  /* 0x00007610ff157816 */ /* 0x001fe40000000015 */
[----:B-1----:R-:W-:-:S05]  /*b710*/  IADD3 R154, P1, R2, R250, RZ ;  /* 0x000000fa029a7210 */ /* 0x002fca0007f3e0ff */
[----:B------:R-:W-:Y:S01]  /*b720*/  IMAD.X R155, R3, 0x1, R251, P1 ;  /* 0x00000001039b7824 */ /* 0x000fe200008e06fb */
[----:B------:R-:W-:Y:S04]  /*b730*/  STL [R1+0x40c], R249 ;  /* 0x00040cf901007387 */ /* 0x000fe80000100800 */
[----:B------:R0:W3:Y:S04]  /*b740*/  @!P0 LDG.E.U16 R21, desc[UR40][R154.64] ;  /* 0x000000289a158981 */ /* 0x0000e8000c1e1500 */
[----:B------:R1:W-:Y:S01]  /*b750*/  STL.64 [R1+0x3d0], R2 ;  /* 0x0003d00201007387 */ /* 0x0003e20000100a00 */
[----:B0-----:R-:W-:-:S03]  /*b760*/  IADD3 R154, P1, R112, R250, RZ ;  /* 0x000000fa709a7210 */ /* 0x001fc60007f3e0ff */
[----:B-1----:R-:W2:Y:S04]  /*b770*/  LDL R2, [R1+0x2e8] ;  /* 0x0002e80001027983 */ /* 0x002ea80000100800 */
[----:B------:R-:W3:Y:S01]  /*b780*/  LDL.LU R249, [R1+0x314] ;  /* 0x0003140001f97983 */ /* 0x000ee20000300800 */
[----:B----4-:R-:W-:-:S03]  /*b790*/  IMAD.X R155, R0, 0x1, R251, P1 ;  /* 0x00000001009b7824 */ /* 0x010fc600008e06fb */
[----:B------:R0:W-:Y:S04]  /*b7a0*/  STL [R1+0x428], R0 ;  /* 0x0004280001007387 */ /* 0x0001e80000100800 */
[----:B0-----:R-:W4:Y:S04]  /*b7b0*/  LDL.LU R0, [R1+0xec] ;  /* 0x0000ec0001007983 */ /* 0x001f280000300800 */
[----:B------:R0:W-:Y:S04]  /*b7c0*/  STS.U16 [R145+UR5+0x13600], R13 ;  /* 0x0136000d91007988 */ /* 0x0001e80008000405 */
[----:B------:R-:W3:Y:S01]  /*b7d0*/  LDL R112, [R1+0x2d8] ;  /* 0x0002d80001707983 */ /* 0x000ee20000100800 */
[----:B0-----:R-:W-:-:S06]  /*b7e0*/  PRMT R13, RZ, 0x7610, R13 ;  /* 0x00007610ff0d7816 */ /* 0x001fcc000000000d */
[----:B------:R0:W3:Y:S02]  /*b7f0*/  @!P0 LDG.E.U16 R13, desc[UR40][R154.64] ;  /* 0x000000289a0d8981 */ /* 0x0000e4000c1e1500 */
[----:B0-----:R-:W-:Y:S02]  /*b800*/  IADD3 R154, P1, R104, R250, RZ ;  /* 0x000000fa689a7210 */ /* 0x001fe40007f3e0ff */
[----:B------:R-:W3:Y:S03]  /*b810*/  LDL R104, [R1+0x2c8] ;  /* 0x0002c80001687983 */ /* 0x000ee60000100800 */
[----:B----4-:R-:W-:Y:S01]  /*b820*/  IMAD.X R155, R0, 0x1, R251, P1 ;  /* 0x00000001009b7824 */ /* 0x010fe200008e06fb */
[----:B------:R0:W-:Y:S04]  /*b830*/  STL [R1+0x448], R0 ;  /* 0x0004480001007387 */ /* 0x0001e80000100800 */
[----:B0-----:R-:W4:Y:S04]  /*b840*/  LDL.LU R0, [R1+0xcc] ;  /* 0x0000cc0001007983 */ /* 0x001f280000300800 */
[----:B------:R0:W-:Y:S04]  /*b850*/  STS.U16 [R145+UR5+0x13e00], R5 ;  /* 0x013e000591007988 */ /* 0x0001e80008000405 */
[----:B------:R1:W-:Y:S01]  /*b860*/  STS.U16 [R145+UR5+0x13a00], R9 ;  /* 0x013a000991007988 */ /* 0x0003e20008000405 */
[----:B0-----:R-:W-:-:S02]  /*b870*/  LOP3.LUT R5, R147, 0x80, RZ, 0xc0, !PT ;  /* 0x0000008093057812 */ /* 0x001fc400078ec0ff */
[----:B-1----:R-:W-:Y:S02]  /*b880*/  PRMT R9, RZ, 0x7610, R9 ;  /* 0x00007610ff097816 */ /* 0x002fe40000000009 */
[----:B------:R-:W-:-:S04]  /*b890*/  ISETP.NE.U32.AND P1, PT, R5, RZ, PT ;  /* 0x000000ff0500720c */ /* 0x000fc80003f25070 */
[----:B------:R0:W3:Y:S01]  /*b8a0*/  @!P0 LDG.E.U16 R9, desc[UR40][R154.64] ;  /* 0x000000289a098981 */ /* 0x0000e2000c1e1500 */
[----:B------:R-:W-:Y:S02]  /*b8b0*/  SEL R5, RZ, 0x90, !P1 ;  /* 0x00000090ff057807 */ /* 0x000fe40004800000 */
[----:B0-----:R-:W-:Y:S02]  /*b8c0*/  IADD3 R154, P1, R96, R250, RZ ;  /* 0x000000fa609a7210 */ /* 0x001fe40007f3e0ff */
[----:B------:R-:W3:Y:S03]  /*b8d0*/  LDL R96, [R1+0x2b8] ;  /* 0x0002b80001607983 */ /* 0x000ee60000100800 */
[----:B----4-:R-:W-:Y:S01]  /*b8e0*/  IMAD.X R155, R0, 0x1, R251, P1 ;  /* 0x00000001009b7824 */ /* 0x010fe200008e06fb */
[----:B------:R0:W-:Y:S04]  /*b8f0*/  STL [R1+0x468], R0 ;  /* 0x0004680001007387 */ /* 0x0001e80000100800 */
[----:B0-----:R-:W4:Y:S01]  /*b900*/  LDL.LU R0, [R1+0xac] ;  /* 0x0000ac0001007983 */ /* 0x001f220000300800 */
[----:B------:R-:W-:-:S03]  /*b910*/  LOP3.LUT R145, R147, 0x3f, RZ, 0xc0, !PT ;  /* 0x0000003f93917812 */ /* 0x000fc600078ec0ff */
[----:B------:R-:W3:Y:S02]  /*b920*/  LDL R3, [R1+0x2a8] ;  /* 0x0002a80001037983 */ /* 0x000ee40000100800 */
[----:B------:R-:W-:-:S05]  /*b930*/  IMAD.SHL.U32 R145, R145, 0x2, RZ ;  /* 0x0000000291917824 */ /* 0x000fca00078e00ff */
[----:B------:R-:W-:Y:S01]  /*b940*/  LOP3.LUT R5, R5, R145, RZ, 0x3c, !PT ;  /* 0x0000009105057212 */ /* 0x000fe200078e3cff */
[----:B------:R-:W-:-:S05]  /*b950*/  IMAD.SHL.U32 R145, R147, 0x200, RZ ;  /* 0x0000020093917824 */ /* 0x000fca00078e00ff */
[----:B------:R-:W-:Y:S02]  /*b960*/  LOP3.LUT R145, R5, 0x8000, R145, 0xf8, !PT ;  /* 0x0000800005917812 */ /* 0x000fe400078ef891 */
[----:B------:R-:W-:-:S06]  /*b970*/  PRMT R5, RZ, 0x7610, R5 ;  /* 0x00007610ff057816 */ /* 0x000fcc0000000005 */
[----:B------:R2:W3:Y:S02]  /*b980*/  @!P0 LDG.E.U16 R5, desc[UR40][R154.64] ;  /* 0x000000289a058981 */ /* 0x0004e4000c1e1500 */
[----:B--2---:R-:W-:Y:S02]  /*b990*/  IADD3 R154, P1, R2, R250, RZ ;  /* 0x000000fa029a7210 */ /* 0x004fe40007f3e0ff */
[----:B------:R-:W2:Y:S03]  /*b9a0*/  LDL R2, [R1+0x2c] ;  /* 0x00002c0001027983 */ /* 0x000ea60000100800 */
[----:B----4-:R-:W-:Y:S01]  /*b9b0*/  IMAD.X R155, R0, 0x1, R251, P1 ;  /* 0x00000001009b7824 */ /* 0x010fe200008e06fb */
[----:B------:R0:W-:Y:S04]  /*b9c0*/  STL [R1+0x488], R0 ;  /* 0x0004880001007387 */ /* 0x0001e80000100800 */
[----:B0-----:R-:W4:Y:S04]  /*b9d0*/  LDL.LU R0, [R1+0x8c] ;  /* 0x00008c0001007983 */ /* 0x001f280000300800 */
[----:B------:R0:W-:Y:S02]  /*b9e0*/  STS.U16 [R145+UR5], R109 ;  /* 0x0000006d91007988 */ /* 0x0001e40008000405 */
[----:B0-----:R-:W-:-:S06]  /*b9f0*/  PRMT R109, RZ, 0x7610, R109 ;  /* 0x00007610ff6d7816 */ /* 0x001fcc000000006d */
[----:B------:R3:W2:Y:S02]  /*ba00*/  @!P0 LDG.E.U16 R109, desc[UR40][R154.64] ;  /* 0x000000289a6d8981 */ /* 0x0006a4000c1e1500 */
[----:B---3--:R-:W-:-:S05]  /*ba10*/  IADD3 R154, P1, R112, R250, RZ ;  /* 0x000000fa709a7210 */ /* 0x008fca0007f3e0ff */
[----:B----4-:R-:W-:Y:S01]  /*ba20*/  IMAD.X R155, R0, 0x1, R251, P1 ;  /* 0x00000001009b7824 */ /* 0x010fe200008e06fb */
[----:B------:R0:W-:Y:S04]  /*ba30*/  STL [R1+0x4a8], R0 ;  /* 0x0004a80001007387 */ /* 0x0001e80000100800 */
[----:B0-----:R-:W3:Y:S04]  /*ba40*/  LDL.LU R0, [R1+0x6c] ;  /* 0x00006c0001007983 */ /* 0x001ee80000300800 */
[----:B------:R0:W-:Y:S04]  /*ba50*/  STS.U16 [R145+UR5+0x400], R111 ;  /* 0x0004006f91007988 */ /* 0x0001e80008000405 */
[----:B------:R-:W4:Y:S04]  /*ba60*/  LDL.LU R158, [R1+0x288] ;  /* 0x00028800019e7983 */ /* 0x000f280000300800 */
[----:B------:R-:W4:Y:S01]  /*ba70*/  LDL.LU R167, [R1+0x298] ;  /* 0x0002980001a77983 */ /* 0x000f220000300800 */
[----:B0-----:R-:W-:-:S06]  /*ba80*/  PRMT R111, RZ, 0x7610, R111 ;  /* 0x00007610ff6f7816 */ /* 0x001fcc000000006f */
[----:B------:R0:W4:Y:S02]  /*ba90*/  @!P0 LDG.E.U16 R111, desc[UR40][R154.64] ;  /* 0x000000289a6f8981 */ /* 0x000124000c1e1500 */
[----:B0-----:R-:W-:-:S05]  /*baa0*/  IADD3 R154, P1, R104, R250, RZ ;  /* 0x000000fa689a7210 */ /* 0x001fca0007f3e0ff */
[----:B---3--:R-:W-:Y:S01]  /*bab0*/  IMAD.X R155, R0, 0x1, R251, P1 ;  /* 0x00000001009b7824 */ /* 0x008fe200008e06fb */
[----:B------:R0:W-:Y:S04]  /*bac0*/  STL [R1+0x4ac], R0 ;  /* 0x0004ac0001007387 */ /* 0x0001e80000100800 */
[----:B0-----:R-:W3:Y:S04]  /*bad0*/  LDL.LU R0, [R1+0x4c] ;  /* 0x00004c0001007983 */ /* 0x001ee80000300800 */
[----:B------:R-:W4:Y:S04]  /*bae0*/  LDL.LU R151, [R1+0x278] ;  /* 0x0002780001977983 */ /* 0x000f280000300800 */
[----:B------:R0:W-:Y:S04]  /*baf0*/  STS.U16 [R145+UR5+0x800], R113 ;  /* 0x0008007191007988 */ /* 0x0001e80008000405 */
[----:B------:R-:W4:Y:S01]  /*bb00*/  LDL.LU R159, [R1+0x14] ;  /* 0x00001400019f7983 */ /* 0x000f220000300800 */
[----:B0-----:R-:W-:-:S06]  /*bb10*/  PRMT R113, RZ, 0x7610, R113 ;  /* 0x00007610ff717816 */ /* 0x001fcc0000000071 */
[----:B------:R0:W4:Y:S02]  /*bb20*/  @!P0 LDG.E.U16 R113, desc[UR40][R154.64] ;  /* 0x000000289a718981 */ /* 0x000124000c1e1500 */
[-C--:B0-----:R-:W-:Y:S02]  /*bb30*/  IADD3 R154, P1, R96, R250.reuse, RZ ;  /* 0x000000fa609a7210 */ /* 0x081fe40007f3e0ff */
[----:B------:R0:W-:Y:S02]  /*bb40*/  STS.U16 [R145+UR5+0xc00], R115 ;  /* 0x000c007391007988 */ /* 0x0001e40008000405 */
[----:B0-----:R-:W-:Y:S01]  /*bb50*/  PRMT R115, RZ, 0x7610, R115 ;  /* 0x00007610ff737816 */ /* 0x001fe20000000073 */
[----:B---3--:R-:W-:Y:S01]  /*bb60*/  IMAD.X R155, R0, 0x1, R251, P1 ;  /* 0x00000001009b7824 */ /* 0x008fe200008e06fb */
[----:B------:R0:W-:Y:S04]  /*bb70*/  STL [R1+0x4b0], R0 ;  /* 0x0004b00001007387 */ /* 0x0001e80000100800 */
[----:B------:R1:W3:Y:S04]  /*bb80*/  @!P0 LDG.E.U16 R115, desc[UR40][R154.64] ;  /* 0x000000289a738981 */ /* 0x0002e8000c1e1500 */
[----:B0-----:R-:W3:Y:S04]  /*bb90*/  LDL R0, [R1+0x23c] ;  /* 0x00023c0001007983 */ /* 0x001ee80000100800 */
[----:B------:R-:W3:Y:S04]  /*bba0*/  LDL.LU R128, [R1+0x224] ;  /* 0x0002240001807983 */ /* 0x000ee80000300800 */
[----:B------:R-:W3:Y:S04]  /*bbb0*/  LDL.LU R153, [R1+0x254] ;  /* 0x0002540001997983 */ /* 0x000ee80000300800 */
[----:B------:R-:W3:Y:S01]  /*bbc0*/  LDL.LU R169, [R1+0x268] ;  /* 0x0002680001a97983 */ /* 0x000ee20000300800 */
[----:B-1----:R-:W-:-:S03]  /*bbd0*/  IADD3 R154, P1, R3, R250, RZ ;  /* 0x000000fa039a7210 */ /* 0x002fc60007f3e0ff */
[----:B------:R0:W-:Y:S02]  /*bbe0*/  STS.U16 [R145+UR5+0x1000], R117 ;  /* 0x0010007591007988 */ /* 0x0001e40008000405 */
[----:B--2---:R-:W-:Y:S01]  /*bbf0*/  IMAD.X R155, R2, 0x1, R251, P1 ;  /* 0x00000001029b7824 */ /* 0x004fe200008e06fb */
[----:B0-----:R-:W-:Y:S01]  /*bc00*/  PRMT R117, RZ, 0x7610, R117 ;  /* 0x00007610ff757816 */ /* 0x001fe20000000075 */
[----:B------:R0:W-:Y:S05]  /*bc10*/  STS.U16 [R145+UR5+0x1400], R119 ;  /* 0x0014007791007988 */ /* 0x0001ea0008000405 */
[----:B------:R4:W2:Y:S01]  /*bc20*/  @!P0 LDG.E.U16 R117, desc[UR40][R154.64] ;  /* 0x000000289a758981 */ /* 0x0008a2000c1e1500 */
[----:B0-----:R-:W-:-:S02]  /*bc30*/  PRMT R119, RZ, 0x7610, R119 ;  /* 0x00007610ff777816 */ /* 0x001fc40000000077 */
[----:B----4-:R-:W-:-:S05]  /*bc40*/  IADD3 R154, P1, R167, R250, RZ ;  /* 0x000000faa79a7210 */ /* 0x010fca0007f3e0ff */
[----:B------:R-:W-:Y:S01]  /*bc50*/  IMAD.X R155, R166, 0x1, R251, P1 ;  /* 0x00000001a69b7824 */ /* 0x000fe200008e06fb */
[----:B------:R0:W-:Y:S04]  /*bc60*/  STS.U16 [R145+UR5+0x1800], R121 ;  /* 0x0018007991007988 */ /* 0x0001e80008000405 */
[----:B------:R1:W4:Y:S01]  /*bc70*/  @!P0 LDG.E.U16 R119, desc[UR40][R154.64] ;  /* 0x000000289a778981 */ /* 0x000322000c1e1500 */
[----:B0-----:R-:W-:Y:S02]  /*bc80*/  PRMT R121, RZ, 0x7610, R121 ;  /* 0x00007610ff797816 */ /* 0x001fe40000000079 */
[----:B-1----:R-:W-:-:S05]  /*bc90*/  IADD3 R154, P1, R158, R250, RZ ;  /* 0x000000fa9e9a7210 */ /* 0x002fca0007f3e0ff */
        /* <DEDUP_REMOVED lines=8> */
[----:B0-----:R-:W-:-:S03]  /*bd20*/  PRMT R125, RZ, 0x7610, R125 ;  /* 0x00007610ff7d7816 */ /* 0x001fc6000000007d */
[----:B------:R-:W-:Y:S04]  /*bd30*/  STL [R1+0x4e4], R167 ;  /* 0x0004e4a701007387 */ /* 0x000fe80000100800 */
[----:B------:R0:W-:Y:S04]  /*bd40*/  STL [R1+0x4e8], R166 ;  /* 0x0004e8a601007387 */ /* 0x0001e80000100800 */
[----:B------:R1:W-:Y:S04]  /*bd50*/  STS.U16 [R145+UR5+0x2400], R127 ;  /* 0x0024007f91007988 */ /* 0x0003e80008000405 */
[----:B0-----:R-:W2:Y:S04]  /*bd60*/  LDL.LU R166, [R1+0x214] ;  /* 0x0002140001a67983 */ /* 0x001ea80000300800 */
[----:B------:R-:W-:Y:S01]  /*bd70*/  STL [R1+0x4ec], R158 ;  /* 0x0004ec9e01007387 */ /* 0x000fe20000100800 */
[----:B-1----:R-:W-:-:S03]  /*bd80*/  PRMT R127, RZ, 0x7610, R127 ;  /* 0x00007610ff7f7816 */ /* 0x002fc6000000007f */
[----:B------:R0:W-:Y:S04]  /*bd90*/  STL [R1+0x4f8], R159 ;  /* 0x0004f89f01007387 */ /* 0x0001e80000100800 */
[----:B0-----:R-:W4:Y:S04]  /*bda0*/  LDL.LU R159, [R1+0x204] ;  /* 0x00020400019f7983 */ /* 0x001f280000300800 */
[----:B------:R-:W-:Y:S04]  /*bdb0*/  STL [R1+0x500], R151 ;  /* 0x0005009701007387 */ /* 0x000fe80000100800 */
[----:B------:R-:W-:Y:S01]  /*bdc0*/  STL [R1+0x504], R150 ;  /* 0x0005049601007387 */ /* 0x000fe20000100800 */
[----:B---3--:R-:W-:-:S05]  /*bdd0*/  IADD3 R154, P1, R169, R250, RZ ;  /* 0x000000faa99a7210 */ /* 0x008fca0007f3e0ff */
[----:B------:R-:W-:-:S05]  /*bde0*/  IMAD.X R155, R142, 0x1, R251, P1 ;  /* 0x000000018e9b7824 */ /* 0x000fca00008e06fb */
[----:B------:R0:W3:Y:S02]  /*bdf0*/  @!P0 LDG.E.U16 R125, desc[UR40][R154.64] ;  /* 0x000000289a7d8981 */ /* 0x0000e4000c1e1500 */
[-C--:B0-----:R-:W-:Y:S02]  /*be00*/  IADD3 R154, P1, R153, R250.reuse, RZ ;  /* 0x000000fa999a7210 */ /* 0x081fe40007f3e0ff */
[----:B------:R-:W-:Y:S03]  /*be10*/  STL [R1+0x508], R169 ;  /* 0x000508a901007387 */ /* 0x000fe60000100800 */
[----:B------:R-:W-:Y:S01]  /*be20*/  IMAD.X R155, R134, 0x1, R251, P1 ;  /* 0x00000001869b7824 */ /* 0x000fe200008e06fb */
[----:B------:R-:W-:Y:S04]  /*be30*/  STL [R1+0x518], R142 ;  /* 0x0005188e01007387 */ /* 0x000fe80000100800 */
[----:B------:R-:W-:Y:S04]  /*be40*/  STL [R1+0x51c], R153 ;  /* 0x00051c9901007387 */ /* 0x000fe80000100800 */
[----:B------:R0:W3:Y:S04]  /*be50*/  @!P0 LDG.E.U16 R127, desc[UR40][R154.64] ;  /* 0x000000289a7f8981 */ /* 0x0000e8000c1e1500 */
[----:B------:R1:W-:Y:S01]  /*be60*/  STL [R1+0x520], R134 ;  /* 0x0005208601007387 */ /* 0x0003e20000100800 */
[----:B0-----:R-:W-:-:S03]  /*be70*/  IADD3 R154, P1, R0, R250, RZ ;  /* 0x000000fa009a7210 */ /* 0x001fc60007f3e0ff */
[----:B------:R-:W3:Y:S04]  /*be80*/  LDL R0, [R1+0x1c0] ;  /* 0x0001c00001007983 */ /* 0x000ee80000100800 */
[----:B------:R-:W3:Y:S04]  /*be90*/  LDL.LU R190, [R1+0x190] ;  /* 0x0001900001be7983 */ /* 0x000ee80000300800 */
[----:B------:R-:W3:Y:S04]  /*bea0*/  LDL.LU R183, [R1+0x30] ;  /* 0x0000300001b77983 */ /* 0x000ee80000300800 */
[----:B------:R-:W3:Y:S04]  /*beb0*/  LDL.LU R182, [R1+0x1a0] ;  /* 0x0001a00001b67983 */ /* 0x000ee80000300800 */
[----:B------:R-:W3:Y:S04]  /*bec0*/  LDL.LU R175, [R1+0x10] ;  /* 0x0000100001af7983 */ /* 0x000ee80000300800 */
[----:B------:R-:W3:Y:S04]  /*bed0*/  LDL.LU R174, [R1+0x1b0] ;  /* 0x0001b00001ae7983 */ /* 0x000ee80000300800 */
[----:B-1----:R-:W3:Y:S04]  /*bee0*/  LDL.LU R134, [R1+0x1d0] ;  /* 0x0001d00001867983 */ /* 0x002ee80000300800 */
[----:B------:R-:W3:Y:S04]  /*bef0*/  LDL.LU R96, [R1+0x1e0] ;  /* 0x0001e00001607983 */ /* 0x000ee80000300800 */
[----:B------:R-:W3:Y:S01]  /*bf00*/  LDL.LU R150, [R1+0x1f0] ;  /* 0x0001f00001967983 */ /* 0x000ee20000300800 */
[----:B------:R-:W-:-:S03]  /*bf10*/  IMAD.X R155, R126, 0x1, R251, P1 ;  /* 0x000000017e9b7824 */ /* 0x000fc600008e06fb */
[----:B------:R0:W-:Y:S02]  /*bf20*/  STS.U16 [R145+UR5+0x2800], R129 ;  /* 0x0028008191007988 */ /* 0x0001e40008000405 */
[----:B0-----:R-:W-:Y:S02]  /*bf30*/  PRMT R129, RZ, 0x7610, R129 ;  /* 0x00007610ff817816 */ /* 0x001fe40000000081 */
[----:B------:R0:W-:Y:S04]  /*bf40*/  STS.U16 [R145+UR5+0x2c00], R131 ;  /* 0x002c008391007988 */ /* 0x0001e80008000405 */
[----:B------:R1:W3:Y:S01]  /*bf50*/  @!P0 LDG.E.U16 R129, desc[UR40][R154.64] ;  /* 0x000000289a818981 */ /* 0x0002e2000c1e1500 */
[----:B0-----:R-:W-:Y:S02]  /*bf60*/  PRMT R131, RZ, 0x7610, R131 ;  /* 0x00007610ff837816 */ /* 0x001fe40000000083 */
[----:B-1----:R-:W-:-:S05]  /*bf70*/  IADD3 R154, P1, R128, R250, RZ ;  /* 0x000000fa809a7210 */ /* 0x002fca0007f3e0ff */
[----:B------:R-:W-:Y:S01]  /*bf80*/  IMAD.X R155, R118, 0x1, R251, P1 ;  /* 0x00000001769b7824 */ /* 0x000fe200008e06fb */
[----:B------:R0:W-:Y:S04]  /*bf90*/  STS.U16 [R145+UR5+0x3000], R133 ;  /* 0x0030008591007988 */ /* 0x0001e80008000405 */
[----:B------:R2:W3:Y:S01]  /*bfa0*/  @!P0 LDG.E.U16 R131, desc[UR40][R154.64] ;  /* 0x000000289a838981 */ /* 0x0004e2000c1e1500 */
[----:B0-----:R-:W-:Y:S02]  /*bfb0*/  PRMT R133, RZ, 0x7610, R133 ;  /* 0x00007610ff857816 */ /* 0x001fe40000000085 */
[----:B--2---:R-:W-:-:S05]  /*bfc0*/  IADD3 R154, P1, R166, R250, RZ ;  /* 0x000000faa69a7210 */ /* 0x004fca0007f3e0ff */
[----:B------:R-:W-:Y:S01]  /*bfd0*/  IMAD.X R155, R110, 0x1, R251, P1 ;  /* 0x000000016e9b7824 */ /* 0x000fe200008e06fb */
[----:B------:R0:W-:Y:S04]  /*bfe0*/  STS.U16 [R145+UR5+0x3400], R135 ;  /* 0x0034008791007988 */ /* 0x0001e80008000405 */
[----:B------:R4:W2:Y:S01]  /*bff0*/  @!P0 LDG.E.U16 R133, desc[UR40][R154.64] ;  /* 0x000000289a858981 */ /* 0x0008a2000c1e1500 */
[----:B0-----:R-:W-:Y:S02]  /*c000*/  PRMT R135, RZ, 0x7610, R135 ;  /* 0x00007610ff877816 */ /* 0x001fe40000000087 */
[----:B----4-:R-:W-:-:S05]  /*c010*/  IADD3 R154, P1, R159, R250, RZ ;  /* 0x000000fa9f9a7210 */ /* 0x010fca0007f3e0ff */
[----:B------:R-:W-:Y:S01]  /*c020*/  IMAD.X R155, R102, 0x1, R251, P1 ;  /* 0x00000001669b7824 */ /* 0x000fe200008e06fb */
[----:B------:R0:W-:Y:S04]  /*c030*/  STS.U16 [R145+UR5+0x3800], R137 ;  /* 0x0038008991007988 */ /* 0x0001e80008000405 */
[----:B------:R3:W4:Y:S01]  /*c040*/  @!P0 LDG.E.U16 R135, desc[UR40][R154.64] ;  /* 0x000000289a878981 */ /* 0x000722000c1e1500 */
[----:B0-----:R-:W-:-:S03]  /*c050*/  PRMT R137, RZ, 0x7610, R137 ;  /* 0x00007610ff897816 */ /* 0x001fc60000000089 */
[----:B------:R0:W-:Y:S02]  /*c060*/  STS.U16 [R145+UR5+0x3c00], R139 ;  /* 0x003c008b91007988 */ /* 0x0001e40008000405 */
[----:B0-----:R-:W-:Y:S02]  /*c070*/  PRMT R139, RZ, 0x7610, R139 ;  /* 0x00007610ff8b7816 */ /* 0x001fe4000000008b */
[----:B------:R0:W-:Y:S04]  /*c080*/  STS.U16 [R145+UR5+0x4000], R141 ;  /* 0x0040008d91007988 */ /* 0x0001e80008000405 */
[----:B------:R-:W-:Y:S01]  /*c090*/  STL [R1+0x524], R126 ;  /* 0x0005247e01007387 */ /* 0x000fe20000100800 */
[----:B0-----:R-:W-:-:S03]  /*c0a0*/  PRMT R141, RZ, 0x7610, R141 ;  /* 0x00007610ff8d7816 */ /* 0x001fc6000000008d */
[----:B------:R-:W-:Y:S04]  /*c0b0*/  STL [R1+0x530], R128 ;  /* 0x0005308001007387 */ /* 0x000fe80000100800 */
[----:B------:R-:W2:Y:S04]  /*c0c0*/  LDL R112, [R1+0x324] ;  /* 0x0003240001707983 */ /* 0x000ea80000100800 */
[----:B------:R-:W4:Y:S04]  /*c0d0*/  LDL R104, [R1+0x330] ;  /* 0x0003300001687983 */ /* 0x000f280000100800 */
[----:B------:R-:W4:Y:S04]  /*c0e0*/  LDL R3, [R1+0x240] ;  /* 0x0002400001037983 */ /* 0x000f280000100800 */
[----:B------:R-:W4:Y:S01]  /*c0f0*/  LDL R2, [R1+0x200] ;  /* 0x0002000001027983 */ /* 0x000f220000100800 */
[----:B---3--:R-:W-:-:S05]  /*c100*/  IADD3 R154, P1, R150, R250, RZ ;  /* 0x000000fa969a7210 */ /* 0x008fca0007f3e0ff */
        /* <DEDUP_REMOVED lines=8> */
[----:B0-----:R-:W-:Y:S02]  /*c190*/  IADD3 R154, P1, R0, R250, RZ ;  /* 0x000000fa009a7210 */ /* 0x001fe40007f3e0ff */
[----:B------:R-:W4:Y:S04]  /*c1a0*/  LDL R0, [R1+0x11c] ;  /* 0x00011c0001007983 */ /* 0x000f280000100800 */
[----:B------:R-:W2:Y:S04]  /*c1b0*/  LDL.LU R239, [R1+0x110] ;  /* 0x0001100001ef7983 */ /* 0x000ea80000300800 */
[----:B------:R-:W3:Y:S04]  /*c1c0*/  LDL.LU R238, [R1+0x130] ;  /* 0x0001300001ee7983 */ /* 0x000ee80000300800 */
[----:B------:R-:W4:Y:S04]  /*c1d0*/  LDL.LU R231, [R1+0xf0] ;  /* 0x0000f00001e77983 */ /* 0x000f280000300800 */
        /* <DEDUP_REMOVED lines=9> */
[----:B------:R-:W2:Y:S01]  /*c270*/  LDL.LU R191, [R1+0x50] ;  /* 0x0000500001bf7983 */ /* 0x000ea20000300800 */
        /* <DEDUP_REMOVED lines=16> */
[----:B-1----:R-:W-:Y:S01]  /*c380*/  IADD3 R154, P1, R190, R250, RZ ;  /* 0x000000fabe9a7210 */ /* 0x002fe20007f3e0ff */
        /* <DEDUP_REMOVED lines=15> */
[----:B0-----:R-:W-:Y:S01]  /*c480*/  PRMT R97, RZ, 0x7610, R97 ;  /* 0x00007610ff617816 */ /* 0x001fe20000000061 */
[----:B--2---:R-:W-:-:S05]  /*c490*/  IMAD.X R155, R191, 0x1, R251, P1 ;  /* 0x00000001bf9b7824 */ /* 0x004fca00008e06fb */
[----:B------:R4:W2:Y:S02]  /*c4a0*/  @!P0 LDG.E.U16 R7, desc[UR40][R154.64] ;  /* 0x000000289a078981 */ /* 0x0008a4000c1e1500 */
[----:B----4-:R-:W-:-:S05]  /*c4b0*/  IADD3 R154, P1, R198, R250, RZ ;  /* 0x000000fac69a7210 */ /* 0x010fca0007f3e0ff */
[----:B---3--:R-:W-:-:S05]  /*c4c0*/  IMAD.X R155, R199, 0x1, R251, P1 ;  /* 0x00000001c79b7824 */ /* 0x008fca00008e06fb */
[----:B------:R0:W3:Y:S02]  /*c4d0*/  @!P0 LDG.E.U16 R11, desc[UR40][R154.64] ;  /* 0x000000289a0b8981 */ /* 0x0000e4000c1e1500 */
[----:B0-----:R-:W-:-:S05]  /*c4e0*/  IADD3 R154, P1, R206, R250, RZ ;  /* 0x000000face9a7210 */ /* 0x001fca0007f3e0ff */
[----:B------:R-:W-:-:S05]  /*c4f0*/  IMAD.X R155, R207, 0x1, R251, P1 ;  /* 0x00000001cf9b7824 */ /* 0x000fca00008e06fb */
[----:B------:R0:W4:Y:S02]  /*c500*/  @!P0 LDG.E.U16 R15, desc[UR40][R154.64] ;  /* 0x000000289a0f8981 */ /* 0x000124000c1e1500 */
        /* <DEDUP_REMOVED lines=13> */
[----:B------:R-:W-:Y:S02]  /*c5e0*/  IMAD.X R155, R0, 0x1, R251, P1 ;  /* 0x00000001009b7824 */ /* 0x000fe400008e06fb */
[----:B------:R-:W2:Y:S04]  /*c5f0*/  LDL R0, [R1+0xe4] ;  /* 0x0000e40001007983 */ /* 0x000ea80000100800 */
[----:B------:R0:W4:Y:S02]  /*c600*/  @!P0 LDG.E.U16 R95, desc[UR40][R154.64] ;  /* 0x000000289a5f8981 */ /* 0x000124000c1e1500 */
[----:B0-----:R-:W-:-:S05]  /*c610*/  IADD3 R154, P1, R104, R250, RZ ;  /* 0x000000fa689a7210 */ /* 0x001fca0007f3e0ff */
[--C-:B------:R-:W-:Y:S01]  /*c620*/  IMAD.X R155, R3, 0x1, R251.reuse, P1 ;  /* 0x00000001039b7824 */ /* 0x100fe200008e06fb */
[----:B------:R0:W-:Y:S04]  /*c630*/  STL [R1+0x42c], R249 ;  /* 0x00042cf901007387 */ /* 0x0001e80000100800 */
[----:B------:R1:W4:Y:S02]  /*c640*/  @!P0 LDG.E.U16 R97, desc[UR40][R154.64] ;  /* 0x000000289a618981 */ /* 0x000324000c1e1500 */
[----:B-1----:R-:W-:Y:S02]  /*c650*/  IADD3 R154, P1, R249, R250, RZ ;  /* 0x000000faf99a7210 */ /* 0x002fe40007f3e0ff */
[----:B0-----:R-:W3:Y:S04]  /*c660*/  LDL.LU R249, [R1+0x304] ;  /* 0x0003040001f97983 */ /* 0x001ee80000300800 */
[----:B------:R0:W-:Y:S01]  /*c670*/  STS.U16 [R145+UR5+0x7800], R101 ;  /* 0x0078006591007988 */ /* 0x0001e20008000405 */
[----:B------:R-:W-:-:S03]  /*c680*/  IMAD.X R155, R2, 0x1, R251, P1 ;  /* 0x00000001029b7824 */ /* 0x000fc600008e06fb */
[----:B------:R1:W-:Y:S04]  /*c690*/  STS.U16 [R145+UR5+0x7400], R99 ;  /* 0x0074006391007988 */ /* 0x0003e80008000405 */
[----:B------:R-:W4:Y:S01]  /*c6a0*/  LDL R136, [R1+0xc4] ;  /* 0x0000c40001887983 */ /* 0x000f220000100800 */
[----:B0-----:R-:W-:-:S03]  /*c6b0*/  LOP3.LUT R101, R147, 0x80, RZ, 0xc0, !PT ;  /* 0x0000008093657812 */ /* 0x001fc600078ec0ff */
[----:B------:R-:W4:Y:S01]  /*c6c0*/  LDL R128, [R1+0xa4] ;  /* 0x0000a40001807983 */ /* 0x000f220000100800 */
[----:B-1----:R-:W-:Y:S02]  /*c6d0*/  PRMT R99, RZ, 0x7610, R99 ;  /* 0x00007610ff637816 */ /* 0x002fe40000000063 */
[----:B------:R-:W-:Y:S01]  /*c6e0*/  ISETP.NE.U32.AND P1, PT, R101, RZ, PT ;  /* 0x000000ff6500720c */ /* 0x000fe20003f25070 */
[----:B------:R-:W4:Y:S03]  /*c6f0*/  LDL R126, [R1+0x84] ;  /* 0x00008400017e7983 */ /* 0x000f260000100800 */
[----:B------:R-:W-:Y:S01]  /*c700*/  SEL R101, RZ, 0x90, !P1 ;  /* 0x00000090ff657807 */ /* 0x000fe20004800000 */
[----:B------:R-:W4:Y:S04]  /*c710*/  LDL.LU R3, [R1+0x238] ;  /* 0x0002380001037983 */ /* 0x000f280000300800 */
[----:B------:R3:W4:Y:S04]  /*c720*/  @!P0 LDG.E.U16 R99, desc[UR40][R154.64] ;  /* 0x000000289a638981 */ /* 0x000728000c1e1500 */
[----:B------:R-:W4:Y:S01]  /*c730*/  LDL.LU R2, [R1+0x32c] ;  /* 0x00032c0001027983 */ /* 0x000f220000300800 */
[----:B---3--:R-:W-:-:S03]  /*c740*/  IADD3 R154, P1, R249, R250, RZ ;  /* 0x000000faf99a7210 */ /* 0x008fc60007f3e0ff */
[----:B------:R0:W-:Y:S04]  /*c750*/  STL [R1+0x44c], R249 ;  /* 0x00044cf901007387 */ /* 0x0001e80000100800 */
[----:B0-----:R-:W3:Y:S04]  /*c760*/  LDL.LU R249, [R1+0x2f4] ;  /* 0x0002f40001f97983 */ /* 0x001ee80000300800 */
[----:B------:R0:W-:Y:S01]  /*c770*/  STS.U16 [R145+UR5+0x7c00], R103 ;  /* 0x007c006791007988 */ /* 0x0001e20008000405 */
[----:B--2---:R-:W-:-:S03]  /*c780*/  IMAD.X R155, R0, 0x1, R251, P1 ;  /* 0x00000001009b7824 */ /* 0x004fc600008e06fb */
[----:B------:R-:W2:Y:S04]  /*c790*/  LDL R120, [R1+0x2c4] ;  /* 0x0002c40001787983 */ /* 0x000ea80000100800 */
[----:B------:R-:W2:Y:S01]  /*c7a0*/  LDL R112, [R1+0x64] ;  /* 0x0000640001707983 */ /* 0x000ea20000100800 */
[----:B0-----:R-:W-:-:S03]  /*c7b0*/  LOP3.LUT R103, R147, 0x3f, RZ, 0xc0, !PT ;  /* 0x0000003f93677812 */ /* 0x001fc600078ec0ff */
[----:B------:R-:W2:Y:S02]  /*c7c0*/  LDL R0, [R1+0x2b4] ;  /* 0x0002b40001007983 */ /* 0x000ea40000100800 */
[----:B------:R-:W-:Y:S02]  /*c7d0*/  IMAD.SHL.U32 R103, R103, 0x2, RZ ;  /* 0x0000000267677824 */ /* 0x000fe400078e00ff */
[----:B------:R-:W2:Y:S03]  /*c7e0*/  LDL R104, [R1+0x44] ;  /* 0x0000440001687983 */ /* 0x000ea60000100800 */
[----:B------:R-:W-:Y:S01]  /*c7f0*/  LOP3.LUT R101, R101, R103, RZ, 0x3c, !PT ;  /* 0x0000006765657212 */ /* 0x000fe200078e3cff */
[----:B------:R-:W-:-:S05]  /*c800*/  IMAD.SHL.U32 R103, R147, 0x200, RZ ;  /* 0x0000020093677824 */ /* 0x000fca00078e00ff */
[----:B------:R-:W-:Y:S02]  /*c810*/  LOP3.LUT R103, R101, 0x8000, R103, 0xf8, !PT ;  /* 0x0000800065677812 */ /* 0x000fe400078ef867 */
[----:B------:R-:W-:-:S06]  /*c820*/  PRMT R101, RZ, 0x7610, R101 ;  /* 0x00007610ff657816 */ /* 0x000fcc0000000065 */
[----:B------:R3:W2:Y:S02]  /*c830*/  @!P0 LDG.E.U16 R101, desc[UR40][R154.64] ;  /* 0x000000289a658981 */ /* 0x0006a4000c1e1500 */
[----:B---3--:R-:W-:Y:S02]  /*c840*/  IADD3 R154, P1, R249, R250, RZ ;  /* 0x000000faf99a7210 */ /* 0x008fe40007f3e0ff */
[----:B------:R0:W-:Y:S04]  /*c850*/  STL [R1+0x46c], R249 ;  /* 0x00046cf901007387 */ /* 0x0001e80000100800 */
[----:B0-----:R-:W3:Y:S01]  /*c860*/  LDL.LU R249, [R1+0x2e4] ;  /* 0x0002e40001f97983 */ /* 0x001ee20000300800 */
[----:B------:R-:W-:Y:S01]  /*c870*/  LOP3.LUT R145, R103, 0x20, RZ, 0x3c, !PT ;  /* 0x0000002067917812 */ /* 0x000fe200078e3cff */
[----:B----4-:R-:W-:-:S04]  /*c880*/  IMAD.X R155, R136, 0x1, R251, P1 ;  /* 0x00000001889b7824 */ /* 0x010fc800008e06fb */
[----:B------:R0:W-:Y:S02]  /*c890*/  STS.U16 [R145+UR5+0x500], R105 ;  /* 0x0005006991007988 */ /* 0x0001e40008000405 */
[----:B0-----:R-:W-:-:S06]  /*c8a0*/  PRMT R105, RZ, 0x7610, R105 ;  /* 0x00007610ff697816 */ /* 0x001fcc0000000069 */
[----:B------:R3:W4:Y:S02]  /*c8b0*/  @!P0 LDG.E.U16 R105, desc[UR40][R154.64] ;  /* 0x000000289a698981 */ /* 0x000724000c1e1500 */
[----:B---3--:R-:W-:Y:S02]  /*c8c0*/  IADD3 R154, P1, R249, R250, RZ ;  /* 0x000000faf99a7210 */ /* 0x008fe40007f3e0ff */
[----:B------:R0:W-:Y:S04]  /*c8d0*/  STL [R1+0x48c], R249 ;  /* 0x00048cf901007387 */ /* 0x0001e80000100800 */
[----:B0-----:R-:W3:Y:S01]  /*c8e0*/  LDL.LU R249, [R1+0x2d4] ;  /* 0x0002d40001f97983 */ /* 0x001ee20000300800 */
[----:B------:R-:W-:-:S03]  /*c8f0*/  IMAD.X R155, R128, 0x1, R251, P1 ;  /* 0x00000001809b7824 */ /* 0x000fc600008e06fb */
[----:B------:R0:W-:Y:S04]  /*c900*/  STS.U16 [R145+UR5+0x100], R21 ;  /* 0x0001001591007988 */ /* 0x0001e80008000405 */
[----:B------:R1:W-:Y:S04]  /*c910*/  STS.U16 [R145+UR5+0x900], R13 ;  /* 0x0009000d91007988 */ /* 0x0003e80008000405 */
[----:B------:R2:W-:Y:S01]  /*c920*/  STS.U16 [R145+UR5+0xd00], R9 ;  /* 0x000d000991007988 */ /* 0x0005e20008000405 */
[----:B0-----:R-:W-:-:S03]  /*c930*/  PRMT R21, RZ, 0x7610, R21 ;  /* 0x00007610ff157816 */ /* 0x001fc60000000015 */
[----:B------:R-:W4:Y:S04]  /*c940*/  LDL.LU R247, [R1+0x24] ;  /* 0x0000240001f77983 */ /* 0x000f280000300800 */
[----:B------:R3:W4:Y:S01]  /*c950*/  @!P0 LDG.E.U16 R21, desc[UR40][R154.64] ;  /* 0x000000289a158981 */ /* 0x000722000c1e1500 */
[----:B-1----:R-:W-:Y:S02]  /*c960*/  PRMT R13, RZ, 0x7610, R13 ;  /* 0x00007610ff0d7816 */ /* 0x002fe4000000000d */
[----:B--2---:R-:W-:Y:S01]  /*c970*/  PRMT R9, RZ, 0x7610, R9 ;  /* 0x00007610ff097816 */ /* 0x004fe20000000009 */
[----:B------:R-:W2:Y:S01]  /*c980*/  LDL.LU R246, [R1+0x2a4] ;  /* 0x0002a40001f67983 */ /* 0x000ea20000300800 */
[----:B---3--:R-:W-:-:S05]  /*c990*/  IADD3 R154, P1, R249, R250, RZ ;  /* 0x000000faf99a7210 */ /* 0x008fca0007f3e0ff */
[----:B------:R-:W-:-:S05]  /*c9a0*/  IMAD.X R155, R126, 0x1, R251, P1 ;  /* 0x000000017e9b7824 */ /* 0x000fca00008e06fb */
[----:B------:R0:W3:Y:S02]  /*c9b0*/  @!P0 LDG.E.U16 R13, desc[UR40][R154.64] ;  /* 0x000000289a0d8981 */ /* 0x0000e4000c1e1500 */
[----:B0-----:R-:W-:-:S05]  /*c9c0*/  IADD3 R154, P1, R120, R250, RZ ;  /* 0x000000fa789a7210 */ /* 0x001fca0007f3e0ff */
[----:B------:R-:W-:Y:S01]  /*c9d0*/  IMAD.X R155, R112, 0x1, R251, P1 ;  /* 0x00000001709b7824 */ /* 0x000fe200008e06fb */
[----:B------:R-:W-:Y:S04]  /*c9e0*/  STL [R1+0x490], R249 ;  /* 0x000490f901007387 */ /* 0x000fe80000100800 */
[----:B------:R0:W3:Y:S04]  /*c9f0*/  @!P0 LDG.E.U16 R9, desc[UR40][R154.64] ;  /* 0x000000289a098981 */ /* 0x0000e8000c1e1500 */
[----:B------:R-:W3:Y:S04]  /*ca00*/  LDL.LU R165, [R1+0x294] ;  /* 0x0002940001a57983 */ /* 0x000ee80000300800 */
[----:B------:R-:W3:Y:S01]  /*ca10*/  LDL.LU R157, [R1+0x284] ;  /* 0x00028400019d7983 */ /* 0x000ee20000300800 */
[----:B0-----:R-:W-:-:S03]  /*ca20*/  IADD3 R154, P1, R0, R250, RZ ;  /* 0x000000fa009a7210 */ /* 0x001fc60007f3e0ff */
[----:B------:R-:W3:Y:S02]  /*ca30*/  LDL.LU R0, [R1+0xc] ;  /* 0x00000c0001007983 */ /* 0x000ee40000300800 */
[----:B------:R-:W-:Y:S02]  /*ca40*/  IMAD.X R155, R104, 0x1, R251, P1 ;  /* 0x00000001689b7824 */ /* 0x000fe400008e06fb */
[----:B------:R-:W3:Y:S04]  /*ca50*/  LDL R163, [R1+0x320] ;  /* 0x0003200001a37983 */ /* 0x000ee80000100800 */
        /* <DEDUP_REMOVED lines=40> */
[----:B------:R0:W-:Y:S04]  /*cce0*/  STS.U16 [R145+UR5+0x1500], R109 ;  /* 0x0015006d91007988 */ /* 0x0001e80008000405 */
[----:B------:R2:W3:Y:S01]  /*ccf0*/  @!P0 LDG.E.U16 R5, desc[UR40][R154.64] ;  /* 0x000000289a058981 */ /* 0x0004e2000c1e1500 */
[----:B0-----:R-:W-:Y:S02]  /*cd00*/  PRMT R109, RZ, 0x7610, R109 ;  /* 0x00007610ff6d7816 */ /* 0x001fe4000000006d */
[----:B--2---:R-:W-:-:S05]  /*cd10*/  IADD3 R154, P1, R246, R250, RZ ;  /* 0x000000faf69a7210 */ /* 0x004fca0007f3e0ff */
[----:B----4-:R-:W-:Y:S01]  /*cd20*/  IMAD.X R155, R247, 0x1, R251, P1 ;  /* 0x00000001f79b7824 */ /* 0x010fe200008e06fb */
[----:B------:R0:W-:Y:S04]  /*cd30*/  STS.U16 [R145+UR5+0x1900], R111 ;  /* 0x0019006f91007988 */ /* 0x0001e80008000405 */
[----:B------:R3:W2:Y:S01]  /*cd40*/  @!P0 LDG.E.U16 R109, desc[UR40][R154.64] ;  /* 0x000000289a6d8981 */ /* 0x0006a2000c1e1500 */
[----:B0-----:R-:W-:-:S03]  /*cd50*/  PRMT R111, RZ, 0x7610, R111 ;  /* 0x00007610ff6f7816 */ /* 0x001fc6000000006f */
[----:B------:R0:W-:Y:S02]  /*cd60*/  STS.U16 [R145+UR5+0x1d00], R113 ;  /* 0x001d007191007988 */ /* 0x0001e40008000405 */
[----:B0-----:R-:W-:Y:S02]  /*cd70*/  PRMT R113, RZ, 0x7610, R113 ;  /* 0x00007610ff717816 */ /* 0x001fe40000000071 */
[----:B------:R0:W-:Y:S02]  /*cd80*/  STS.U16 [R145+UR5+0x2100], R115 ;  /* 0x0021007391007988 */ /* 0x0001e40008000405 */
[----:B0-----:R-:W-:Y:S02]  /*cd90*/  PRMT R115, RZ, 0x7610, R115 ;  /* 0x00007610ff737816 */ /* 0x001fe40000000073 */
[----:B------:R0:W-:Y:S02]  /*cda0*/  STS.U16 [R145+UR5+0x2500], R117 ;  /* 0x0025007591007988 */ /* 0x0001e40008000405 */
[----:B0-----:R-:W-:-:S02]  /*cdb0*/  PRMT R117, RZ, 0x7610, R117 ;  /* 0x00007610ff757816 */ /* 0x001fc40000000075 */
[----:B------:R0:W-:Y:S01]  /*cdc0*/  STS.U16 [R145+UR5+0x2900], R119 ;  /* 0x0029007791007988 */ /* 0x0001e20008000405 */
[----:B---3--:R-:W-:-:S05]  /*cdd0*/  IADD3 R154, P1, R165, R250, RZ ;  /* 0x000000faa59a7210 */ /* 0x008fca0007f3e0ff */
[----:B------:R-:W-:-:S05]  /*cde0*/  IMAD.X R155, R164, 0x1, R251, P1 ;  /* 0x00000001a49b7824 */ /* 0x000fca00008e06fb */
[----:B------:R1:W3:Y:S02]  /*cdf0*/  @!P0 LDG.E.U16 R111, desc[UR40][R154.64] ;  /* 0x000000289a6f8981 */ /* 0x0002e4000c1e1500 */
[----:B-1----:R-:W-:-:S05]  /*ce00*/  IADD3 R154, P1, R157, R250, RZ ;  /* 0x000000fa9d9a7210 */ /* 0x002fca0007f3e0ff */
[----:B------:R-:W-:-:S05]  /*ce10*/  IMAD.X R155, R0, 0x1, R251, P1 ;  /* 0x00000001009b7824 */ /* 0x000fca00008e06fb */
        /* <DEDUP_REMOVED lines=10> */
[----:B------:R0:W-:Y:S01]  /*cec0*/  STS.U16 [R145+UR5+0x3d00], R129 ;  /* 0x003d008191007988 */ /* 0x0001e20008000405 */
[----:B-1----:R-:W-:-:S05]  /*ced0*/  IADD3 R154, P1, R149, R250, RZ ;  /* 0x000000fa959a7210 */ /* 0x002fca0007f3e0ff */
[----:B------:R-:W-:-:S05]  /*cee0*/  IMAD.X R155, R148, 0x1, R251, P1 ;  /* 0x00000001949b7824 */ /* 0x000fca00008e06fb */
[----:B------:R1:W4:Y:S02]  /*cef0*/  @!P0 LDG.E.U16 R115, desc[UR40][R154.64] ;  /* 0x000000289a738981 */ /* 0x000324000c1e1500 */
        /* <DEDUP_REMOVED lines=96> */
[----:B------:R-:W-:Y:S04]  /*d500*/  STL [R1+0x4b8], R246 ;  /* 0x0004b8f601007387 */ /* 0x000fe80000100800 */
[----:B------:R0:W4:Y:S04]  /*d510*/  @!P0 LDG.E.U16 R91, desc[UR40][R154.64] ;  /* 0x000000289a5b8981 */ /* 0x000128000c1e1500 */
[----:B------:R1:W-:Y:S04]  /*d520*/  STL.64 [R1+0x3d8], R2 ;  /* 0x0003d80201007387 */ /* 0x0003e80000100a00 */
[----:B------:R-:W2:Y:S01]  /*d530*/  LDL.LU R248, [R1+0x2d0] ;  /* 0x0002d00001f87983 */ /* 0x000ea20000300800 */
[----:B0-----:R-:W-:-:S03]  /*d540*/  IADD3 R154, P1, R120, R250, RZ ;  /* 0x000000fa789a7210 */ /* 0x001fc60007f3e0ff */
[----:B------:R-:W3:Y:S02]  /*d550*/  LDL R120, [R1+0x2b0] ;  /* 0x0002b00001787983 */ /* 0x000ee40000100800 */
[----:B------:R-:W-:Y:S02]  /*d560*/  IMAD.X R155, R104, 0x1, R251, P1 ;  /* 0x00000001689b7824 */ /* 0x000fe400008e06fb */
[----:B------:R-:W4:Y:S04]  /*d570*/  LDL R104, [R1+0x3c] ;  /* 0x00003c0001687983 */ /* 0x000f280000100800 */
[----:B------:R-:W3:Y:S04]  /*d580*/  LDL.LU R249, [R1+0x7c] ;  /* 0x00007c0001f97983 */ /* 0x000ee80000300800 */
[----:B-1----:R-:W4:Y:S04]  /*d590*/  LDL.LU R2, [R1+0x2c0] ;  /* 0x0002c00001027983 */ /* 0x002f280000300800 */
[----:B------:R-:W4:Y:S04]  /*d5a0*/  LDL.LU R3, [R1+0x5c] ;  /* 0x00005c0001037983 */ /* 0x000f280000300800 */
[----:B------:R0:W-:Y:S04]  /*d5b0*/  STS.U16 [R145+UR5+0x7d00], R93 ;  /* 0x007d005d91007988 */ /* 0x0001e80008000405 */
[----:B------:R-:W4:Y:S04]  /*d5c0*/  LDL.LU R163, [R1+0x290] ;  /* 0x0002900001a37983 */ /* 0x000f280000300800 */
[----:B------:R-:W4:Y:S01]  /*d5d0*/  LDL.LU R245, [R1+0x1c] ;  /* 0x00001c0001f57983 */ /* 0x000f220000300800 */
[----:B0-----:R-:W-:-:S02]  /*d5e0*/  PRMT R93, RZ, 0x7610, R93 ;  /* 0x00007610ff5d7816 */ /* 0x001fc4000000005d */
[----:B------:R-:W-:Y:S01]  /*d5f0*/  LOP3.LUT R145, R103, 0x40, RZ, 0x3c, !PT ;  /* 0x0000004067917812 */ /* 0x000fe200078e3cff */
[----:B------:R-:W4:Y:S04]  /*d600*/  LDL.LU R244, [R1+0x2a0] ;  /* 0x0002a00001f47983 */ /* 0x000f280000300800 */
[----:B------:R0:W4:Y:S04]  /*d610*/  @!P0 LDG.E.U16 R93, desc[UR40][R154.64] ;  /* 0x000000289a5d8981 */ /* 0x000128000c1e1500 */
[----:B------:R1:W-:Y:S01]  /*d620*/  STS.U16 [R145+UR5+0x600], R95 ;  /* 0x0006005f91007988 */ /* 0x0003e20008000405 */
[----:B0-----:R-:W-:-:S02]  /*d630*/  IADD3 R154, P1, R151, R250, RZ ;  /* 0x000000fa979a7210 */ /* 0x001fc40007f3e0ff */
[----:B-1----:R-:W-:-:S03]  /*d640*/  PRMT R95, RZ, 0x7610, R95 ;  /* 0x00007610ff5f7816 */ /* 0x002fc6000000005f */
        /* <DEDUP_REMOVED lines=9> */
[----:B------:R0:W-:Y:S02]  /*d6e0*/  STS.U16 [R145+UR5+0xe00], R101 ;  /* 0x000e006591007988 */ /* 0x0001e40008000405 */
[----:B0-----:R-:W-:Y:S02]  /*d6f0*/  PRMT R101, RZ, 0x7610, R101 ;  /* 0x00007610ff657816 */ /* 0x001fe40000000065 */
[----:B--2---:R-:W-:-:S05]  /*d700*/  IADD3 R154, P1, R248, R250, RZ ;  /* 0x000000faf89a7210 */ /* 0x004fca0007f3e0ff */
[----:B---3--:R-:W-:Y:S01]  /*d710*/  IMAD.X R155, R249, 0x1, R251, P1 ;  /* 0x00000001f99b7824 */ /* 0x008fe200008e06fb */
[----:B------:R-:W-:Y:S04]  /*d720*/  STL.64 [R1+0x498], R248 ;  /* 0x000498f801007387 */ /* 0x000fe80000100a00 */
[----:B------:R0:W2:Y:S04]  /*d730*/  @!P0 LDG.E.U16 R99, desc[UR40][R154.64] ;  /* 0x000000289a638981 */ /* 0x0000a8000c1e1500 */
[----:B----4-:R1:W-:Y:S01]  /*d740*/  STL [R1+0x4b4], R2 ;  /* 0x0004b40201007387 */ /* 0x0103e20000100800 */
[----:B0-----:R-:W-:-:S03]  /*d750*/  IADD3 R154, P1, R2, R250, RZ ;  /* 0x000000fa029a7210 */ /* 0x001fc60007f3e0ff */
[----:B-1----:R-:W3:Y:S04]  /*d760*/  LDL.LU R2, [R1+0x280] ;  /* 0x0002800001027983 */ /* 0x002ee80000300800 */
[----:B------:R-:W4:Y:S04]  /*d770*/  LDL.LU R246, [R1+0x4] ;  /* 0x0000040001f67983 */ /* 0x000f280000300800 */
[----:B------:R-:W2:Y:S04]  /*d780*/  LDL.LU R235, [R1+0x100] ;  /* 0x0001000001eb7983 */ /* 0x000ea80000300800 */
[----:B------:R-:W2:Y:S04]  /*d790*/  LDL.LU R234, [R1+0x138] ;  /* 0x0001380001ea7983 */ /* 0x000ea80000300800 */
[----:B------:R-:W2:Y:S01]  /*d7a0*/  LDL.LU R227, [R1+0xe0] ;  /* 0x0000e00001e37983 */ /* 0x000ea20000300800 */
[----:B------:R-:W-:-:S03]  /*d7b0*/  IMAD.X R155, R3, 0x1, R251, P1 ;  /* 0x00000001039b7824 */ /* 0x000fc600008e06fb */
[----:B------:R-:W2:Y:S04]  /*d7c0*/  LDL.LU R226, [R1+0x148] ;  /* 0x0001480001e27983 */ /* 0x000ea80000300800 */
[----:B------:R-:W2:Y:S04]  /*d7d0*/  LDL.LU R219, [R1+0xc0] ;  /* 0x0000c00001db7983 */ /* 0x000ea80000300800 */
[----:B------:R-:W2:Y:S04]  /*d7e0*/  LDL.LU R218, [R1+0x158] ;  /* 0x0001580001da7983 */ /* 0x000ea80000300800 */
[----:B------:R-:W2:Y:S04]  /*d7f0*/  LDL.LU R211, [R1+0xa0] ;  /* 0x0000a00001d37983 */ /* 0x000ea80000300800 */
[----:B------:R-:W2:Y:S04]  /*d800*/  LDL.LU R210, [R1+0x168] ;  /* 0x0001680001d27983 */ /* 0x000ea80000300800 */
[----:B------:R-:W2:Y:S04]  /*d810*/  LDL.LU R203, [R1+0x80] ;  /* 0x0000800001cb7983 */ /* 0x000ea80000300800 */
[----:B------:R-:W2:Y:S04]  /*d820*/  LDL.LU R202, [R1+0x178] ;  /* 0x0001780001ca7983 */ /* 0x000ea80000300800 */
[----:B------:R-:W2:Y:S04]  /*d830*/  LDL.LU R195, [R1+0x60] ;  /* 0x0000600001c37983 */ /* 0x000ea80000300800 */
[----:B------:R0:W2:Y:S04]  /*d840*/  @!P0 LDG.E.U16 R101, desc[UR40][R154.64] ;  /* 0x000000289a658981 */ /* 0x0000a8000c1e1500 */
[----:B------:R-:W2:Y:S04]  /*d850*/  LDL.LU R194, [R1+0x188] ;  /* 0x0001880001c27983 */ /* 0x000ea80000300800 */
[----:B------:R-:W2:Y:S01]  /*d860*/  LDL.LU R187, [R1+0x40] ;  /* 0x0000400001bb7983 */ /* 0x000ea20000300800 */
[----:B0-----:R-:W-:-:S03]  /*d870*/  IADD3 R154, P1, R120, R250, RZ ;  /* 0x000000fa789a7210 */ /* 0x001fc60007f3e0ff */
[----:B------:R-:W2:Y:S04]  /*d880*/  LDL.LU R186, [R1+0x198] ;  /* 0x0001980001ba7983 */ /* 0x000ea80000300800 */
[----:B------:R-:W2:Y:S01]  /*d890*/  LDL.LU R179, [R1+0x20] ;  /* 0x0000200001b37983 */ /* 0x000ea20000300800 */
[----:B------:R-:W-:-:S03]  /*d8a0*/  IMAD.X R155, R104, 0x1, R251, P1 ;  /* 0x00000001689b7824 */ /* 0x000fc600008e06fb */
[----:B------:R-:W2:Y:S04]  /*d8b0*/  LDL.LU R178, [R1+0x1a8] ;  /* 0x0001a80001b27983 */ /* 0x000ea80000300800 */
[----:B------:R-:W2:Y:S04]  /*d8c0*/  LDL.LU R171, [R1] ;  /* 0x0000000001ab7983 */ /* 0x000ea80000300800 */
        /* <DEDUP_REMOVED lines=11> */
[----:B------:R0:W-:Y:S02]  /*d980*/  STS.U16 [R145+UR5+0x1200], R105 ;  /* 0x0012006991007988 */ /* 0x0001e40008000405 */
[----:B0-----:R-:W-:-:S02]  /*d990*/  PRMT R105, RZ, 0x7610, R105 ;  /* 0x00007610ff697816 */ /* 0x001fc40000000069 */
[----:B------:R0:W-:Y:S04]  /*d9a0*/  STS.U16 [R145+UR5+0x1600], R21 ;  /* 0x0016001591007988 */ /* 0x0001e80008000405 */
[----:B------:R1:W2:Y:S01]  /*d9b0*/  @!P0 LDG.E.U16 R105, desc[UR40][R154.64] ;  /* 0x000000289a698981 */ /* 0x0002a2000c1e1500 */
[----:B0-----:R-:W-:Y:S02]  /*d9c0*/  PRMT R21, RZ, 0x7610, R21 ;  /* 0x00007610ff157816 */ /* 0x001fe40000000015 */
[----:B-1----:R-:W-:-:S05]  /*d9d0*/  IADD3 R154, P1, R244, R250, RZ ;  /* 0x000000faf49a7210 */ /* 0x002fca0007f3e0ff */
[----:B------:R-:W-:Y:S01]  /*d9e0*/  IMAD.X R155, R245, 0x1, R251, P1 ;  /* 0x00000001f59b7824 */ /* 0x000fe200008e06fb */
[----:B------:R0:W-:Y:S04]  /*d9f0*/  STS.U16 [R145+UR5+0x1a00], R13 ;  /* 0x001a000d91007988 */ /* 0x0001e80008000405 */
[----:B------:R1:W2:Y:S01]  /*da00*/  @!P0 LDG.E.U16 R21, desc[UR40][R154.64] ;  /* 0x000000289a158981 */ /* 0x0002a2000c1e1500 */
[----:B0-----:R-:W-:Y:S02]  /*da10*/  PRMT R13, RZ, 0x7610, R13 ;  /* 0x00007610ff0d7816 */ /* 0x001fe4000000000d */
[----:B-1----:R-:W-:-:S05]  /*da20*/  IADD3 R154, P1, R163, R250, RZ ;  /* 0x000000faa39a7210 */ /* 0x002fca0007f3e0ff */
[----:B------:R-:W-:Y:S01]  /*da30*/  IMAD.X R155, R162, 0x1, R251, P1 ;  /* 0x00000001a29b7824 */ /* 0x000fe200008e06fb */
[----:B------:R0:W-:Y:S04]  /*da40*/  STS.U16 [R145+UR5+0x1e00], R9 ;  /* 0x001e000991007988 */ /* 0x0001e80008000405 */
[----:B------:R3:W2:Y:S01]  /*da50*/  @!P0 LDG.E.U16 R13, desc[UR40][R154.64] ;  /* 0x000000289a0d8981 */ /* 0x0006a2000c1e1500 */
[----:B0-----:R-:W-:-:S03]  /*da60*/  PRMT R9, RZ, 0x7610, R9 ;  /* 0x00007610ff097816 */ /* 0x001fc60000000009 */
[----:B------:R0:W-:Y:S02]  /*da70*/  STS.U16 [R145+UR5+0x2200], R5 ;  /* 0x0022000591007988 */ /* 0x0001e40008000405 */
[----:B0-----:R-:W-:Y:S02]  /*da80*/  PRMT R5, RZ, 0x7610, R5 ;  /* 0x00007610ff057816 */ /* 0x001fe40000000005 */
[----:B---3--:R-:W-:-:S05]  /*da90*/  IADD3 R154, P1, R2, R250, RZ ;  /* 0x000000fa029a7210 */ /* 0x008fca0007f3e0ff */
[----:B----4-:R-:W-:-:S05]  /*daa0*/  IMAD.X R155, R246, 0x1, R251, P1 ;  /* 0x00000001f69b7824 */ /* 0x010fca00008e06fb */
[----:B------:R2:W3:Y:S02]  /*dab0*/  @!P0 LDG.E.U16 R9, desc[UR40][R154.64] ;  /* 0x000000289a098981 */ /* 0x0004e4000c1e1500 */
[----:B--2---:R-:W-:-:S05]  /*dac0*/  IADD3 R154, P1, R147, R250, RZ ;  /* 0x000000fa939a7210 */ /* 0x004fca0007f3e0ff */
[----:B------:R-:W-:-:S05]  /*dad0*/  IMAD.X R155, R146, 0x1, R251, P1 ;  /* 0x00000001929b7824 */ /* 0x000fca00008e06fb */
[----:B------:R0:W2:Y:S04]  /*dae0*/  @!P0 LDG.E.U16 R5, desc[UR40][R154.64] ;  /* 0x000000289a058981 */ /* 0x0000a8000c1e1500 */
[----:B------:R1:W-:Y:S01]  /*daf0*/  STS.U16 [R145+UR5+0x2600], R109 ;  /* 0x0026006d91007988 */ /* 0x0003e20008000405 */
[----:B0-----:R-:W-:Y:S02]  /*db00*/  IADD3 R154, P1, R161, R250, RZ ;  /* 0x000000faa19a7210 */ /* 0x001fe40007f3e0ff */
        /* <DEDUP_REMOVED lines=79> */
[----:B------:R-:W-:Y:S01]  /*e000*/  IMAD.MOV.U32 R243, RZ, RZ, R252 ;  /* 0x000000fffff37224 */ /* 0x000fe200078e00fc */
[----:B0-----:R-:W-:Y:S02]  /*e010*/  PRMT R141, RZ, 0x7610, R141 ;  /* 0x00007610ff8d7816 */ /* 0x001fe4000000008d */
[-C--:B-1----:R-:W-:Y:S01]  /*e020*/  IADD3 R154, P1, R226, R250.reuse, RZ ;  /* 0x000000fae29a7210 */ /* 0x082fe20007f3e0ff */
[----:B------:R-:W-:Y:S04]  /*e030*/  STL.64 [R1+0x350], R250 ;  /* 0x000350fa01007387 */ /* 0x000fe80000100a00 */
[----:B------:R-:W-:Y:S01]  /*e040*/  IMAD.X R155, R227, 0x1, R251, P1 ;  /* 0x00000001e39b7824 */ /* 0x000fe200008e06fb */
[----:B------:R-:W-:Y:S04]  /*e050*/  STL.64 [R1+0x3e0], R242 ;  /* 0x0003e0f201007387 */ /* 0x000fe80000100a00 */
[----:B------:R0:W4:Y:S04]  /*e060*/  @!P0 LDG.E.U16 R141, desc[UR40][R154.64] ;  /* 0x000000289a8d8981 */ /* 0x000128000c1e1500 */
[----:B------:R-:W-:Y:S04]  /*e070*/  STL.64 [R1+0x3f0], R240 ;  /* 0x0003f0f001007387 */ /* 0x000fe80000100a00 */
[----:B------:R-:W-:Y:S01]  /*e080*/  STL.64 [R1+0x3f8], R238 ;  /* 0x0003f8ee01007387 */ /* 0x000fe20000100a00 */
[----:B0-----:R-:W-:-:S03]  /*e090*/  IADD3 R154, P1, R234, R250, RZ ;  /* 0x000000faea9a7210 */ /* 0x001fc60007f3e0ff */
[----:B------:R-:W-:Y:S04]  /*e0a0*/  STL.64 [R1+0x400], R236 ;  /* 0x000400ec01007387 */ /* 0x000fe80000100a00 */
[----:B------:R-:W-:Y:S01]  /*e0b0*/  STL.64 [R1+0x410], R234 ;  /* 0x000410ea01007387 */ /* 0x000fe20000100a00 */
[----:B------:R-:W-:-:S03]  /*e0c0*/  IMAD.X R155, R235, 0x1, R251, P1 ;  /* 0x00000001eb9b7824 */ /* 0x000fc600008e06fb */
[----:B------:R0:W-:Y:S04]  /*e0d0*/  STS.U16 [R145+UR5+0x6a00], R143 ;  /* 0x006a008f91007988 */ /* 0x0001e80008000405 */
[----:B------:R-:W-:Y:S04]  /*e0e0*/  STL.64 [R1+0x418], R232 ;  /* 0x000418e801007387 */ /* 0x000fe80000100a00 */
[----:B------:R-:W-:Y:S01]  /*e0f0*/  STL.64 [R1+0x420], R230 ;  /* 0x000420e601007387 */ /* 0x000fe20000100a00 */
[----:B0-----:R-:W-:-:S03]  /*e100*/  PRMT R143, RZ, 0x7610, R143 ;  /* 0x00007610ff8f7816 */ /* 0x001fc6000000008f */
[----:B------:R-:W-:Y:S04]  /*e110*/  STL.64 [R1+0x430], R228 ;  /* 0x000430e401007387 */ /* 0x000fe80000100a00 */
[----:B------:R-:W-:Y:S04]  /*e120*/  STL.64 [R1+0x438], R226 ;  /* 0x000438e201007387 */ /* 0x000fe80000100a00 */
[----:B------:R-:W-:Y:S01]  /*e130*/  STL.64 [R1+0x440], R224 ;  /* 0x000440e001007387 */ /* 0x000fe20000100a00 */
[----:B------:R-:W-:-:S03]  /*e140*/  LOP3.LUT R156, R103, 0x60, RZ, 0x3c, !PT ;  /* 0x00000060679c7812 */ /* 0x000fc600078e3cff */
[----:B------:R-:W-:Y:S04]  /*e150*/  STL.64 [R1+0x450], R222 ;  /* 0x000450de01007387 */ /* 0x000fe80000100a00 */
[----:B------:R-:W-:Y:S04]  /*e160*/  STL.64 [R1+0x458], R220 ;  /* 0x000458dc01007387 */ /* 0x000fe80000100a00 */
[----:B------:R-:W4:Y:S04]  /*e170*/  @!P0 LDG.E.U16 R143, desc[UR40][R154.64] ;  /* 0x000000289a8f8981 */ /* 0x000f28000c1e1500 */
[----:B------:R-:W-:Y:S04]  /*e180*/  STL.64 [R1+0x460], R218 ;  /* 0x000460da01007387 */ /* 0x000fe80000100a00 */
[----:B------:R-:W4:Y:S04]  /*e190*/  LDL.LU R154, [R1+0x1c0] ;  /* 0x0001c000019a7983 */ /* 0x000f280000300800 */
[----:B------:R-:W-:Y:S04]  /*e1a0*/  STL.64 [R1+0x470], R216 ;  /* 0x000470d801007387 */ /* 0x000fe80000100a00 */
[----:B------:R-:W-:Y:S04]  /*e1b0*/  STL.64 [R1+0x478], R214 ;  /* 0x000478d601007387 */ /* 0x000fe80000100a00 */
[----:B------:R-:W4:Y:S04]  /*e1c0*/  LDL.LU R155, [R1+0x1d4] ;  /* 0x0001d400019b7983 */ /* 0x000f280000300800 */
[----:B------:R-:W-:Y:S04]  /*e1d0*/  STS.U16 [R145+UR5+0x6e00], R23 ;  /* 0x006e001791007988 */ /* 0x000fe80008000405 */
[----:B------:R-:W-:Y:S04]  /*e1e0*/  STS.U16 [R145+UR5+0x7200], R17 ;  /* 0x0072001191007988 */ /* 0x000fe80008000405 */
[----:B------:R-:W-:Y:S04]  /*e1f0*/  STS.U16 [R145+UR5+0x7600], R7 ;  /* 0x0076000791007988 */ /* 0x000fe80008000405 */
[----:B------:R0:W-:Y:S04]  /*e200*/  STS.U16 [R145+UR5+0x7a00], R11 ;  /* 0x007a000b91007988 */ /* 0x0001e80008000405 */
[----:B------:R-:W-:Y:S04]  /*e210*/  STS.U16 [R145+UR5+0x7e00], R15 ;  /* 0x007e000f91007988 */ /* 0x000fe80008000405 */
[----:B------:R-:W-:Y:S04]  /*e220*/  STL.64 [R1+0x480], R212 ;  /* 0x000480d401007387 */ /* 0x000fe80000100a00 */
[----:B--2---:R1:W-:Y:S01]  /*e230*/  STS.U16 [R156+UR5+0x3300], R5 ;  /* 0x003300059c007988 */ /* 0x0043e20008000405 */
[----:B0-----:R-:W-:-:S03]  /*e240*/  IMAD.MOV.U32 R11, RZ, RZ, R10 ;  /* 0x000000ffff0b7224 */ /* 0x001fc600078e000a */
[----:B------:R-:W-:Y:S01]  /*e250*/  STL.64 [R1+0x4a0], R210 ;  /* 0x0004a0d201007387 */ /* 0x000fe20000100a00 */
[----:B------:R-:W-:-:S03]  /*e260*/  IMAD.MOV.U32 R10, RZ, RZ, R104 ;  /* 0x000000ffff0a7224 */ /* 0x000fc600078e0068 */
[----:B---3--:R0:W-:Y:S01]  /*e270*/  STS.U16 [R156+UR5+0x2f00], R9 ;  /* 0x002f00099c007988 */ /* 0x0081e20008000405 */
[----:B-1----:R-:W-:-:S03]  /*e280*/  IMAD.MOV.U32 R5, RZ, RZ, R4 ;  /* 0x000000ffff057224 */ /* 0x002fc600078e0004 */
[----:B------:R-:W2:Y:S01]  /*e290*/  LDL.LU R250, [R1+0x1f4] ;  /* 0x0001f40001fa7983 */ /* 0x000ea20000300800 */
[----:B------:R-:W-:-:S03]  /*e2a0*/  IMAD.MOV.U32 R4, RZ, RZ, R128 ;  /* 0x000000ffff047224 */ /* 0x000fc600078e0080 */
[----:B------:R-:W3:Y:S01]  /*e2b0*/  LDL.LU R251, [R1+0x218] ;  /* 0x0002180001fb7983 */ /* 0x000ee20000300800 */
[----:B0-----:R-:W-:-:S03]  /*e2c0*/  IMAD.MOV.U32 R9, RZ, RZ, R8 ;  /* 0x000000ffff097224 */ /* 0x001fc600078e0008 */
[----:B------:R-:W2:Y:S01]  /*e2d0*/  LDL.LU R128, [R1+0x530] ;  /* 0x0005300001807983 */ /* 0x000ea20000300800 */
[----:B------:R-:W-:-:S03]  /*e2e0*/  IMAD.MOV.U32 R8, RZ, RZ, R88 ;  /* 0x000000ffff087224 */ /* 0x000fc600078e0058 */
[----:B------:R-:W4:Y:S04]  /*e2f0*/  LDL.LU R88, [R1+0x52c] ;  /* 0x00052c0001587983 */ /* 0x000f280000300800 */
[----:B------:R-:W3:Y:S01]  /*e300*/  LDL.LU R104, [R1+0x528] ;  /* 0x0005280001687983 */ /* 0x000ee20000300800 */
[----:B------:R-:W-:-:S03]  /*e310*/  IMAD.MOV.U32 R15, RZ, RZ, R14 ;  /* 0x000000ffff0f7224 */ /* 0x000fc600078e000e */
[----:B------:R0:W-:Y:S01]  /*e320*/  STS.U16 [R156+UR5+0x2b00], R13 ;  /* 0x002b000d9c007988 */ /* 0x0001e20008000405 */
[----:B------:R-:W-:-:S03]  /*e330*/  IMAD.MOV.U32 R14, RZ, RZ, R134 ;  /* 0x000000ffff0e7224 */ /* 0x000fc600078e0086 */
[----:B------:R1:W-:Y:S01]  /*e340*/  STS.U16 [R156+UR5+0x300], R19 ;  /* 0x000300139c007988 */ /* 0x0003e20008000405 */
[----:B------:R-:W-:-:S03]  /*e350*/  IMAD.MOV.U32 R23, RZ, RZ, R22 ;  /* 0x000000ffff177224 */ /* 0x000fc600078e0016 */
[----:B------:R1:W-:Y:S01]  /*e360*/  STS.U16 [R156+UR5+0x2700], R21 ;  /* 0x002700159c007988 */ /* 0x0003e20008000405 */
[----:B0-----:R-:W-:Y:S02]  /*e370*/  IMAD.MOV.U32 R13, RZ, RZ, R12 ;  /* 0x000000ffff0d7224 */ /* 0x001fe400078e000c */
[----:B------:R-:W-:Y:S02]  /*e380*/  IMAD.MOV.U32 R12, RZ, RZ, R126 ;  /* 0x000000ffff0c7224 */ /* 0x000fe400078e007e */
[----:B------:R-:W2:Y:S01]  /*e390*/  LDL.LU R126, [R1+0x524] ;  /* 0x00052400017e7983 */ /* 0x000ea20000300800 */
[----:B-1----:R-:W-:Y:S02]  /*e3a0*/  IMAD.MOV.U32 R19, RZ, RZ, R18 ;  /* 0x000000ffff137224 */ /* 0x002fe400078e0012 */
[----:B------:R-:W-:Y:S01]  /*e3b0*/  IMAD.MOV.U32 R18, RZ, RZ, R153 ;  /* 0x000000ffff127224 */ /* 0x000fe200078e0099 */
[----:B------:R-:W2:Y:S01]  /*e3c0*/  LDL.LU R134, [R1+0x520] ;  /* 0x0005200001867983 */ /* 0x000ea20000300800 */
[----:B------:R-:W-:-:S02]  /*e3d0*/  IMAD.MOV.U32 R21, RZ, RZ, R20 ;  /* 0x000000ffff157224 */ /* 0x000fc400078e0014 */
[----:B------:R-:W-:Y:S01]  /*e3e0*/  IMAD.MOV.U32 R20, RZ, RZ, R142 ;  /* 0x000000ffff147224 */ /* 0x000fe200078e008e */
[----:B------:R-:W-:Y:S01]  /*e3f0*/  STS.U16 [R156+UR5+0x700], R89 ;  /* 0x000700599c007988 */ /* 0x000fe20008000405 */
[----:B------:R-:W-:-:S03]  /*e400*/  IMAD.MOV.U32 R22, RZ, RZ, R96 ;  /* 0x000000ffff167224 */ /* 0x000fc600078e0060 */
[----:B------:R-:W2:Y:S04]  /*e410*/  LDL.LU R153, [R1+0x51c] ;  /* 0x00051c0001997983 */ /* 0x000ea80000300800 */
[----:B------:R0:W-:Y:S04]  /*e420*/  STS.U16 [R156+UR5+0xb00], R91 ;  /* 0x000b005b9c007988 */ /* 0x0001e80008000405 */
[----:B------:R-:W2:Y:S04]  /*e430*/  LDL.LU R142, [R1+0x518] ;  /* 0x00051800018e7983 */ /* 0x000ea80000300800 */
[----:B------:R-:W2:Y:S01]  /*e440*/  LDL.LU R96, [R1+0x514] ;  /* 0x0005140001607983 */ /* 0x000ea20000300800 */
[----:B0-----:R-:W-:-:S02]  /*e450*/  IMAD.MOV.U32 R91, RZ, RZ, R90 ;  /* 0x000000ffff5b7224 */ /* 0x001fc400078e005a */
[----:B------:R-:W-:Y:S02]  /*e460*/  IMAD.MOV.U32 R90, RZ, RZ, R120 ;  /* 0x000000ffff5a7224 */ /* 0x000fe400078e0078 */
[----:B----4-:R-:W-:Y:S02]  /*e470*/  IMAD.MOV.U32 R89, RZ, RZ, R88 ;  /* 0x000000ffff597224 */ /* 0x010fe400078e0058 */
[----:B---3--:R-:W-:Y:S02]  /*e480*/  IMAD.MOV.U32 R88, RZ, RZ, R104 ;  /* 0x000000ffff587224 */ /* 0x008fe400078e0068 */
[----:B------:R-:W3:Y:S04]  /*e490*/  LDL.LU R104, [R1+0x510] ;  /* 0x0005100001687983 */ /* 0x000ee80000300800 */
[----:B------:R-:W4:Y:S01]  /*e4a0*/  LDL.LU R120, [R1+0x50c] ;  /* 0x00050c0001787983 */ /* 0x000f220000300800 */
[----:B------:R-:W-:-:S02]  /*e4b0*/  IMAD.MOV.U32 R7, RZ, RZ, R6 ;  /* 0x000000ffff077224 */ /* 0x000fc400078e0006 */
[----:B------:R-:W-:Y:S01]  /*e4c0*/  IMAD.MOV.U32 R6, RZ, RZ, R154 ;  /* 0x000000ffff067224 */ /* 0x000fe200078e009a */
[----:B------:R0:W-:Y:S04]  /*e4d0*/  STS.U16 [R156+UR5+0xf00], R93 ;  /* 0x000f005d9c007988 */ /* 0x0001e80008000405 */
[----:B------:R1:W-:Y:S04]  /*e4e0*/  STS.U16 [R156+UR5+0x1300], R95 ;  /* 0x0013005f9c007988 */ /* 0x0003e80008000405 */
[----:B------:R-:W2:Y:S01]  /*e4f0*/  LDL.LU R145, [R1+0x23c] ;  /* 0x00023c0001917983 */ /* 0x000ea20000300800 */
[----:B0-----:R-:W-:-:S03]  /*e500*/  IMAD.MOV.U32 R93, RZ, RZ, R92 ;  /* 0x000000ffff5d7224 */ /* 0x001fc600078e005c */
[----:B------:R0:W-:Y:S01]  /*e510*/  STS.U16 [R156+UR5+0x1b00], R99 ;  /* 0x001b00639c007988 */ /* 0x0001e20008000405 */
[----:B------:R-:W-:Y:S02]  /*e520*/  IMAD.MOV.U32 R92, RZ, RZ, R169 ;  /* 0x000000ffff5c7224 */ /* 0x000fe400078e00a9 */
[----:B-1----:R-:W-:Y:S01]  /*e530*/  IMAD.MOV.U32 R95, RZ, RZ, R94 ;  /* 0x000000ffff5f7224 */ /* 0x002fe200078e005e */
[----:B------:R-:W2:Y:S01]  /*e540*/  LDL.LU R154, [R1+0x244] ;  /* 0x00024400019a7983 */ /* 0x000ea20000300800 */
[----:B------:R-:W-:-:S03]  /*e550*/  IMAD.MOV.U32 R94, RZ, RZ, R150 ;  /* 0x000000ffff5e7224 */ /* 0x000fc600078e0096 */
[----:B------:R1:W-:Y:S01]  /*e560*/  STS.U16 [R156+UR5+0x1f00], R101 ;  /* 0x001f00659c007988 */ /* 0x0003e20008000405 */
[----:B0-----:R-:W-:-:S03]  /*e570*/  IMAD.MOV.U32 R99, RZ, RZ, R98 ;  /* 0x000000ffff637224 */ /* 0x001fc600078e0062 */
[----:B------:R-:W2:Y:S01]  /*e580*/  LDL.LU R169, [R1+0x508] ;  /* 0x0005080001a97983 */ /* 0x000ea20000300800 */
[----:B------:R-:W-:Y:S02]  /*e590*/  IMAD.MOV.U32 R98, RZ, RZ, R151 ;  /* 0x000000ffff627224 */ /* 0x000fe400078e0097 */
[----:B------:R-:W-:Y:S01]  /*e5a0*/  IMAD.MOV.U32 R103, RZ, RZ, R102 ;  /* 0x000000ffff677224 */ /* 0x000fe200078e0066 */
[----:B------:R-:W2:Y:S01]  /*e5b0*/  LDL.LU R150, [R1+0x504] ;  /* 0x0005040001967983 */ /* 0x000ea20000300800 */
[----:B-1----:R-:W-:-:S03]  /*e5c0*/  IMAD.MOV.U32 R101, RZ, RZ, R100 ;  /* 0x000000ffff657224 */ /* 0x002fc600078e0064 */
[----:B------:R-:W-:Y:S01]  /*e5d0*/  STS.U16 [R156+UR5+0x2300], R105 ;  /* 0x002300699c007988 */ /* 0x000fe20008000405 */
[----:B------:R-:W-:Y:S02]  /*e5e0*/  IMAD.MOV.U32 R100, RZ, RZ, R112 ;  /* 0x000000ffff647224 */ /* 0x000fe400078e0070 */
[----:B------:R-:W-:Y:S01]  /*e5f0*/  IMAD.MOV.U32 R102, RZ, RZ, R159 ;  /* 0x000000ffff667224 */ /* 0x000fe200078e009f */
[----:B------:R-:W2:Y:S01]  /*e600*/  LDL.LU R151, [R1+0x500] ;  /* 0x0005000001977983 */ /* 0x000ea20000300800 */
[----:B------:R-:W-:-:S03]  /*e610*/  IMAD.MOV.U32 R17, RZ, RZ, R16 ;  /* 0x000000ffff117224 */ /* 0x000fc600078e0010 */
[----:B------:R-:W2:Y:S01]  /*e620*/  LDL.LU R112, [R1+0x4fc] ;  /* 0x0004fc0001707983 */ /* 0x000ea20000300800 */
[----:B------:R-:W-:-:S03]  /*e630*/  IMAD.MOV.U32 R16, RZ, RZ, R155 ;  /* 0x000000ffff107224 */ /* 0x000fc600078e009b */
[----:B------:R0:W-:Y:S04]  /*e640*/  STS.U16 [R156+UR5+0x7f00], R107 ;  /* 0x007f006b9c007988 */ /* 0x0001e80008000405 */
[----:B------:R-:W2:Y:S01]  /*e650*/  LDL.LU R159, [R1+0x4f8] ;  /* 0x0004f800019f7983 */ /* 0x000ea20000300800 */
[----:B0-----:R-:W-:Y:S02]  /*e660*/  IMAD.MOV.U32 R107, RZ, RZ, R106 ;  /* 0x000000ffff6b7224 */ /* 0x001fe400078e006a */
[----:B------:R-:W-:Y:S02]  /*e670*/  IMAD.MOV.U32 R106, RZ, RZ, R136 ;  /* 0x000000ffff6a7224 */ /* 0x000fe400078e0088 */
[----:B---3--:R-:W-:Y:S02]  /*e680*/  IMAD.MOV.U32 R105, RZ, RZ, R104 ;  /* 0x000000ffff697224 */ /* 0x008fe400078e0068 */
[----:B----4-:R-:W-:-:S02]  /*e690*/  IMAD.MOV.U32 R104, RZ, RZ, R120 ;  /* 0x000000ffff687224 */ /* 0x010fc400078e0078 */
[----:B------:R-:W3:Y:S04]  /*e6a0*/  LDL.LU R120, [R1+0x4f4] ;  /* 0x0004f40001787983 */ /* 0x000ee80000300800 */
[----:B------:R-:W4:Y:S04]  /*e6b0*/  LDL.LU R155, [R1+0x26c] ;  /* 0x00026c00019b7983 */ /* 0x000f280000300800 */
[----:B------:R-:W4:Y:S04]  /*e6c0*/  LDL.LU R136, [R1+0x4f0] ;  /* 0x0004f00001887983 */ /* 0x000f280000300800 */
[----:B------:R0:W-:Y:S04]  /*e6d0*/  STS.U16 [R156+UR5+0x3700], R109 ;  /* 0x0037006d9c007988 */ /* 0x0001e80008000405 */
[----:B------:R1:W-:Y:S04]  /*e6e0*/  STS.U16 [R156+UR5+0x3b00], R111 ;  /* 0x003b006f9c007988 */ /* 0x0003e80008000405 */
[----:B------:R1:W-:Y:S01]  /*e6f0*/  STS.U16 [R156+UR5+0x4700], R117 ;  /* 0x004700759c007988 */ /* 0x0003e20008000405 */
[----:B0-----:R-:W-:-:S02]  /*e700*/  IMAD.MOV.U32 R109, RZ, RZ, R108 ;  /* 0x000000ffff6d7224 */ /* 0x001fc400078e006c */
[----:B------:R-:W-:Y:S01]  /*e710*/  IMAD.MOV.U32 R108, RZ, RZ, R158 ;  /* 0x000000ffff6c7224 */ /* 0x000fe200078e009e */
[----:B------:R0:W-:Y:S01]  /*e720*/  STS.U16 [R156+UR5+0x4b00], R119 ;  /* 0x004b00779c007988 */ /* 0x0001e20008000405 */
[----:B-1----:R-:W-:Y:S02]  /*e730*/  IMAD.MOV.U32 R111, RZ, RZ, R110 ;  /* 0x000000ffff6f7224 */ /* 0x002fe400078e006e */
[----:B------:R-:W-:Y:S01]  /*e740*/  IMAD.MOV.U32 R110, RZ, RZ, R166 ;  /* 0x000000ffff6e7224 */ /* 0x000fe200078e00a6 */
[----:B------:R-:W4:Y:S01]  /*e750*/  LDL.LU R158, [R1+0x4ec] ;  /* 0x0004ec00019e7983 */ /* 0x000f220000300800 */
[----:B------:R-:W-:Y:S02]  /*e760*/  IMAD.MOV.U32 R117, RZ, RZ, R116 ;  /* 0x000000ffff757224 */ /* 0x000fe400078e0074 */
[----:B------:R-:W-:Y:S01]  /*e770*/  IMAD.MOV.U32 R116, RZ, RZ, R167 ;  /* 0x000000ffff747224 */ /* 0x000fe200078e00a7 */
[----:B------:R-:W-:Y:S01]  /*e780*/  STS.U16 [R156+UR5+0x4f00], R121 ;  /* 0x004f00799c007988 */ /* 0x000fe20008000405 */
[----:B0-----:R-:W-:-:S03]  /*e790*/  IMAD.MOV.U32 R119, RZ, RZ, R118 ;  /* 0x000000ffff777224 */ /* 0x001fc600078e0076 */
[----:B------:R-:W4:Y:S01]  /*e7a0*/  LDL.LU R166, [R1+0x4e8] ;  /* 0x0004e80001a67983 */ /* 0x000f220000300800 */
[----:B--2---:R-:W-:-:S03]  /*e7b0*/  IMAD.MOV.U32 R118, RZ, RZ, R128 ;  /* 0x000000ffff767224 */ /* 0x004fc600078e0080 */
[----:B------:R0:W-:Y:S04]  /*e7c0*/  STS.U16 [R156+UR5+0x5700], R125 ;  /* 0x0057007d9c007988 */ /* 0x0001e80008000405 */
[----:B------:R-:W2:Y:S04]  /*e7d0*/  LDL.LU R167, [R1+0x4e4] ;  /* 0x0004e40001a77983 */ /* 0x000ea80000300800 */
[----:B------:R-:W2:Y:S01]  /*e7e0*/  LDL.LU R128, [R1+0x4e0] ;  /* 0x0004e00001807983 */ /* 0x000ea20000300800 */
[----:B0-----:R-:W-:Y:S02]  /*e7f0*/  IMAD.MOV.U32 R125, RZ, RZ, R124 ;  /* 0x000000ffff7d7224 */ /* 0x001fe400078e007c */
[----:B------:R-:W-:Y:S01]  /*e800*/  IMAD.MOV.U32 R124, RZ, RZ, R160 ;  /* 0x000000ffff7c7224 */ /* 0x000fe200078e00a0 */
        /* <DEDUP_REMOVED lines=8> */
[----:B------:R1:W-:Y:S01]  /*e890*/  STS.U16 [R156+UR5+0x6300], R131 ;  /* 0x006300839c007988 */ /* 0x0003e20008000405 */
[----:B------:R-:W-:Y:S02]  /*e8a0*/  IMAD.MOV.U32 R123, RZ, RZ, R122 ;  /* 0x000000ffff7b7224 */ /* 0x000fe400078e007a */
[----:B------:R-:W-:Y:S02]  /*e8b0*/  IMAD.MOV.U32 R122, RZ, RZ, R248 ;  /* 0x000000ffff7a7224 */ /* 0x000fe400078e00f8 */
[----:B0-----:R-:W-:-:S02]  /*e8c0*/  IMAD.MOV.U32 R115, RZ, RZ, R114 ;  /* 0x000000ffff737224 */ /* 0x001fc400078e0072 */
[----:B------:R-:W-:Y:S02]  /*e8d0*/  IMAD.MOV.U32 R114, RZ, RZ, R249 ;  /* 0x000000ffff727224 */ /* 0x000fe400078e00f9 */
[----:B-1----:R-:W-:Y:S02]  /*e8e0*/  IMAD.MOV.U32 R131, RZ, RZ, R130 ;  /* 0x000000ffff837224 */ /* 0x002fe400078e0082 */
[----:B------:R-:W-:Y:S02]  /*e8f0*/  IMAD.MOV.U32 R130, RZ, RZ, R144 ;  /* 0x000000ffff827224 */ /* 0x000fe400078e0090 */
[----:B---3--:R-:W-:Y:S02]  /*e900*/  IMAD.MOV.U32 R121, RZ, RZ, R120 ;  /* 0x000000ffff797224 */ /* 0x008fe400078e0078 */
[----:B----4-:R-:W-:Y:S02]  /*e910*/  IMAD.MOV.U32 R120, RZ, RZ, R136 ;  /* 0x000000ffff787224 */ /* 0x010fe400078e0088 */
[----:B------:R-:W3:Y:S04]  /*e920*/  LDL.LU R136, [R1+0x4dc] ;  /* 0x0004dc0001887983 */ /* 0x000ee80000300800 */
[----:B------:R-:W4:Y:S04]  /*e930*/  LDL.LU R160, [R1+0x4d8] ;  /* 0x0004d80001a07983 */ /* 0x000f280000300800 */
        /* <DEDUP_REMOVED lines=12> */
[----:B------:R0:W-:Y:S04]  /*ea00*/  STS.U16 [R156+UR5+0x6700], R133 ;  /* 0x006700859c007988 */ /* 0x0001e80008000405 */
[----:B------:R1:W-:Y:S04]  /*ea10*/  STS.U16 [R156+UR5+0x6b00], R135 ;  /* 0x006b00879c007988 */ /* 0x0003e80008000405 */
[----:B------:R-:W-:Y:S01]  /*ea20*/  STS.U16 [R156+UR5+0x6f00], R137 ;  /* 0x006f00899c007988 */ /* 0x000fe20008000405 */
[----:B0-----:R-:W-:-:S02]  /*ea30*/  IMAD.MOV.U32 R133, RZ, RZ, R132 ;  /* 0x000000ffff857224 */ /* 0x001fc400078e0084 */
[----:B------:R-:W-:Y:S01]  /*ea40*/  IMAD.MOV.U32 R132, RZ, RZ, R152 ;  /* 0x000000ffff847224 */ /* 0x000fe200078e0098 */
[----:B------:R0:W-:Y:S01]  /*ea50*/  STS.U16 [R156+UR5+0x5b00], R127 ;  /* 0x005b007f9c007988 */ /* 0x0001e20008000405 */
[----:B-1----:R-:W-:Y:S02]  /*ea60*/  IMAD.MOV.U32 R135, RZ, RZ, R134 ;  /* 0x000000ffff877224 */ /* 0x002fe400078e0086 */
[----:B------:R-:W-:Y:S01]  /*ea70*/  IMAD.MOV.U32 R134, RZ, RZ, R153 ;  /* 0x000000ffff867224 */ /* 0x000fe200078e0099 */
[----:B------:R1:W-:Y:S04]  /*ea80*/  STS.U16 [R156+UR5+0x7300], R139 ;  /* 0x0073008b9c007988 */ /* 0x0003e80008000405 */
[----:B------:R-:W4:Y:S01]  /*ea90*/  LDL.LU R152, [R1+0x4d0] ;  /* 0x0004d00001987983 */ /* 0x000f220000300800 */
[----:B0-----:R-:W-:-:S03]  /*eaa0*/  IMAD.MOV.U32 R127, RZ, RZ, R126 ;  /* 0x000000ffff7f7224 */ /* 0x001fc600078e007e */
[----:B------:R0:W-:Y:S01]  /*eab0*/  STS.U16 [R156+UR5+0x7700], R141 ;  /* 0x0077008d9c007988 */ /* 0x0001e20008000405 */
[----:B------:R-:W-:Y:S02]  /*eac0*/  IMAD.MOV.U32 R126, RZ, RZ, R145 ;  /* 0x000000ffff7e7224 */ /* 0x000fe400078e0091 */
[----:B-1----:R-:W-:Y:S01]  /*ead0*/  IMAD.MOV.U32 R139, RZ, RZ, R138 ;  /* 0x000000ffff8b7224 */ /* 0x002fe200078e008a */
[----:B------:R-:W4:Y:S01]  /*eae0*/  LDL.LU R153, [R1+0x4cc] ;  /* 0x0004cc0001997983 */ /* 0x000f220000300800 */
[----:B------:R-:W-:-:S03]  /*eaf0*/  IMAD.MOV.U32 R138, RZ, RZ, R161 ;  /* 0x000000ffff8a7224 */ /* 0x000fc600078e00a1 */
[----:B------:R1:W-:Y:S01]  /*eb00*/  STS.U16 [R156+UR5+0x7b00], R143 ;  /* 0x007b008f9c007988 */ /* 0x0003e20008000405 */
[----:B0-----:R-:W-:-:S03]  /*eb10*/  IMAD.MOV.U32 R141, RZ, RZ, R140 ;  /* 0x000000ffff8d7224 */ /* 0x001fc600078e008c */
[----:B------:R2:W-:Y:S01]  /*eb20*/  STS.U16 [R156+UR5+0x5f00], R129 ;  /* 0x005f00819c007988 */ /* 0x0005e20008000405 */
[----:B------:R-:W-:Y:S01]  /*eb30*/  IMAD.MOV.U32 R140, RZ, RZ, R168 ;  /* 0x000000ffff8c7224 */ /* 0x000fe200078e00a8 */
[----:B------:R-:W-:Y:S02]  /*eb40*/  LOP3.LUT R147, R147, R146, RZ, 0x3c, !PT ;  /* 0x0000009293937212 */ /* 0x000fe400078e3cff */
[----:B------:R-:W-:Y:S01]  /*eb50*/  LOP3.LUT R149, R149, R148, RZ, 0x3c, !PT ;  /* 0x0000009495957212 */ /* 0x000fe200078e3cff */
[----:B------:R0:W-:Y:S06]  /*eb60*/  MEMBAR.ALL.CTA ;  /* 0x0000000000007992 */ /* 0x0001ec0000008000 */
[----:B0-----:R-:W0:Y:S01]  /*eb70*/  FENCE.VIEW.ASYNC.S ;  /* 0x00000000000073c6 */ /* 0x001e220000000000 */
[----:B-1----:R-:W-:-:S02]  /*eb80*/  IMAD.MOV.U32 R143, RZ, RZ, R142 ;  /* 0x000000ffff8f7224 */ /* 0x002fc400078e008e */
[----:B------:R-:W-:Y:S02]  /*eb90*/  IMAD.MOV.U32 R142, RZ, RZ, R169 ;  /* 0x000000ffff8e7224 */ /* 0x000fe400078e00a9 */
[----:B--2---:R-:W-:Y:S02]  /*eba0*/  IMAD.MOV.U32 R129, RZ, RZ, R128 ;  /* 0x000000ffff817224 */ /* 0x004fe400078e0080 */
[----:B------:R-:W-:Y:S02]  /*ebb0*/  IMAD.MOV.U32 R128, RZ, RZ, R154 ;  /* 0x000000ffff807224 */ /* 0x000fe400078e009a */
[----:B------:R-:W-:Y:S02]  /*ebc0*/  IMAD.MOV.U32 R154, RZ, RZ, R2 ;  /* 0x000000ffff9a7224 */ /* 0x000fe400078e0002 */
[----:B------:R-:W-:Y:S02]  /*ebd0*/  IMAD.MOV.U32 R156, RZ, RZ, R157 ;  /* 0x000000ffff9c7224 */ /* 0x000fe400078e009d */
[----:B------:R-:W-:-:S02]  /*ebe0*/  IMAD.MOV.U32 R157, RZ, RZ, R0 ;  /* 0x000000ffff9d7224 */ /* 0x000fc400078e0000 */
[----:B---3--:R-:W-:Y:S02]  /*ebf0*/  IMAD.MOV.U32 R137, RZ, RZ, R136 ;  /* 0x000000ffff897224 */ /* 0x008fe400078e0088 */
[----:B----4-:R-:W-:Y:S02]  /*ec00*/  IMAD.MOV.U32 R145, RZ, RZ, R144 ;  /* 0x000000ffff917224 */ /* 0x010fe400078e0090 */
[----:B------:R-:W-:Y:S02]  /*ec10*/  IMAD.MOV.U32 R210, RZ, RZ, R239 ;  /* 0x000000ffffd27224 */ /* 0x000fe400078e00ef */
[----:B------:R-:W-:Y:S02]  /*ec20*/  IMAD.MOV.U32 R211, RZ, RZ, R238 ;  /* 0x000000ffffd37224 */ /* 0x000fe400078e00ee */
[----:B------:R-:W-:Y:S02]  /*ec30*/  IMAD.MOV.U32 R212, RZ, RZ, R241 ;  /* 0x000000ffffd47224 */ /* 0x000fe400078e00f1 */
[----:B------:R-:W-:-:S02]  /*ec40*/  IMAD.MOV.U32 R213, RZ, RZ, R240 ;  /* 0x000000ffffd57224 */ /* 0x000fc400078e00f0 */
[----:B------:R-:W-:Y:S02]  /*ec50*/  IMAD.MOV.U32 R214, RZ, RZ, R243 ;  /* 0x000000ffffd67224 */ /* 0x000fe400078e00f3 */
[----:B------:R-:W-:Y:S01]  /*ec60*/  IMAD.MOV.U32 R215, RZ, RZ, R242 ;  /* 0x000000ffffd77224 */ /* 0x000fe200078e00f2 */
[----:B------:R-:W-:Y:S01]  /*ec70*/  LOP3.LUT R151, R151, R150, RZ, 0x3c, !PT ;  /* 0x0000009697977212 */ /* 0x000fe200078e3cff */
[----:B------:R-:W-:Y:S01]  /*ec80*/  IMAD.MOV.U32 R136, RZ, RZ, R160 ;  /* 0x000000ffff887224 */ /* 0x000fe200078e00a0 */
[----:B------:R-:W-:Y:S01]  /*ec90*/  LOP3.LUT R163, R163, R162, RZ, 0x3c, !PT ;  /* 0x000000a2a3a37212 */ /* 0x000fe200078e3cff */
[----:B------:R-:W2:Y:S01]  /*eca0*/  LDL.LU R160, [R1+0x4c8] ;  /* 0x0004c80001a07983 */ /* 0x000ea20000300800 */
[----:B------:R-:W-:-:S03]  /*ecb0*/  IMAD.MOV.U32 R144, RZ, RZ, R155 ;  /* 0x000000ffff907224 */ /* 0x000fc600078e009b */
[----:B------:R-:W2:Y:S01]  /*ecc0*/  LDL.LU R161, [R1+0x4c4] ;  /* 0x0004c40001a17983 */ /* 0x000ea20000300800 */
[----:B------:R-:W-:-:S03]  /*ecd0*/  IMAD.MOV.U32 R155, RZ, RZ, R246 ;  /* 0x000000ffff9b7224 */ /* 0x000fc600078e00f6 */
[----:B------:R-:W3:Y:S04]  /*ece0*/  LDL.LU R168, [R1+0x4c0] ;  /* 0x0004c00001a87983 */ /* 0x000ee80000300800 */
[----:B------:R-:W3:Y:S04]  /*ecf0*/  LDL.LU R169, [R1+0x4bc] ;  /* 0x0004bc0001a97983 */ /* 0x000ee80000300800 */
[----:B------:R-:W4:Y:S04]  /*ed00*/  LDL.LU R246, [R1+0x4b8] ;  /* 0x0004b80001f67983 */ /* 0x000f280000300800 */
[----:B------:R-:W2:Y:S04]  /*ed10*/  LDL.LU R2, [R1+0x4b4] ;  /* 0x0004b40001027983 */ /* 0x000ea80000300800 */
[----:B------:R-:W3:Y:S04]  /*ed20*/  LDL.LU R0, [R1+0x4b0] ;  /* 0x0004b00001007983 */ /* 0x000ee80000300800 */
[----:B------:R1:W-:Y:S04]  /*ed30*/  STL.64 [R1+0x128], R210 ;  /* 0x000128d201007387 */ /* 0x0003e80000100a00 */
[----:B------:R0:W-:Y:S04]  /*ed40*/  STL.64 [R1+0x130], R212 ;  /* 0x000130d401007387 */ /* 0x0001e80000100a00 */
[----:B------:R-:W-:Y:S01]  /*ed50*/  STL.64 [R1+0x138], R214 ;  /* 0x000138d601007387 */ /* 0x000fe20000100a00 */
[----:B-1----:R-:W-:Y:S01]  /*ed60*/  IMAD.MOV.U32 R210, RZ, RZ, R250 ;  /* 0x000000ffffd27224 */ /* 0x002fe200078e00fa */
[----:B------:R-:W-:Y:S01]  /*ed70*/  LOP3.LUT R153, R153, R152, RZ, 0x3c, !PT ;  /* 0x0000009899997212 */ /* 0x000fe200078e3cff */
[----:B------:R-:W-:Y:S01]  /*ed80*/  IMAD.MOV.U32 R211, RZ, RZ, R252 ;  /* 0x000000ffffd37224 */ /* 0x000fe200078e00fc */
[----:B------:R-:W-:Y:S01]  /*ed90*/  LOP3.LUT R165, R165, R164, RZ, 0x3c, !PT ;  /* 0x000000a4a5a57212 */ /* 0x000fe200078e3cff */
[----:B0-----:R-:W-:Y:S01]  /*eda0*/  IMAD.MOV.U32 R212, RZ, RZ, R251 ;  /* 0x000000ffffd47224 */ /* 0x001fe200078e00fb */
[----:B------:R-:W-:Y:S01]  /*edb0*/  LOP3.LUT R167, R167, R166, RZ, 0x3c, !PT ;  /* 0x000000a6a7a77212 */ /* 0x000fe200078e3cff */
[----:B------:R-:W-:Y:S01]  /*edc0*/  BAR.SYNC.DEFER_BLOCKING 0x0 ;  /* 0x0000000000007b1d */ /* 0x000fe20000010000 */
[----:B---3--:R-:W-:-:S05]  /*edd0*/  IMAD.MOV.U32 R213, RZ, RZ, R0 ;  /* 0x000000ffffd57224 */ /* 0x008fca00078e0000 */
[----:B------:R-:W3:Y:S04]  /*ede0*/  LDL.LU R0, [R1+0x4ac] ;  /* 0x0004ac0001007983 */ /* 0x000ee80000300800 */
[----:B------:R0:W-:Y:S04]  /*edf0*/  STL.64 [R1+0x140], R210 ;  /* 0x000140d201007387 */ /* 0x0001e80000100a00 */
[----:B------:R1:W-:Y:S04]  /*ee00*/  STL.64 [R1+0x148], R212 ;  /* 0x000148d401007387 */ /* 0x0003e80000100a00 */
[----:B------:R-:W4:Y:S01]  /*ee10*/  LDL.LU R250, [R1+0x64] ;  /* 0x0000640001fa7983 */ /* 0x000f220000300800 */
[----:B0-----:R-:W-:-:S02]  /*ee20*/  IMAD.MOV.U32 R210, RZ, RZ, R249 ;  /* 0x000000ffffd27224 */ /* 0x001fc400078e00f9 */
[----:B------:R-:W-:-:S05]  /*ee30*/  IMAD.MOV.U32 R211, RZ, RZ, R248 ;  /* 0x000000ffffd37224 */ /* 0x000fca00078e00f8 */
[----:B------:R-:W-:Y:S04]  /*ee40*/  STL.64 [R1+0x150], R210 ;  /* 0x000150d201007387 */ /* 0x000fe80000100a00 */
[----:B------:R-:W3:Y:S04]  /*ee50*/  LDL.LU R251, [R1+0x2c4] ;  /* 0x0002c40001fb7983 */ /* 0x000ee80000300800 */
[----:B--2---:R0:W-:Y:S04]  /*ee60*/  STL.64 [R1+0x158], R2 ;  /* 0x0001580201007387 */ /* 0x0041e80000100a00 */
[----:B-1----:R-:W2:Y:S04]  /*ee70*/  LDL.LU R212, [R1+0x2c8] ;  /* 0x0002c80001d47983 */ /* 0x002ea80000300800 */
        /* <DEDUP_REMOVED lines=34> */
[----:B0-----:R-:W2:Y:S04]  /*f0a0*/  LDL.LU R2, [R1+0x124] ;  /* 0x0001240001027983 */ /* 0x001ea80000300800 */
[----:B------:R-:W2:Y:S01]  /*f0b0*/  LDL.LU R3, [R1+0x230] ;  /* 0x0002300001037983 */ /* 0x000ea20000300800 */
[----:B----4-:R-:W-:-:S03]  /*f0c0*/  IMAD.MOV.U32 R211, RZ, RZ, R250 ;  /* 0x000000ffffd37224 */ /* 0x010fc600078e00fa */
[----:B------:R-:W4:Y:S01]  /*f0d0*/  LDL.LU R250, [R1+0x240] ;  /* 0x0002400001fa7983 */ /* 0x000f220000300800 */
[----:B---3--:R-:W-:-:S03]  /*f0e0*/  IMAD.MOV.U32 R210, RZ, RZ, R251 ;  /* 0x000000ffffd27224 */ /* 0x008fc600078e00fb */
[----:B------:R-:W4:Y:S04]  /*f0f0*/  LDL.LU R251, [R1+0x330] ;  /* 0x0003300001fb7983 */ /* 0x000f280000300800 */
[----:B------:R0:W-:Y:S01]  /*f100*/  STL.64 [R1+0x160], R210 ;  /* 0x000160d201007387 */ /* 0x0001e20000100a00 */
[----:B--2---:R-:W-:Y:S01]  /*f110*/  LOP3.LUT R249, R249, R248, RZ, 0x3c, !PT ;  /* 0x000000f8f9f97212 */ /* 0x004fe200078e3cff */
[----:B0-----:R-:W-:-:S03]  /*f120*/  IMAD.MOV.U32 R210, RZ, RZ, R212 ;  /* 0x000000ffffd27224 */ /* 0x001fc600078e00d4 */
[C---:B------:R-:W-:Y:S01]  /*f130*/  LOP3.LUT R248, R249.reuse, R248, RZ, 0x3c, !PT ;  /* 0x000000f8f9f87212 */ /* 0x040fe200078e3cff */
[----:B------:R-:W-:Y:S02]  /*f140*/  IMAD.MOV.U32 R211, RZ, RZ, R0 ;  /* 0x000000ffffd37224 */ /* 0x000fe400078e0000 */
[----:B------:R-:W2:Y:S01]  /*f150*/  LDL.LU R0, [R1+0x4a8] ;  /* 0x0004a80001007983 */ /* 0x000ea20000300800 */
[----:B------:R-:W-:-:S03]  /*f160*/  LOP3.LUT R249, R249, R248, RZ, 0x3c, !PT ;  /* 0x000000f8f9f97212 */ /* 0x000fc600078e3cff */
[----:B------:R0:W-:Y:S04]  /*f170*/  STL.64 [R1+0x168], R210 ;  /* 0x000168d201007387 */ /* 0x0001e80000100a00 */
[----:B0-----:R-:W3:Y:S04]  /*f180*/  LDL.LU.64 R210, [R1+0x4a0] ;  /* 0x0004a00001d27983 */ /* 0x001ee80000300a00 */
[----:B------:R0:W-:Y:S04]  /*f190*/  STL.64 [R1+0x170], R248 ;  /* 0x000170f801007387 */ /* 0x0001e80000100a00 */
[----:B0-----:R-:W4:Y:S04]  /*f1a0*/  LDL.LU.64 R248, [R1+0x498] ;  /* 0x0004980001f87983 */ /* 0x001f280000300a00 */
[----:B----4-:R0:W-:Y:S04]  /*f1b0*/  STL.64 [R1+0x178], R248 ;  /* 0x000178f801007387 */ /* 0x0101e80000100a00 */
[----:B0-----:R-:W4:Y:S01]  /*f1c0*/  LDL.LU R249, [R1+0x490] ;  /* 0x0004900001f97983 */ /* 0x001f220000300800 */
[----:B------:R-:W-:Y:S01]  /*f1d0*/  LOP3.LUT R3, R3, R2, RZ, 0x3c, !PT ;  /* 0x0000000203037212 */ /* 0x000fe200078e3cff */
[----:B------:R-:W0:Y:S01]  /*f1e0*/  LDC R248, c[0x0][0x23c] ;  /* 0x00008f00fff87b82 */ /* 0x000e220000000800 */
[----:B----4-:R-:W-:-:S02]  /*f1f0*/  IMAD.MOV.U32 R212, RZ, RZ, R249 ;  /* 0x000000ffffd47224 */ /* 0x010fc400078e00f9 */
[----:B------:R-:W4:Y:S04]  /*f200*/  LDL.LU R249, [R1+0x48c] ;  /* 0x00048c0001f97983 */ /* 0x000f280000300800 */
[----:B------:R2:W-:Y:S02]  /*f210*/  STL.64 [R1+0x180], R212 ;  /* 0x000180d401007387 */ /* 0x0005e40000100a00 */
[----:B--2---:R-:W-:Y:S02]  /*f220*/  IMAD.MOV.U32 R213, RZ, RZ, R0 ;  /* 0x000000ffffd57224 */ /* 0x004fe400078e0000 */
[----:B------:R-:W2:Y:S01]  /*f230*/  LDL.LU R0, [R1+0x488] ;  /* 0x0004880001007983 */ /* 0x000ea20000300800 */
[----:B------:R-:W-:Y:S02]  /*f240*/  IMAD.MOV.U32 R212, RZ, RZ, R214 ;  /* 0x000000ffffd47224 */ /* 0x000fe400078e00d6 */
[----:B------:R-:W-:-:S02]  /*f250*/  IMAD.MOV.U32 R214, RZ, RZ, R216 ;  /* 0x000000ffffd67224 */ /* 0x000fc400078e00d8 */
[----:B------:R-:W-:Y:S01]  /*f260*/  IMAD.MOV.U32 R216, RZ, RZ, R218 ;  /* 0x000000ffffd87224 */ /* 0x000fe200078e00da */
[----:B------:R1:W-:Y:S04]  /*f270*/  STL.64 [R1+0x188], R212 ;  /* 0x000188d401007387 */ /* 0x0003e80000100a00 */
[----:B-1----:R-:W3:Y:S04]  /*f280*/  LDL.LU.64 R212, [R1+0x480] ;  /* 0x0004800001d47983 */ /* 0x002ee80000300a00 */
[----:B------:R1:W-:Y:S04]  /*f290*/  STL.64 [R1+0x190], R214 ;  /* 0x000190d601007387 */ /* 0x0003e80000100a00 */
[----:B-1----:R-:W3:Y:S04]  /*f2a0*/  LDL.LU.64 R214, [R1+0x478] ;  /* 0x0004780001d67983 */ /* 0x002ee80000300a00 */
[----:B------:R1:W-:Y:S04]  /*f2b0*/  STL.64 [R1+0x198], R216 ;  /* 0x000198d801007387 */ /* 0x0003e80000100a00 */
[----:B-1----:R-:W3:Y:S01]  /*f2c0*/  LDL.LU.64 R216, [R1+0x470] ;  /* 0x0004700001d87983 */ /* 0x002ee20000300a00 */
[----:B----4-:R-:W-:-:S03]  /*f2d0*/  IMAD.MOV.U32 R218, RZ, RZ, R249 ;  /* 0x000000ffffda7224 */ /* 0x010fc600078e00f9 */
        /* <DEDUP_REMOVED lines=49> */
[----:B------:R1:W-:Y:S01]  /*f5f0*/  STL.64 [R1+0x208], R236 ;  /* 0x000208ec01007387 */ /* 0x0003e20000100a00 */
[----:B------:R-:W-:Y:S01]  /*f600*/  IMAD.MOV.U32 R242, RZ, RZ, R252 ;  /* 0x000000fffff27224 */ /* 0x000fe200078e00fc */
[C---:B------:R-:W-:Y:S02]  /*f610*/  LOP3.LUT R2, R3.reuse, R2, RZ, 0x3c, !PT ;  /* 0x0000000203027212 */ /* 0x040fe400078e3cff */
[----:B-1----:R-:W3:Y:S04]  /*f620*/  LDL.LU.64 R236, [R1+0x400] ;  /* 0x0004000001ec7983 */ /* 0x002ee80000300a00 */
[----:B------:R1:W-:Y:S01]  /*f630*/  STL.64 [R1+0x210], R238 ;  /* 0x000210ee01007387 */ /* 0x0003e20000100a00 */
[----:B------:R-:W-:-:S03]  /*f640*/  LOP3.LUT R3, R3, R2, RZ, 0x3c, !PT ;  /* 0x0000000203037212 */ /* 0x000fc600078e3cff */
[----:B-1----:R-:W3:Y:S04]  /*f650*/  LDL.LU.64 R238, [R1+0x3f8] ;  /* 0x0003f80001ee7983 */ /* 0x002ee80000300a00 */
[----:B------:R1:W-:Y:S04]  /*f660*/  STL.64 [R1+0x218], R240 ;  /* 0x000218f001007387 */ /* 0x0003e80000100a00 */
[----:B-1----:R-:W3:Y:S04]  /*f670*/  LDL.LU.64 R240, [R1+0x3f0] ;  /* 0x0003f00001f07983 */ /* 0x002ee80000300a00 */
[----:B------:R4:W-:Y:S02]  /*f680*/  STL.64 [R1+0x220], R242 ;  /* 0x000220f201007387 */ /* 0x0009e40000100a00 */
[----:B----4-:R-:W-:-:S02]  /*f690*/  IMAD.MOV.U32 R243, RZ, RZ, R249 ;  /* 0x000000fffff37224 */ /* 0x010fc400078e00f9 */
[----:B------:R-:W4:Y:S01]  /*f6a0*/  LDL.LU R249, [R1+0x3ec] ;  /* 0x0003ec0001f97983 */ /* 0x000f220000300800 */
[----:B--2---:R-:W-:-:S03]  /*f6b0*/  IMAD.MOV.U32 R242, RZ, RZ, R0 ;  /* 0x000000fffff27224 */ /* 0x004fc600078e0000 */
[----:B------:R-:W2:Y:S04]  /*f6c0*/  LDL.LU R0, [R1+0x3e8] ;  /* 0x0003e80001007983 */ /* 0x000ea80000300800 */
[----:B------:R1:W-:Y:S04]  /*f6d0*/  STL.64 [R1+0x228], R242 ;  /* 0x000228f201007387 */ /* 0x0003e80000100a00 */
[----:B-1----:R-:W3:Y:S04]  /*f6e0*/  LDL.LU.64 R242, [R1+0x3e0] ;  /* 0x0003e00001f27983 */ /* 0x002ee80000300a00 */
[----:B------:R1:W-:Y:S04]  /*f6f0*/  STL.64 [R1+0x230], R2 ;  /* 0x0002300201007387 */ /* 0x0003e80000100a00 */
[----:B-1----:R-:W4:Y:S01]  /*f700*/  LDL.LU.64 R2, [R1+0x3d8] ;  /* 0x0003d80001027983 */ /* 0x002f220000300a00 */
[----:B------:R-:W-:-:S04]  /*f710*/  LOP3.LUT R251, R251, R250, RZ, 0x3c, !PT ;  /* 0x000000fafbfb7212 */ /* 0x000fc800078e3cff */
[C---:B------:R-:W-:Y:S01]  /*f720*/  LOP3.LUT R250, R251.reuse, R250, RZ, 0x3c, !PT ;  /* 0x000000fafbfa7212 */ /* 0x040fe200078e3cff */
[----:B----4-:R1:W-:Y:S04]  /*f730*/  STL.64 [R1+0x238], R2 ;  /* 0x0002380201007387 */ /* 0x0103e80000100a00 */
[----:B-1----:R-:W4:Y:S01]  /*f740*/  LDL.LU.64 R2, [R1+0x3d0] ;  /* 0x0003d00001027983 */ /* 0x002f220000300a00 */
[----:B------:R-:W-:Y:S01]  /*f750*/  LOP3.LUT R251, R251, R250, RZ, 0x3c, !PT ;  /* 0x000000fafbfb7212 */ /* 0x000fe200078e3cff */
[----:B0-----:R-:W-:-:S04]  /*f760*/  IMAD.SHL.U32 R248, R248, 0x80, RZ ;  /* 0x00000080f8f87824 */ /* 0x001fc800078e00ff */
[----:B------:R2:W-:Y:S01]  /*f770*/  STL.64 [R1+0x240], R250 ;  /* 0x000240fa01007387 */ /* 0x0005e20000100a00 */
[----:B---3--:R-:W-:-:S04]  /*f780*/  IMAD.WIDE R242, R248, 0x2, R242 ;  /* 0x00000002f8f27825 */ /* 0x008fc800078e02f2 */
[----:B------:R-:W-:-:S04]  /*f790*/  IMAD.WIDE R238, R248, 0x2, R238 ;  /* 0x00000002f8ee7825 */ /* 0x000fc800078e02ee */
[----:B--2---:R-:W-:Y:S02]  /*f7a0*/  IMAD.MOV.U32 R250, RZ, RZ, R0 ;  /* 0x000000fffffa7224 */ /* 0x004fe400078e0000 */
[----:B------:R-:W-:Y:S02]  /*f7b0*/  IMAD.MOV.U32 R251, RZ, RZ, R249 ;  /* 0x000000fffffb7224 */ /* 0x000fe400078e00f9 */
[----:B------:R-:W-:-:S04]  /*f7c0*/  IMAD.WIDE R236, R248, 0x2, R236 ;  /* 0x00000002f8ec7825 */ /* 0x000fc800078e02ec */
        /* <DEDUP_REMOVED lines=19> */
[C---:B------:R-:W-:Y:S01]  /*f900*/  IMAD.WIDE R176, R248.reuse, 0x2, R176 ;  /* 0x00000002f8b07825 */ /* 0x040fe200078e02b0 */
[----:B----4-:R0:W-:Y:S04]  /*f910*/  STL.64 [R1+0x248], R2 ;  /* 0x0002480201007387 */ /* 0x0101e80000100a00 */
[----:B------:R-:W-:Y:S04]  /*f920*/  STL.64 [R1+0x250], R250 ;  /* 0x000250fa01007387 */ /* 0x000fe80000100a00 */
[----:B------:R-:W-:Y:S01]  /*f930*/  STL.64 [R1+0x120], R242 ;  /* 0x000120f201007387 */ /* 0x000fe20000100a00 */
[----:B0-----:R-:W-:-:S05]  /*f940*/  IMAD.WIDE R2, R248, 0x2, R240 ;  /* 0x00000002f8027825 */ /* 0x001fca00078e02f0 */
[----:B------:R0:W-:Y:S04]  /*f950*/  STL.64 [R1+0x118], R2 ;  /* 0x0001180201007387 */ /* 0x0001e80000100a00 */
        /* <DEDUP_REMOVED lines=41> */
[----:B------:R-:W2:Y:S04]  /*fbf0*/  LDL.LU.64 R214, [R1+0x128] ;  /* 0x0001280001d67983 */ /* 0x000ea80000300a00 */
[----:B------:R-:W-:Y:S04]  /*fc00*/  STL.64 [R1+0x18], R176 ;  /* 0x000018b001007387 */ /* 0x000fe80000100a00 */
[----:B------:R-:W3:Y:S01]  /*fc10*/  LDL.LU.64 R242, [R1+0x130] ;  /* 0x0001300001f27983 */ /* 0x000ee20000300a00 */
[----:B0-----:R-:W-:-:S05]  /*fc20*/  IMAD.WIDE R2, R248, 0x2, R174 ;  /* 0x00000002f8027825 */ /* 0x001fca00078e02ae */
[----:B------:R0:W-:Y:S04]  /*fc30*/  STL.64 [R1+0x10], R2 ;  /* 0x0000100201007387 */ /* 0x0001e80000100a00 */
[----:B------:R-:W4:Y:S04]  /*fc40*/  LDL.LU.64 R216, [R1+0x138] ;  /* 0x0001380001d87983 */ /* 0x000f280000300a00 */
[----:B------:R-:W4:Y:S04]  /*fc50*/  LDL.LU.64 R218, [R1+0x140] ;  /* 0x0001400001da7983 */ /* 0x000f280000300a00 */
[----:B------:R-:W4:Y:S04]  /*fc60*/  LDL.LU.64 R220, [R1+0x148] ;  /* 0x0001480001dc7983 */ /* 0x000f280000300a00 */
[----:B------:R-:W4:Y:S04]  /*fc70*/  LDL.LU.64 R222, [R1+0x150] ;  /* 0x0001500001de7983 */ /* 0x000f280000300a00 */
[----:B------:R-:W4:Y:S01]  /*fc80*/  LDL.LU.64 R224, [R1+0x158] ;  /* 0x0001580001e07983 */ /* 0x000f220000300a00 */
[----:B------:R-:W-:-:S03]  /*fc90*/  IMAD.WIDE R250, R248, 0x2, R172 ;  /* 0x00000002f8fa7825 */ /* 0x000fc600078e02ac */
[----:B------:R-:W4:Y:S01]  /*fca0*/  LDL.LU.64 R226, [R1+0x160] ;  /* 0x0001600001e27983 */ /* 0x000f220000300a00 */
[----:B0-----:R-:W-:-:S03]  /*fcb0*/  IMAD.WIDE R2, R248, 0x2, R170 ;  /* 0x00000002f8027825 */ /* 0x001fc600078e02aa */
[----:B------:R-:W4:Y:S01]  /*fcc0*/  LDL.LU.64 R228, [R1+0x168] ;  /* 0x0001680001e47983 */ /* 0x000f220000300a00 */
[----:B------:R-:W-:-:S03]  /*fcd0*/  IMAD.WIDE R4, R248, 0x2, R4 ;  /* 0x00000002f8047825 */ /* 0x000fc600078e0204 */
        /* <DEDUP_REMOVED lines=12> */
[----:B------:R-:W-:Y:S01]  /*fda0*/  STL.64 [R1+0x358], R250 ;  /* 0x000358fa01007387 */ /* 0x000fe20000100a00 */
        /* <DEDUP_REMOVED lines=11> */
[----:B------:R-:W-:Y:S04]  /*fe60*/  STL.64 [R1+0x388], R12 ;  /* 0x0003880c01007387 */ /* 0x000fe80000100a00 */
[----:B------:R-:W-:Y:S04]  /*fe70*/  STL.64 [R1+0x390], R14 ;  /* 0x0003900e01007387 */ /* 0x000fe80000100a00 */
[----:B------:R-:W-:Y:S04]  /*fe80*/  STL.64 [R1+0x398], R16 ;  /* 0x0003981001007387 */ /* 0x000fe80000100a00 */
[----:B------:R0:W-:Y:S04]  /*fe90*/  STL.64 [R1+0x3a0], R18 ;  /* 0x0003a01201007387 */ /* 0x0001e80000100a00 */
[----:B------:R-:W-:Y:S04]  /*fea0*/  STL.64 [R1+0x3a8], R20 ;  /* 0x0003a81401007387 */ /* 0x000fe80000100a00 */
[----:B------:R-:W-:Y:S04]  /*feb0*/  STL.64 [R1+0x3b0], R22 ;  /* 0x0003b01601007387 */ /* 0x000fe80000100a00 */
[----:B------:R1:W-:Y:S04]  /*fec0*/  STL.64 [R1+0x3b8], R88 ;  /* 0x0003b85801007387 */ /* 0x0003e80000100a00 */
[----:B------:R-:W-:Y:S04]  /*fed0*/  STL.64 [R1+0x3c0], R90 ;  /* 0x0003c05a01007387 */ /* 0x000fe80000100a00 */
[----:B------:R-:W-:Y:S01]  /*fee0*/  STL.64 [R1+0x3c8], R92 ;  /* 0x0003c85c01007387 */ /* 0x000fe20000100a00 */
[----:B---3--:R-:W-:-:S03]  /*fef0*/  IMAD.WIDE R176, R248, 0x2, R242 ;  /* 0x00000002f8b07825 */ /* 0x008fc600078e02f2 */
[----:B------:R-:W3:Y:S04]  /*ff00*/  LDL.LU.64 R242, [R1+0x1a0] ;  /* 0x0001a00001f27983 */ /* 0x000ee80000300a00 */
[----:B------:R-:W3:Y:S01]  /*ff10*/  LDL.LU.64 R206, [R1+0x1a8] ;  /* 0x0001a80001ce7983 */ /* 0x000ee20000300a00 */
[----:B--2---:R-:W-:-:S03]  /*ff20*/  IMAD.WIDE R174, R248, 0x2, R214 ;  /* 0x00000002f8ae7825 */ /* 0x004fc600078e02d6 */
[----:B------:R-:W2:Y:S01]  /*ff30*/  LDL.LU.64 R208, [R1+0x1b0] ;  /* 0x0001b00001d07983 */ /* 0x000ea20000300a00 */
[----:B----4-:R-:W-:-:S03]  /*ff40*/  IMAD.WIDE R178, R248, 0x2, R216 ;  /* 0x00000002f8b27825 */ /* 0x010fc600078e02d8 */
        /* <DEDUP_REMOVED lines=24> */
[----:B------:R-:W4:Y:S04]  /*100d0*/  LDL.LU.64 R234, [R1+0x218] ;  /* 0x0002180001ea7983 */ /* 0x000f280000300a00 */
[----:B------:R-:W4:Y:S04]  /*100e0*/  LDL.LU.64 R236, [R1+0x220] ;  /* 0x0002200001ec7983 */ /* 0x000f280000300a00 */
[----:B------:R-:W4:Y:S04]  /*100f0*/  LDL.LU.64 R238, [R1+0x228] ;  /* 0x0002280001ee7983 */ /* 0x000f280000300a00 */
[----:B------:R-:W4:Y:S01]  /*10100*/  LDL.LU.64 R240, [R1+0x230] ;  /* 0x0002300001f07983 */ /* 0x000f220000300a00 */
[----:B---3--:R-:W-:-:S03]  /*10110*/  IMAD.WIDE R204, R248, 0x2, R242 ;  /* 0x00000002f8cc7825 */ /* 0x008fc600078e02f2 */
[----:B------:R-:W3:Y:S04]  /*10120*/  LDL.LU.64 R242, [R1+0x238] ;  /* 0x0002380001f27983 */ /* 0x000ee80000300a00 */
[----:B0-----:R-:W2:Y:S04]  /*10130*/  LDL.LU.64 R18, [R1+0x240] ;  /* 0x0002400001127983 */ /* 0x001ea80000300a00 */
[----:B-1----:R-:W3:Y:S04]  /*10140*/  LDL.LU.64 R88, [R1+0x248] ;  /* 0x0002480001587983 */ /* 0x002ee80000300a00 */
[----:B------:R-:W3:Y:S04]  /*10150*/  LDL.LU.64 R16, [R1+0x250] ;  /* 0x0002500001107983 */ /* 0x000ee80000300a00 */
        /* <DEDUP_REMOVED lines=8> */
[----:B------:R-:W3:Y:S01]  /*101e0*/  LDL.LU.64 R2, [R1+0xe0] ;  /* 0x0000e00001027983 */ /* 0x000ee20000300a00 */
[----:B------:R-:W-:-:S03]  /*101f0*/  IMAD.WIDE R170, R248, 0x2, R244 ;  /* 0x00000002f8aa7825 */ /* 0x000fc600078e02f4 */
[----:B------:R-:W3:Y:S01]  /*10200*/  LDL.LU.64 R250, [R1+0xd8] ;  /* 0x0000d80001fa7983 */ /* 0x000ee20000300a00 */
[----:B------:R-:W-:Y:S02]  /*10210*/  LOP3.LUT R161, R161, R160, RZ, 0x3c, !PT ;  /* 0x000000a0a1a17212 */ /* 0x000fe400078e3cff */
[----:B------:R-:W-:Y:S02]  /*10220*/  LOP3.LUT R169, R169, R168, RZ, 0x3c, !PT ;  /* 0x000000a8a9a97212 */ /* 0x000fe400078e3cff */
[----:B------:R-:W-:Y:S02]  /*10230*/  LOP3.LUT R146, R147, R146, RZ, 0x3c, !PT ;  /* 0x0000009293927212 */ /* 0x000fe400078e3cff */
[----:B------:R-:W-:Y:S02]  /*10240*/  LOP3.LUT R148, R149, R148, RZ, 0x3c, !PT ;  /* 0x0000009495947212 */ /* 0x000fe400078e3cff */
[----:B------:R-:W-:Y:S02]  /*10250*/  LOP3.LUT R150, R151, R150, RZ, 0x3c, !PT ;  /* 0x0000009697967212 */ /* 0x000fe400078e3cff */
[----:B------:R-:W-:-:S02]  /*10260*/  LOP3.LUT R152, R153, R152, RZ, 0x3c, !PT ;  /* 0x0000009899987212 */ /* 0x000fc400078e3cff */
        /* <DEDUP_REMOVED lines=11> */
[----:B------:R-:W-:Y:S01]  /*10320*/  LOP3.LUT R165, R165, R164, RZ, 0x3c, !PT ;  /* 0x000000a4a5a57212 */ /* 0x000fe200078e3cff */
[----:B--2---:R-:W-:-:S02]  /*10330*/  IMAD.WIDE R244, R248, 0x2, R18 ;  /* 0x00000002f8f47825 */ /* 0x004fc400078e0212 */
[----:B------:R-:W2:Y:S01]  /*10340*/  LDL.LU.64 R18, [R1+0xd0] ;  /* 0x0000d00001127983 */ /* 0x000ea20000300a00 */
[----:B------:R-:W-:Y:S02]  /*10350*/  LOP3.LUT R167, R167, R166, RZ, 0x3c, !PT ;  /* 0x000000a6a7a77212 */ /* 0x000fe400078e3cff */
[----:B------:R-:W-:Y:S01]  /*10360*/  LOP3.LUT R169, R169, R168, RZ, 0x3c, !PT ;  /* 0x000000a8a9a97212 */ /* 0x000fe200078e3cff */
        /* <DEDUP_REMOVED lines=41> */
[----:B----4-:R-:W-:-:S04]  /*10600*/  IMAD.WIDE R210, R248, 0x2, R210 ;  /* 0x00000002f8d27825 */ /* 0x010fc800078e02d2 */
        /* <DEDUP_REMOVED lines=15> */
[----:B---3--:R-:W-:-:S04]  /*10700*/  IMAD.WIDE R242, R248, 0x2, R242 ;  /* 0x00000002f8f27825 */ /* 0x008fc800078e02f2 */
[----:B------:R-:W-:-:S04]  /*10710*/  IMAD.WIDE R246, R248, 0x2, R88 ;  /* 0x00000002f8f67825 */ /* 0x000fc800078e0258 */
[----:B------:R-:W-:Y:S02]  /*10720*/  IMAD.WIDE R248, R248, 0x2, R16 ;  /* 0x00000002f8f87825 */ /* 0x000fe400078e0210 */
[----:B------:R-:W3:Y:S02]  /*10730*/  LDL.LU.64 R16, [R1+0xc8] ;  /* 0x0000c80001107983 */ /* 0x000ee40000300a00 */
[----:B------:R-:W-:Y:S02]  /*10740*/  IMAD.MOV.U32 R252, RZ, RZ, R15 ;  /* 0x000000fffffc7224 */ /* 0x000fe400078e000f */
[----:B------:R0:W-:Y:S01]  /*10750*/  STL [R1+0x128], R14 ;  /* 0x0001280e01007387 */ /* 0x0001e20000100800 */
[----:B------:R-:W-:-:S03]  /*10760*/  IMAD.MOV.U32 R0, RZ, RZ, R13 ;  /* 0x000000ffff007224 */ /* 0x000fc600078e000d */
[----:B0-----:R-:W4:Y:S04]  /*10770*/  LDL.LU.64 R14, [R1+0xc0] ;  /* 0x0000c000010e7983 */ /* 0x001f280000300a00 */
[----:B------:R0:W-:Y:S04]  /*10780*/  STL [R1+0x12c], R12 ;  /* 0x00012c0c01007387 */ /* 0x0001e80000100800 */
[----:B0-----:R-:W4:Y:S04]  /*10790*/  LDL.LU.64 R12, [R1+0xb8] ;  /* 0x0000b800010c7983 */ /* 0x001f280000300a00 */
[----:B------:R0:W-:Y:S04]  /*107a0*/  STL [R1+0x118], R0 ;  /* 0x0001180001007387 */ /* 0x0001e80000100800 */
[----:B------:R1:W-:Y:S01]  /*107b0*/  STL [R1+0x130], R10 ;  /* 0x0001300a01007387 */ /* 0x0003e20000100800 */
[----:B0-----:R-:W-:-:S03]  /*107c0*/  IMAD.MOV.U32 R0, RZ, RZ, R11 ;  /* 0x000000ffff007224 */ /* 0x001fc600078e000b */
[----:B------:R-:W-:Y:S04]  /*107d0*/  STL [R1+0x134], R22 ;  /* 0x0001341601007387 */ /* 0x000fe80000100800 */
[----:B------:R0:W-:Y:S04]  /*107e0*/  STL [R1+0x110], R0 ;  /* 0x0001100001007387 */ /* 0x0001e80000100800 */
[----:B-1----:R-:W4:Y:S01]  /*107f0*/  LDL.LU.64 R10, [R1+0xb0] ;  /* 0x0000b000010a7983 */ /* 0x002f220000300a00 */
[----:B0-----:R-:W-:-:S03]  /*10800*/  IMAD.MOV.U32 R0, RZ, RZ, R23 ;  /* 0x000000ffff007224 */ /* 0x001fc600078e0017 */
[----:B------:R-:W-:Y:S04]  /*10810*/  STL [R1+0x138], R8 ;  /* 0x0001380801007387 */ /* 0x000fe80000100800 */
[----:B------:R0:W-:Y:S02]  /*10820*/  STL [R1+0x108], R0 ;  /* 0x0001080001007387 */ /* 0x0001e40000100800 */
[----:B0-----:R-:W-:Y:S02]  /*10830*/  IMAD.MOV.U32 R0, RZ, RZ, R9 ;  /* 0x000000ffff007224 */ /* 0x001fe400078e0009 */
[----:B------:R-:W4:Y:S04]  /*10840*/  LDL.LU.64 R8, [R1+0xa8] ;  /* 0x0000a80001087983 */ /* 0x000f280000300a00 */
[----:B------:R0:W-:Y:S04]  /*10850*/  STL [R1+0x100], R0 ;  /* 0x0001000001007387 */ /* 0x0001e80000100800 */
[----:B------:R1:W-:Y:S01]  /*10860*/  STL [R1+0x13c], R6 ;  /* 0x00013c0601007387 */ /* 0x0003e20000100800 */
[----:B0-----:R-:W-:-:S03]  /*10870*/  IMAD.MOV.U32 R0, RZ, RZ, R7 ;  /* 0x000000ffff007224 */ /* 0x001fc600078e0007 */
[----:B-1----:R-:W4:Y:S04]  /*10880*/  LDL.LU.64 R6, [R1+0xa0] ;  /* 0x0000a00001067983 */ /* 0x002f280000300a00 */
        /* <DEDUP_REMOVED lines=14> */
[----:B--2---:R-:W-:Y:S04]  /*10970*/  STL [R1+0x150], R18 ;  /* 0x0001501201007387 */ /* 0x004fe80000100800 */
[----:B------:R0:W-:Y:S04]  /*10980*/  STL [R1+0xd8], R0 ;  /* 0x0000d80001007387 */ /* 0x0001e80000100800 */
[----:B-1----:R-:W2:Y:S01]  /*10990*/  LDL.LU.64 R250, [R1+0x88] ;  /* 0x0000880001fa7983 */ /* 0x002ea20000300a00 */
[----:B0-----:R-:W-:-:S03]  /*109a0*/  IMAD.MOV.U32 R0, RZ, RZ, R19 ;  /* 0x000000ffff007224 */ /* 0x001fc600078e0013 */
[----:B---3--:R-:W-:Y:S04]  /*109b0*/  STL [R1+0x154], R16 ;  /* 0x0001541001007387 */ /* 0x008fe80000100800 */
[----:B------:R0:W-:Y:S04]  /*109c0*/  STL [R1+0xd0], R0 ;  /* 0x0000d00001007387 */ /* 0x0001e80000100800 */
[----:B------:R-:W3:Y:S01]  /*109d0*/  LDL.LU.64 R92, [R1+0x80] ;  /* 0x00008000015c7983 */ /* 0x000ee20000300a00 */
[----:B0-----:R-:W-:-:S05]  /*109e0*/  IMAD.MOV.U32 R0, RZ, RZ, R17 ;  /* 0x000000ffff007224 */ /* 0x001fca00078e0011 */
[----:B------:R0:W-:Y:S04]  /*109f0*/  STL [R1+0xc8], R0 ;  /* 0x0000c80001007387 */ /* 0x0001e80000100800 */
[----:B----4-:R-:W-:Y:S04]  /*10a00*/  STL [R1+0x158], R14 ;  /* 0x0001580e01007387 */ /* 0x010fe80000100800 */
[----:B------:R-:W4:Y:S01]  /*10a10*/  LDL.LU.64 R90, [R1+0x78] ;  /* 0x00007800015a7983 */ /* 0x000f220000300a00 */
[----:B0-----:R-:W-:-:S03]  /*10a20*/  IMAD.MOV.U32 R0, RZ, RZ, R15 ;  /* 0x000000ffff007224 */ /* 0x001fc600078e000f */
[----:B------:R-:W-:Y:S04]  /*10a30*/  STL [R1+0x15c], R12 ;  /* 0x00015c0c01007387 */ /* 0x000fe80000100800 */
[----:B------:R0:W-:Y:S04]  /*10a40*/  STL [R1+0xc0], R0 ;  /* 0x0000c00001007387 */ /* 0x0001e80000100800 */
[----:B------:R-:W4:Y:S04]  /*10a50*/  LDL.LU.64 R88, [R1+0x70] ;  /* 0x0000700001587983 */ /* 0x000f280000300a00 */
[----:B------:R-:W4:Y:S01]  /*10a60*/  LDL.LU.64 R22, [R1+0x68] ;  /* 0x0000680001167983 */ /* 0x000f220000300a00 */
[----:B0-----:R-:W-:-:S05]  /*10a70*/  IMAD.MOV.U32 R0, RZ, RZ, R13 ;  /* 0x000000ffff007224 */ /* 0x001fca00078e000d */
[----:B------:R0:W-:Y:S04]  /*10a80*/  STL [R1+0xb8], R0 ;  /* 0x0000b80001007387 */ /* 0x0001e80000100800 */
[----:B------:R-:W-:Y:S04]  /*10a90*/  STL [R1+0x160], R10 ;  /* 0x0001600a01007387 */ /* 0x000fe80000100800 */
[----:B------:R-:W4:Y:S01]  /*10aa0*/  LDL.LU.64 R20, [R1+0x60] ;  /* 0x0000600001147983 */ /* 0x000f220000300a00 */
[----:B0-----:R-:W-:-:S03]  /*10ab0*/  IMAD.MOV.U32 R0, RZ, RZ, R11 ;  /* 0x000000ffff007224 */ /* 0x001fc600078e000b */
[----:B------:R-:W4:Y:S04]  /*10ac0*/  LDL.LU.64 R18, [R1+0x58] ;  /* 0x0000580001127983 */ /* 0x000f280000300a00 */
[----:B------:R0:W-:Y:S02]  /*10ad0*/  STL [R1+0xb0], R0 ;  /* 0x0000b00001007387 */ /* 0x0001e40000100800 */
[----:B0-----:R-:W-:Y:S02]  /*10ae0*/  IMAD.MOV.U32 R0, RZ, RZ, R9 ;  /* 0x000000ffff007224 */ /* 0x001fe400078e0009 */
[----:B------:R-:W-:Y:S04]  /*10af0*/  STL [R1+0x164], R8 ;  /* 0x0001640801007387 */ /* 0x000fe80000100800 */
[----:B------:R-:W4:Y:S04]  /*10b00*/  LDL.LU.64 R16, [R1+0x50] ;  /* 0x0000500001107983 */ /* 0x000f280000300a00 */
[----:B------:R0:W-:Y:S04]  /*10b10*/  STL [R1+0xa8], R0 ;  /* 0x0000a80001007387 */ /* 0x0001e80000100800 */
[----:B------:R-:W-:Y:S04]  /*10b20*/  STL [R1+0x168], R6 ;  /* 0x0001680601007387 */ /* 0x000fe80000100800 */
[----:B------:R-:W4:Y:S01]  /*10b30*/  LDL.LU.64 R14, [R1+0x48] ;  /* 0x00004800010e7983 */ /* 0x000f220000300a00 */
[----:B0-----:R-:W-:-:S03]  /*10b40*/  IMAD.MOV.U32 R0, RZ, RZ, R7 ;  /* 0x000000ffff007224 */ /* 0x001fc600078e0007 */
[----:B------:R-:W4:Y:S04]  /*10b50*/  LDL.LU.64 R12, [R1+0x40] ;  /* 0x00004000010c7983 */ /* 0x000f280000300a00 */
[----:B------:R0:W-:Y:S04]  /*10b60*/  STL [R1+0xa0], R0 ;  /* 0x0000a00001007387 */ /* 0x0001e80000100800 */
[----:B------:R-:W-:Y:S04]  /*10b70*/  STL [R1+0x16c], R4 ;  /* 0x00016c0401007387 */ /* 0x000fe80000100800 */
[----:B------:R-:W4:Y:S01]  /*10b80*/  LDL.LU.64 R10, [R1+0x38] ;  /* 0x00003800010a7983 */ /* 0x000f220000300a00 */
[----:B0-----:R-:W-:-:S03]  /*10b90*/  IMAD.MOV.U32 R0, RZ, RZ, R5 ;  /* 0x000000ffff007224 */ /* 0x001fc600078e0005 */
[----:B------:R-:W4:Y:S04]  /*10ba0*/  LDL.LU.64 R8, [R1+0x30] ;  /* 0x0000300001087983 */ /* 0x000f280000300a00 */
[----:B------:R0:W-:Y:S04]  /*10bb0*/  STL [R1+0x98], R0 ;  /* 0x0000980001007387 */ /* 0x0001e80000100800 */
[----:B------:R1:W-:Y:S04]  /*10bc0*/  STL [R1+0x170], R2 ;  /* 0x0001700201007387 */ /* 0x0003e80000100800 */
[----:B------:R-:W4:Y:S01]  /*10bd0*/  LDL.LU.64 R6, [R1+0x28] ;  /* 0x0000280001067983 */ /* 0x000f220000300a00 */
[----:B0-----:R-:W-:-:S03]  /*10be0*/  IMAD.MOV.U32 R0, RZ, RZ, R3 ;  /* 0x000000ffff007224 */ /* 0x001fc600078e0003 */
[----:B------:R-:W4:Y:S04]  /*10bf0*/  LDL.LU.64 R4, [R1+0x20] ;  /* 0x0000200001047983 */ /* 0x000f280000300a00 */
[----:B------:R0:W-:Y:S04]  /*10c00*/  STL [R1+0x90], R0 ;  /* 0x0000900001007387 */ /* 0x0001e80000100800 */
[----:B--2---:R2:W-:Y:S04]  /*10c10*/  STL [R1+0x174], R250 ;  /* 0x000174fa01007387 */ /* 0x0045e80000100800 */
[----:B-1----:R-:W4:Y:S01]  /*10c20*/  LDL.LU.64 R2, [R1+0x18] ;  /* 0x0000180001027983 */ /* 0x002f220000300a00 */
[----:B0-----:R-:W-:-:S03]  /*10c30*/  IMAD.MOV.U32 R0, RZ, RZ, R251 ;  /* 0x000000ffff007224 */ /* 0x001fc600078e00fb */
[----:B--2---:R-:W2:Y:S01]  /*10c40*/  LDL.LU.64 R250, [R1+0x10] ;  /* 0x0000100001fa7983 */ /* 0x004ea20000300a00 */
[----:B------:R-:W-:-:S04]  /*10c50*/  USHF.L.U32 UR4, UR42, 0x8, URZ ;  /* 0x000000082a047899 */ /* 0x000fc8000800063f */
[----:B------:R-:W-:-:S04]  /*10c60*/  ULOP3.LUT UR4, UR4, 0x400, URZ, 0xc0, !UPT ;  /* 0x0000040004047892 */ /* 0x000fc8000f8ec03f */
[----:B------:R-:W-:Y:S01]  /*10c70*/  ULEA.HI UR4, UR5, UR4, URZ, 0x1c ;  /* 0x0000000405047291 */ /* 0x000fe2000f8fe03f */
[----:B------:R-:W-:-:S03]  /*10c80*/  WARPGROUP.ARRIVE ;  /* 0x00000000000079c5 */ /* 0x000fc60000000000 */
[----:B------:R-:W-:Y:S01]  /*10c90*/  ULOP3.LUT UR14, UR4, 0x3fff, URZ, 0xc0, !UPT ;  /* 0x00003fff040e7892 */ /* 0x000fe2000f8ec03f */
[----:B------:R-:W-:Y:S01]  /*10ca0*/  UMOV UR12, UR6 ;  /* 0x00000006000c7c82 */ /* 0x000fe20008000000 */
[----:B------:R-:W-:Y:S01]  /*10cb0*/  UMOV UR13, 0x40000040 ;  /* 0x40000040000d7882 */ /* 0x000fe20000000000 */
[----:B------:R-:W-:-:S06]  /*10cc0*/  UMOV UR15, 0x40000040 ;  /* 0x40000040000f7882 */ /* 0x000fcc0000000000 */
[----:B------:R-:W-:Y:S01]  /*10cd0*/  HGMMA.64x128x16.F32 R24, gdesc[UR12].tnspA, R24 ;  /* 0x21e000000c1879f0 */ /* 0x000fe20008700818 */
[----:B------:R3:W-:Y:S01]  /*10ce0*/  STL [R1+0x88], R0 ;  /* 0x0000880001007387 */ /* 0x0007e20000100800 */
[----:B------:R-:W-:Y:S01]  /*10cf0*/  UIADD3 UR10, UP0, UR14, 0x2, URZ ;  /* 0x000000020e0a7890 */ /* 0x000fe2000ff1e03f */
[----:B------:R-:W-:-:S03]  /*10d00*/  UMOV UR4, URZ ;  /* 0x0000003f00047c82 */ /* 0x000fc60008000000 */
[----:B------:R-:W-:Y:S01]  /*10d10*/  UIADD3.X UR11, UR4, 0x40000040, URZ, UP0, !UPT ;  /* 0x40000040040b7890 */ /* 0x000fe200087fe43f */
[----:B---3--:R-:W-:Y:S01]  /*10d20*/  IMAD.MOV.U32 R0, RZ, RZ, R93 ;  /* 0x000000ffff007224 */ /* 0x008fe200078e005d */
[----:B------:R0:W-:Y:S07]  /*10d30*/  STL [R1+0x178], R92 ;  /* 0x0001785c01007387 */ /* 0x0001ee0000100800 */
[----:B------:R-:W-:Y:S01]  /*10d40*/  HGMMA.64x128x16.F32 R24, gdesc[UR8].tnspA, R24 ;  /* 0x21e00000081879f0 */ /* 0x000fe20008700818 */
[----:B0-----:R-:W3:Y:S04]  /*10d50*/  LDL.LU.64 R92, [R1+0x3c8] ;  /* 0x0003c800015c7983 */ /* 0x001ee80000300a00 */
[----:B----4-:R-:W-:Y:S04]  /*10d60*/  STL [R1+0x17c], R90 ;  /* 0x00017c5a01007387 */ /* 0x010fe80000100800 */
[----:B------:R0:W-:Y:S02]  /*10d70*/  STL [R1+0x80], R0 ;  /* 0x0000800001007387 */ /* 0x0001e40000100800 */
[----:B0-----:R-:W-:-:S02]  /*10d80*/  IMAD.MOV.U32 R0, RZ, RZ, R91 ;  /* 0x000000ffff007224 */ /* 0x001fc400078e005b */
[----:B------:R-:W4:Y:S04]  /*10d90*/  LDL.LU.64 R90, [R1+0x3c0] ;  /* 0x0003c000015a7983 */ /* 0x000f280000300a00 */
[----:B------:R0:W-:Y:S04]  /*10da0*/  STL [R1+0x78], R0 ;  /* 0x0000780001007387 */ /* 0x0001e80000100800 */
[----:B------:R1:W-:Y:S01]  /*10db0*/  STL [R1+0x180], R88 ;  /* 0x0001805801007387 */ /* 0x0003e20000100800 */
[----:B0-----:R-:W-:-:S03]  /*10dc0*/  IMAD.MOV.U32 R0, RZ, RZ, R89 ;  /* 0x000000ffff007224 */ /* 0x001fc600078e0059 */
[----:B-1----:R-:W3:Y:S04]  /*10dd0*/  LDL.LU.64 R88, [R1+0x3b8] ;  /* 0x0003b80001587983 */ /* 0x002ee80000300a00 */
[----:B------:R-:W-:Y:S04]  /*10de0*/  STL [R1+0x184], R22 ;  /* 0x0001841601007387 */ /* 0x000fe80000100800 */
[----:B------:R0:W-:Y:S02]  /*10df0*/  STL [R1+0x70], R0 ;  /* 0x0000700001007387 */ /* 0x0001e40000100800 */
[----:B0-----:R-:W-:-:S02]  /*10e00*/  IMAD.MOV.U32 R0, RZ, RZ, R23 ;  /* 0x000000ffff007224 */ /* 0x001fc400078e0017 */
[----:B------:R-:W4:Y:S04]  /*10e10*/  LDL.LU.64 R22, [R1+0x3b0] ;  /* 0x0003b00001167983 */ /* 0x000f280000300a00 */
[----:B------:R-:W-:Y:S04]  /*10e20*/  STL [R1+0x188], R20 ;  /* 0x0001881401007387 */ /* 0x000fe80000100800 */
[----:B------:R0:W-:Y:S02]  /*10e30*/  STL [R1+0x68], R0 ;  /* 0x0000680001007387 */ /* 0x0001e40000100800 */
[----:B0-----:R-:W-:-:S02]  /*10e40*/  IMAD.MOV.U32 R0, RZ, RZ, R21 ;  /* 0x000000ffff007224 */ /* 0x001fc400078e0015 */
[----:B------:R-:W3:Y:S04]  /*10e50*/  LDL.LU.64 R20, [R1+0x3a8] ;  /* 0x0003a80001147983 */ /* 0x000ee80000300a00 */
[----:B------:R-:W-:Y:S04]  /*10e60*/  STL [R1+0x18c], R18 ;  /* 0x00018c1201007387 */ /* 0x000fe80000100800 */
        /* <DEDUP_REMOVED lines=35> */
[----:B--2---:R-:W-:Y:S04]  /*110a0*/  STL [R1+0x1b0], R250 ;  /* 0x0001b0fa01007387 */ /* 0x004fe80000100800 */
[----:B------:R0:W-:Y:S02]  /*110b0*/  STL [R1+0x18], R0 ;  /* 0x0000180001007387 */ /* 0x0001e40000100800 */
[----:B0-----:R-:W-:-:S02]  /*110c0*/  IMAD.MOV.U32 R0, RZ, RZ, R251 ;  /* 0x000000ffff007224 */ /* 0x001fc400078e00fb */
[----:B------:R-:W2:Y:S01]  /*110d0*/  LDL.LU.64 R250, [R1+0x358] ;  /* 0x0003580001fa7983 */ /* 0x000ea20000300a00 */
[----:B------:R-:W-:-:S09]  /*110e0*/  UIADD3.64 UR18, UR10, 0x2, URZ ;  /* 0x000000020a127897 */ /* 0x000fd2000fffe03f */
[----:B------:R-:W-:Y:S01]  /*110f0*/  HGMMA.64x128x16.F32 R24, gdesc[UR16].tnspA, R24 ;  /* 0x21e00000101879f0 */ /* 0x000fe20008700818 */
[----:B------:R-:W-:Y:S02]  /*11100*/  UIADD3.64 UR22, UR10, 0x4, URZ ;  /* 0x000000040a167897 */ /* 0x000fe4000fffe03f */
[----:B------:R-:W-:-:S09]  /*11110*/  UIADD3.64 UR26, UR10, 0x7fe, URZ ;  /* 0x000007fe0a1a7897 */ /* 0x000fd2000fffe03f */
[----:B------:R-:W-:Y:S01]  /*11120*/  HGMMA.64x128x16.F32 R24, gdesc[UR20].tnspA, R24 ;  /* 0x21e00000141879f0 */ /* 0x000fe20008700818 */
[----:B------:R-:W-:-:S11]  /*11130*/  UIADD3.64 UR30, UR10, 0x800, URZ ;  /* 0x000008000a1e7897 */ /* 0x000fd6000fffe03f */
[----:B------:R-:W-:Y:S01]  /*11140*/  HGMMA.64x128x16.F32 R24, gdesc[UR24].tnspA, R24 ;  /* 0x21e00000181879f0 */ /* 0x000fe20008700818 */
[----:B--2---:R-:W-:Y:S04]  /*11150*/  STL [R1+0x1b4], R250 ;  /* 0x0001b4fa01007387 */ /* 0x004fe80000100800 */
[----:B------:R0:W-:Y:S02]  /*11160*/  STL [R1+0x10], R0 ;  /* 0x0000100001007387 */ /* 0x0001e40000100800 */
[----:B0-----:R-:W-:Y:S02]  /*11170*/  IMAD.MOV.U32 R0, RZ, RZ, R251 ;  /* 0x000000ffff007224 */ /* 0x001fe400078e00fb */
[----:B------:R0:W5:Y:S04]  /*11180*/  LDL.LU.64 R250, [R1+0x350] ;  /* 0x0003500001fa7983 */ /* 0x0001680000300a00 */
[----:B----4-:R-:W-:Y:S04]  /*11190*/  STL [R1+0x1b8], R2 ;  /* 0x0001b80201007387 */ /* 0x010fe80000100800 */
[----:B------:R1:W-:Y:S02]  /*111a0*/  STL [R1+0x8], R0 ;  /* 0x0000080001007387 */ /* 0x0003e40000100800 */
[----:B-1----:R-:W-:Y:S01]  /*111b0*/  IMAD.MOV.U32 R0, RZ, RZ, R3 ;  /* 0x000000ffff007224 */ /* 0x002fe200078e0003 */
[----:B------:R-:W-:Y:S01]  /*111c0*/  HGMMA.64x128x16.F32 R24, gdesc[UR28].tnspA, R24 ;  /* 0x21e000001c1879f0 */ /* 0x000fe20008700818 */
[----:B------:R-:W2:Y:S04]  /*111d0*/  LDL.LU.64 R2, [R1+0x348] ;  /* 0x0003480001027983 */ /* 0x000ea80000300a00 */
[----:B------:R-:W-:Y:S04]  /*111e0*/  STL [R1], R0 ;  /* 0x0000000001007387 */ /* 0x000fe80000100800 */
[----:B---3--:R-:W-:Y:S04]  /*111f0*/  STL [R1+0x1bc], R4 ;  /* 0x0001bc0401007387 */ /* 0x008fe80000100800 */
[----:B------:R1:W-:Y:S04]  /*11200*/  STL [R1+0x1c0], R6 ;  /* 0x0001c00601007387 */ /* 0x0003e80000100800 */
        /* <DEDUP_REMOVED lines=41> */
[----:B------:R-:W-:Y:S04]  /*114a0*/  STL [R1+0x280], R154 ;  /* 0x0002809a01007387 */ /* 0x000fe80000100800 */
[----:B------:R-:W-:Y:S04]  /*114b0*/  STL [R1+0x4], R155 ;  /* 0x0000049b01007387 */ /* 0x000fe80000100800 */
[----:B------:R-:W-:Y:S04]  /*114c0*/  STL [R1+0x284], R156 ;  /* 0x0002849c01007387 */ /* 0x000fe80000100800 */
[----:B------:R-:W-:Y:S04]  /*114d0*/  STL [R1+0xc], R157 ;  /* 0x00000c9d01007387 */ /* 0x000fe80000100800 */
[----:B------:R-:W-:Y:S04]  /*114e0*/  STL [R1+0x288], R158 ;  /* 0x0002889e01007387 */ /* 0x000fe80000100800 */
[----:B------:R-:W-:Y:S04]  /*114f0*/  STL [R1+0x14], R159 ;  /* 0x0000149f01007387 */ /* 0x000fe80000100800 */
        /* <DEDUP_REMOVED lines=47> */
[----:B------:R0:W-:Y:S01]  /*117f0*/  STL [R1+0x2f4], R212 ;  /* 0x0002f4d401007387 */ /* 0x0001e20000100800 */
[----:B-1----:R-:W-:-:S03]  /*11800*/  IMAD.MOV.U32 R6, RZ, RZ, R7 ;  /* 0x000000ffff067224 */ /* 0x002fc600078e0007 */
[----:B------:R1:W-:Y:S04]  /*11810*/  STL [R1+0xc4], R213 ;  /* 0x0000c4d501007387 */ /* 0x0003e80000100800 */
[----:B------:R1:W-:Y:S04]  /*11820*/  STL [R1+0x2f8], R214 ;  /* 0x0002f8d601007387 */ /* 0x0003e80000100800 */
[----:B------:R1:W-:Y:S04]  /*11830*/  STL [R1+0xcc], R215 ;  /* 0x0000ccd701007387 */ /* 0x0003e80000100800 */
[----:B------:R1:W-:Y:S04]  /*11840*/  STL [R1+0x2fc], R216 ;  /* 0x0002fcd801007387 */ /* 0x0003e80000100800 */
[----:B------:R-:W4:Y:S01]  /*11850*/  LDL.LU R7, [R1+0x33c] ;  /* 0x00033c0001077983 */ /* 0x000f220000300800 */
[----:B------:R-:W-:-:S09]  /*11860*/  UIADD3.64 UR34, UR10, 0x802, URZ ;  /* 0x000008020a227897 */ /* 0x000fd2000fffe03f */
[----:B------:R-:W-:Y:S01]  /*11870*/  HGMMA.64x128x16.F32 R24, gdesc[UR32].tnspA, R24 ;  /* 0x21e00000201879f0 */ /* 0x000fe20008700818 */
[----:B------:R-:W-:Y:S01]  /*11880*/  UIADD3.64 UR38, UR10, 0x804, URZ ;  /* 0x000008040a267897 */ /* 0x000fe2000fffe03f */
        /* <DEDUP_REMOVED lines=10> */
[----:B------:R-:W-:Y:S03]  /*11930*/  HGMMA.64x128x16.F32 R24, gdesc[UR36].tnspA, R24, gsb0 ;  /* 0x21e00000241879f0 */ /* 0x000fe60008000818 */
[----:B------:R1:W-:Y:S04]  /*11940*/  STL [R1+0xfc], R227 ;  /* 0x0000fce301007387 */ /* 0x0003e80000100800 */
[----:B------:R1:W-:Y:S04]  /*11950*/  STL [R1+0x314], R228 ;  /* 0x000314e401007387 */ /* 0x0003e80000100800 */
[----:B------:R1:W-:Y:S04]  /*11960*/  STL [R1+0x200], R229 ;  /* 0x000200e501007387 */ /* 0x0003e80000100800 */
[----:B------:R1:W-:Y:S04]  /*11970*/  STL [R1+0x318], R230 ;  /* 0x000318e601007387 */ /* 0x0003e80000100800 */
[----:B------:R1:W-:Y:S01]  /*11980*/  STL [R1+0x104], R231 ;  /* 0x000104e701007387 */ /* 0x0003e20000100800 */
[----:B------:R-:W-:-:S02]  /*11990*/  IMAD.MOV.U32 R4, RZ, RZ, R5 ;  /* 0x000000ffff047224 */ /* 0x000fc400078e0005 */
[----:B------:R-:W3:Y:S01]  /*119a0*/  LDC R5, c[0x0][0x238] ;  /* 0x00008e00ff057b82 */ /* 0x000ee20000000800 */
[----:B------:R1:W-:Y:S01]  /*119b0*/  STL [R1+0x31c], R232 ;  /* 0x00031ce801007387 */ /* 0x0003e20000100800 */
[----:B------:R-:W2:Y:S03]  /*119c0*/  S2R R0, SR_TID.X ;  /* 0x0000000000007919 */ /* 0x000ea60000002100 */
        /* <DEDUP_REMOVED lines=13> */
[----:B---3--:R-:W-:Y:S01]  /*11aa0*/  IMAD.SHL.U32 R5, R5, 0x80, RZ ;  /* 0x0000008005057824 */ /* 0x008fe200078e00ff */
[----:B--2---:R-:W-:Y:S01]  /*11ab0*/  SHF.R.U32.HI R0, RZ, 0x6, R0 ;  /* 0x00000006ff007819 */ /* 0x004fe20000011600 */
[----:B------:R-:W-:-:S02]  /*11ac0*/  UIADD3 UR7, UR7, -0x80, URZ ;  /* 0xffffff8007077890 */ /* 0x000fc4000fffe03f */
[----:B------:R-:W-:Y:S01]  /*11ad0*/  IMAD.WIDE R2, R5, 0x2, R2 ;  /* 0x0000000205027825 */ /* 0x000fe200078e0202 */
[----:B------:R-:W-:-:S03]  /*11ae0*/  SGXT.U32 R0, R0, 0x2 ;  /* 0x000000020000781a */ /* 0x000fc60000000000 */
[----:B------:R-:W-:Y:S02]  /*11af0*/  IMAD.MOV.U32 R5, RZ, RZ, R2 ;  /* 0x000000ffff057224 */ /* 0x000fe400078e0002 */
[----:B------:R-:W-:Y:S02]  /*11b00*/  IMAD.MOV.U32 R8, RZ, RZ, R9 ;  /* 0x000000ffff087224 */ /* 0x000fe400078e0009 */
[----:B----4-:R-:W-:Y:S02]  /*11b10*/  IMAD.MOV.U32 R10, RZ, RZ, R11 ;  /* 0x000000ffff0a7224 */ /* 0x010fe400078e000b */
[----:B0-----:R-:W-:Y:S02]  /*11b20*/  IMAD.MOV.U32 R12, RZ, RZ, R13 ;  /* 0x000000ffff0c7224 */ /* 0x001fe400078e000d */
[----:B------:R-:W-:Y:S02]  /*11b30*/  IMAD.MOV.U32 R14, RZ, RZ, R15 ;  /* 0x000000ffff0e7224 */ /* 0x000fe400078e000f */
[----:B------:R-:W-:-:S02]  /*11b40*/  IMAD.MOV.U32 R16, RZ, RZ, R17 ;  /* 0x000000ffff107224 */ /* 0x000fc400078e0011 */
[----:B------:R-:W-:Y:S02]  /*11b50*/  IMAD.MOV.U32 R18, RZ, RZ, R19 ;  /* 0x000000ffff127224 */ /* 0x000fe400078e0013 */
[----:B------:R-:W-:Y:S02]  /*11b60*/  IMAD.MOV.U32 R20, RZ, RZ, R21 ;  /* 0x000000ffff147224 */ /* 0x000fe400078e0015 */
[----:B------:R-:W-:Y:S02]  /*11b70*/  IMAD.MOV.U32 R22, RZ, RZ, R23 ;  /* 0x000000ffff167224 */ /* 0x000fe400078e0017 */
[----:B------:R-:W-:Y:S02]  /*11b80*/  IMAD.MOV.U32 R88, RZ, RZ, R89 ;  /* 0x000000ffff587224 */ /* 0x000fe400078e0059 */
        /* <DEDUP_REMOVED lines=12> */
[----:B------:R-:W-:Y:S01]  /*11c50*/  IMAD.MOV.U32 R114, RZ, RZ, R115 ;  /* 0x000000ffff727224 */ /* 0x000fe200078e0073 */
[----:B------:R-:W-:Y:S02]  /*11c60*/  WARPGROUP.DEPBAR.LE gsb0, 0x0 ;  /* 0x00008000000079c5 */ /* 0x000fe40000010000 */
        /* <DEDUP_REMOVED lines=10> */
[----:B------:R-:W-:-:S05]  /*11d10*/  VIADD R7, R7, 0xffffffff ;  /* 0xffffffff07077836 */ /* 0x000fca0000000000 */
[----:B------:R1:W-:Y:S04]  /*11d20*/  STL [R1+0x33c], R7 ;  /* 0x00033c0701007387 */ /* 0x0003e80000100800 */
[----:B------:R1:W-:Y:S04]  /*11d30*/  STL [R1+0x334], R246 ;  /* 0x000334f601007387 */ /* 0x0003e80000100800 */
[----:B------:R1:W-:Y:S04]  /*11d40*/  STL [R1+0x248], R247 ;  /* 0x000248f701007387 */ /* 0x0003e80000100800 */
[----:B------:R1:W-:Y:S01]  /*11d50*/  STL [R1+0x338], R248 ;  /* 0x000338f801007387 */ /* 0x0003e20000100800 */
[----:B------:R-:W-:Y:S01]  /*11d60*/  ISETP.NE.U32.AND P0, PT, R7, RZ, PT ;  /* 0x000000ff0700720c */ /* 0x000fe20003f05070 */
        /* <DEDUP_REMOVED lines=14> */
[----:B------:R-:W-:Y:S01]  /*11e50*/  IMAD.MOV.U32 R2, RZ, RZ, R3 ;  /* 0x000000ffff027224 */ /* 0x000fe200078e0003 */
[----:B-1----:R-:W-:Y:S06]  /*11e60*/  @P0 BRA `(.L_x_2) ;  /* 0xffffff7800600947 */ /* 0x002fec000383ffff */
[----:B------:R-:W-:Y:S02]  /*11e70*/  F2FP.F16.F32.PACK_AB R56, R60, R56 ;  /* 0x000000383c38723e */ /* 0x000fe400000000ff */
[----:B------:R-:W-:Y:S02]  /*11e80*/  F2FP.F16.F32.PACK_AB R12, R63, R59 ;  /* 0x0000003b3f0c723e */ /* 0x000fe400000000ff */
[----:B------:R-:W-:Y:S02]  /*11e90*/  F2FP.F16.F32.PACK_AB R16, R62, R58 ;  /* 0x0000003a3e10723e */ /* 0x000fe400000000ff */
[----:B------:R-:W-:Y:S02]  /*11ea0*/  F2FP.F16.F32.PACK_AB R20, R61, R57 ;  /* 0x000000393d14723e */ /* 0x000fe400000000ff */
[----:B------:R-:W-:Y:S02]  /*11eb0*/  F2FP.F16.F32.PACK_AB R4, R31, R27 ;  /* 0x0000001b1f04723e */ /* 0x000fe400000000ff */
[----:B------:R-:W-:-:S02]  /*11ec0*/  F2FP.F16.F32.PACK_AB R8, R30, R26 ;  /* 0x0000001a1e08723e */ /* 0x000fc400000000ff */
        /* <DEDUP_REMOVED lines=25> */
[----:B------:R-:W-:-:S07]  /*12060*/  F2FP.F16.F32.PACK_AB R24, R28, R24 ;  /* 0x000000181c18723e */ /* 0x000fce00000000ff */
.L_x_1:
[----:B------:R-:W2:Y:S01]  /*12070*/  LDL.LU R3, [R1+0x344] ;  /* 0x0003440001037983 */ /* 0x000ea20000300800 */
[----:B------:R-:W-:Y:S01]  /*12080*/  ULDC UR7, c[0x0][0x244] ;  /* 0x0000910000077ab9 */ /* 0x000fe20000000800 */
[----:B------:R-:W-:Y:S01]  /*12090*/  ULDC.64 UR10, c[0x0][0x228] ;  /* 0x00008a00000a7ab9 */ /* 0x000fe20000000a00 */
[----:B------:R-:W-:Y:S01]  /*120a0*/  ULDC.64 UR8, c[0x0][0x220] ;  /* 0x0000880000087ab9 */ /* 0x000fe20000000a00 */
[----:B------:R-:W3:Y:S04]  /*120b0*/  LDL.LU R96, [R1+0x258] ;  /* 0x0002580001607983 */ /* 0x000ee80000300800 */
[----:B------:R-:W4:Y:S01]  /*120c0*/  LDL.LU R98, [R1+0x340] ;  /* 0x0003400001627983 */ /* 0x000f220000300800 */
[----:B------:R-:W0:Y:S02]  /*120d0*/  S2R R88, SR_TID.X ;  /* 0x0000000000587919 */ /* 0x000e240000002100 */
[----:B0-----:R-:W-:-:S04]  /*120e0*/  LOP3.LUT R2, R88, 0x80, RZ, 0xc0, !PT ;  /* 0x0000008058027812 */ /* 0x001fc800078ec0ff */
[----:B------:R-:W-:Y:S01]  /*120f0*/  R2UR UR4, R2 ;  /* 0x00000000020472ca */ /* 0x000fe200000e0000 */
[C---:B------:R-:W-:Y:S02]  /*12100*/  IMAD.SHL.U32 R28, R88.reuse, 0x8, RZ ;  /* 0x00000008581c7824 */ /* 0x040fe400078e00ff */
[----:B------:R-:W-:-:S03]  /*12110*/  IMAD.SHL.U32 R29, R88, 0x4, RZ ;  /* 0x00000004581d7824 */ /* 0x000fc600078e00ff */
[----:B------:R-:W-:-:S04]  /*12120*/  LOP3.LUT R28, R28, 0x300, RZ, 0xc0, !PT ;  /* 0x000003001c1c7812 */ /* 0x000fc800078ec0ff */
[----:B------:R-:W-:-:S03]  /*12130*/  LOP3.LUT R29, R28, 0x70, R29, 0xf8, !PT ;  /* 0x000000701c1d7812 */ /* 0x000fc600078ef81d */
[----:B------:R-:W-:Y:S02]  /*12140*/  ULEA UR6, UR4, UR5, 0x4 ;  /* 0x0000000504067291 */ /* 0x000fe4000f8e203f */
[----:B------:R-:W-:Y:S01]  /*12150*/  USHF.R.U32.HI UR4, URZ, 0x2, UR4 ;  /* 0x000000023f047899 */ /* 0x000fe20008011604 */
[----:B------:R-:W-:Y:S01]  /*12160*/  BAR.SYNC.DEFER_BLOCKING 0x0 ;  /* 0x0000000000007b1d */ /* 0x000fe20000010000 */
[----:B--2---:R-:W-:Y:S01]  /*12170*/  LOP3.LUT R2, R3, 0x3000, RZ, 0xc0, !PT ;  /* 0x0000300003027812 */ /* 0x004fe200078ec0ff */
[----:B------:R-:W-:-:S05]  /*12180*/  IMAD.SHL.U32 R3, R88, 0x20, RZ ;  /* 0x0000002058037824 */ /* 0x000fca00078e00ff */
[----:B------:R-:W-:-:S04]  /*12190*/  LOP3.LUT R2, R2, 0x60, R3, 0xf8, !PT ;  /* 0x0000006002027812 */ /* 0x000fc800078ef803 */
[----:B------:R-:W-:Y:S01]  /*121a0*/  LOP3.LUT R64, R2, R29, RZ, 0x3c, !PT ;  /* 0x0000001d02407212 */ /* 0x000fe200078e3cff */
[C---:B------:R-:W-:Y:S01]  /*121b0*/  IMAD.SHL.U32 R3, R88.reuse, 0x800, RZ ;  /* 0x0000080058037824 */ /* 0x040fe200078e00ff */
[----:B------:R-:W0:Y:S03]  /*121c0*/  LDC R2, c[0x0][0x248] ;  /* 0x00009200ff027b82 */ /* 0x000e260000000800 */
[----:B------:R-:W-:Y:S04]  /*121d0*/  STS.128 [R64+UR6], R24 ;  /* 0x0000001840007988 */ /* 0x000fe80008000c06 */
[----:B------:R-:W-:Y:S04]  /*121e0*/  STS.128 [R64+UR6+0x400], R60 ;  /* 0x0004003c40007988 */ /* 0x000fe80008000c06 */
[----:B------:R-:W-:Y:S04]  /*121f0*/  STS.128 [R64+UR6+0x80], R8 ;  /* 0x0000800840007988 */ /* 0x000fe80008000c06 */
[----:B------:R-:W-:Y:S01]  /*12200*/  STS.128 [R64+UR6+0x480], R4 ;  /* 0x0004800440007988 */ /* 0x000fe20008000c06 */
[----:B------:R-:W-:-:S02]  /*12210*/  LOP3.LUT R88, R88, 0x7f, RZ, 0xc0, !PT ;  /* 0x0000007f58587812 */ /* 0x000fc400078ec0ff */
[----:B------:R-:W-:-:S05]  /*12220*/  LOP3.LUT R3, R3, 0x3000, RZ, 0xc0, !PT ;  /* 0x0000300003037812 */ /* 0x000fca00078ec0ff */
[----:B------:R-:W-:-:S05]  /*12230*/  IMAD R3, R88, 0x10, R3 ;  /* 0x0000001058037824 */ /* 0x000fca00078e0203 */
[----:B------:R-:W-:Y:S01]  /*12240*/  LOP3.LUT R44, R3, UR4, RZ, 0x3c, !PT ;  /* 0x00000004032c7c12 */ /* 0x000fe2000f8e3cff */
[----:B------:R-:W-:Y:S03]  /*12250*/  BAR.SYNC.DEFER_BLOCKING 0x0 ;  /* 0x0000000000007b1d */ /* 0x000fe60000010000 */
[----:B------:R-:W-:-:S03]  /*12260*/  LOP3.LUT R43, R44, 0x40, RZ, 0x3c, !PT ;  /* 0x000000402c2b7812 */ /* 0x000fc600078e3cff */
[----:B------:R-:W1:Y:S04]  /*12270*/  LDS.128 R24, [R44+UR5] ;  /* 0x000000052c187984 */ /* 0x000e680008000c00 */
[----:B------:R-:W2:Y:S04]  /*12280*/  LDS.128 R28, [R43+UR5] ;  /* 0x000000052b1c7984 */ /* 0x000ea80008000c00 */
[----:B------:R-:W-:Y:S04]  /*12290*/  LDS.128 R4, [R44+UR5+0x800] ;  /* 0x000800052c047984 */ /* 0x000fe80008000c00 */
[----:B------:R-:W-:Y:S01]  /*122a0*/  LDS.128 R8, [R43+UR5+0x800] ;  /* 0x000800052b087984 */ /* 0x000fe20008000c00 */
[----:B------:R-:W-:Y:S01]  /*122b0*/  BAR.SYNC.DEFER_BLOCKING 0x0 ;  /* 0x0000000000007b1d */ /* 0x000fe20000010000 */
[----:B---3--:R-:W-:Y:S01]  /*122c0*/  LOP3.LUT R45, R96, R0, RZ, 0xfc, !PT ;  /* 0x00000000602d7212 */ /* 0x008fe200078efcff */
[C---:B----4-:R-:W-:Y:S01]  /*122d0*/  IMAD R32, R98.reuse, UR7, RZ ;  /* 0x0000000762207c24 */ /* 0x050fe2000f8e02ff */
[----:B------:R-:W-:-:S02]  /*122e0*/  ISETP.GE.AND P0, PT, R98, UR10, PT ;  /* 0x0000000a62007c0c */ /* 0x000fc4000bf06270 */
[----:B------:R-:W-:Y:S01]  /*122f0*/  LOP3.LUT R47, R96, 0x4, R0, 0xfe, !PT ;  /* 0x00000004602f7812 */ /* 0x000fe200078efe00 */
[CC--:B0-----:R-:W-:Y:S01]  /*12300*/  IMAD R49, R45.reuse, R2.reuse, RZ ;  /* 0x000000022d317224 */ /* 0x0c1fe200078e02ff */
[C---:B------:R-:W-:Y:S02]  /*12310*/  LEA R3, P2, R32.reuse, UR8, 0x1 ;  /* 0x0000000820037c11 */ /* 0x040fe4000f8408ff */
[----:B------:R-:W-:Y:S01]  /*12320*/  ISETP.LT.AND P1, PT, R45, UR11, !P0 ;  /* 0x0000000b2d007c0c */ /* 0x000fe2000c721270 */
[----:B------:R-:W-:Y:S04]  /*12330*/  STS.128 [R64+UR6], R56 ;  /* 0x0000003840007988 */ /* 0x000fe80008000c06 */
[----:B------:R-:W-:Y:S04]  /*12340*/  STS.128 [R64+UR6+0x400], R20 ;  /* 0x0004001440007988 */ /* 0x000fe80008000c06 */
[----:B------:R-:W-:Y:S04]  /*12350*/  STS.128 [R64+UR6+0x80], R16 ;  /* 0x0000801040007988 */ /* 0x000fe80008000c06 */
[----:B------:R0:W-:Y:S01]  /*12360*/  STS.128 [R64+UR6+0x480], R12 ;  /* 0x0004800c40007988 */ /* 0x0001e20008000c06 */
[----:B------:R-:W-:Y:S01]  /*12370*/  LEA.HI.X.SX32 R32, R32, UR9, 0x1, P2 ;  /* 0x0000000920207c11 */ /* 0x000fe200090f0eff */
[----:B------:R-:W-:Y:S01]  /*12380*/  IMAD R45, R47, R2, RZ ;  /* 0x000000022f2d7224 */ /* 0x000fe200078e02ff */
[----:B------:R-:W-:-:S02]  /*12390*/  LEA R46, P2, R49, R3, 0x1 ;  /* 0x00000003312e7211 */ /* 0x000fc400078408ff */
[----:B------:R-:W-:Y:S02]  /*123a0*/  ISETP.LT.AND P4, PT, R47, UR11, !P0 ;  /* 0x0000000b2f007c0c */ /* 0x000fe4000c781270 */
[-C--:B------:R-:W-:Y:S01]  /*123b0*/  LEA.HI.X.SX32 R47, R49, R32.reuse, 0x1, P2 ;  /* 0x00000020312f7211 */ /* 0x080fe200010f0eff */
[----:B------:R-:W-:Y:S01]  /*123c0*/  BAR.SYNC.DEFER_BLOCKING 0x0 ;  /* 0x0000000000007b1d */ /* 0x000fe20000010000 */
[C-C-:B------:R-:W-:Y:S02]  /*123d0*/  LOP3.LUT R115, R96.reuse, 0x8, R0.reuse, 0xfe, !PT ;  /* 0x0000000860737812 */ /* 0x140fe400078efe00 */
[C---:B------:R-:W-:Y:S02]  /*123e0*/  LEA R48, P3, R45.reuse, R3, 0x1 ;  /* 0x000000032d307211 */ /* 0x040fe400078608ff */
[----:B------:R-:W-:Y:S02]  /*123f0*/  LOP3.LUT R113, R96, 0xc, R0, 0xfe, !PT ;  /* 0x0000000c60717812 */ /* 0x000fe400078efe00 */
[----:B------:R-:W-:-:S02]  /*12400*/  LEA.HI.X.SX32 R49, R45, R32, 0x1, P3 ;  /* 0x000000202d317211 */ /* 0x000fc400018f0eff */
[C---:B------:R-:W-:Y:S01]  /*12410*/  ISETP.LT.AND P3, PT, R113.reuse, UR11, !P0 ;  /* 0x0000000b71007c0c */ /* 0x040fe2000c761270 */
[-C--:B------:R-:W-:Y:S01]  /*12420*/  IMAD R113, R113, R2.reuse, RZ ;  /* 0x0000000271717224 */ /* 0x080fe200078e02ff */
[C-C-:B------:R-:W-:Y:S02]  /*12430*/  LOP3.LUT R111, R96.reuse, 0x10, R0.reuse, 0xfe, !PT ;  /* 0x00000010606f7812 */ /* 0x140fe400078efe00 */
[----:B------:R-:W-:Y:S02]  /*12440*/  LOP3.LUT R109, R96, 0x14, R0, 0xfe, !PT ;  /* 0x00000014606d7812 */ /* 0x000fe400078efe00 */
[C---:B------:R-:W-:Y:S01]  /*12450*/  ISETP.LT.AND P2, PT, R111.reuse, UR11, !P0 ;  /* 0x0000000b6f007c0c */ /* 0x040fe2000c741270 */
[-C--:B------:R-:W-:Y:S01]  /*12460*/  IMAD R111, R111, R2.reuse, RZ ;  /* 0x000000026f6f7224 */ /* 0x080fe200078e02ff */
[----:B-1----:R-:W-:Y:S01]  /*12470*/  @P1 STG.E.U16 desc[UR40][R46.64], R24 ;  /* 0x000000182e001986 */ /* 0x002fe2000c101528 */
[C---:B------:R-:W-:Y:S01]  /*12480*/  ISETP.LT.AND P1, PT, R115.reuse, UR11, !P0 ;  /* 0x0000000b73007c0c */ /* 0x040fe2000c721270 */
[----:B------:R-:W-:Y:S01]  /*12490*/  IMAD R115, R115, R2, RZ ;  /* 0x0000000273737224 */ /* 0x000fe200078e02ff */
[----:B0-----:R-:W-:Y:S01]  /*124a0*/  LEA R14, P5, R113, R3, 0x1 ;  /* 0x00000003710e7211 */ /* 0x001fe200078a08ff */
[----:B--2---:R0:W-:Y:S01]  /*124b0*/  @P4 STG.E.U16 desc[UR40][R48.64], R28 ;  /* 0x0000001c30004986 */ /* 0x0041e2000c101528 */
[----:B------:R-:W-:-:S02]  /*124c0*/  ISETP.LT.AND P4, PT, R109, UR11, !P0 ;  /* 0x0000000b6d007c0c */ /* 0x000fc4000c781270 */
[----:B------:R-:W-:Y:S01]  /*124d0*/  LEA R12, P6, R115, R3, 0x1 ;  /* 0x00000003730c7211 */ /* 0x000fe200078c08ff */
[----:B------:R-:W-:Y:S01]  /*124e0*/  IMAD R109, R109, R2, RZ ;  /* 0x000000026d6d7224 */ /* 0x000fe200078e02ff */
[----:B------:R-:W-:Y:S02]  /*124f0*/  PRMT R45, R24, 0x7632, R45 ;  /* 0x00007632182d7816 */ /* 0x000fe4000000002d */
[-C--:B------:R-:W-:Y:S02]  /*12500*/  LEA.HI.X.SX32 R13, R115, R32.reuse, 0x1, P6 ;  /* 0x00000020730d7211 */ /* 0x080fe400030f0eff */
[----:B------:R-:W-:Y:S02]  /*12510*/  LEA.HI.X.SX32 R15, R113, R32, 0x1, P5 ;  /* 0x00000020710f7211 */ /* 0x000fe400028f0eff */
[----:B------:R-:W-:Y:S02]  /*12520*/  LOP3.LUT R107, R96, 0x18, R0, 0xfe, !PT ;  /* 0x00000018606b7812 */ /* 0x000fe400078efe00 */
[----:B0-----:R-:W-:-:S02]  /*12530*/  PRMT R28, R28, 0x7632, R28 ;  /* 0x000076321c1c7816 */ /* 0x001fc4000000001c */
[-C--:B------:R-:W-:Y:S02]  /*12540*/  LEA R16, P6, R111, R3.reuse, 0x1 ;  /* 0x000000036f107211 */ /* 0x080fe400078c08ff */
[C-C-:B------:R-:W-:Y:S02]  /*12550*/  LOP3.LUT R105, R96.reuse, 0x1c, R0.reuse, 0xfe, !PT ;  /* 0x0000001c60697812 */ /* 0x140fe400078efe00 */
[----:B------:R-:W-:Y:S01]  /*12560*/  LEA R18, P5, R109, R3, 0x1 ;  /* 0x000000036d127211 */ /* 0x000fe200078a08ff */
[----:B------:R0:W-:Y:S01]  /*12570*/  @P1 STG.E.U16 desc[UR40][R12.64], R45 ;  /* 0x0000002d0c001986 */ /* 0x0001e2000c101528 */
[-C--:B------:R-:W-:Y:S02]  /*12580*/  LEA.HI.X.SX32 R17, R111, R32.reuse, 0x1, P6 ;  /* 0x000000206f117211 */ /* 0x080fe400030f0eff */
[----:B------:R-:W-:Y:S01]  /*12590*/  ISETP.LT.AND P1, PT, R107, UR11, !P0 ;  /* 0x0000000b6b007c0c */ /* 0x000fe2000c721270 */
[----:B------:R1:W-:Y:S01]  /*125a0*/  @P3 STG.E.U16 desc[UR40][R14.64], R28 ;  /* 0x0000001c0e003986 */ /* 0x0003e2000c101528 */
[----:B------:R-:W-:Y:S01]  /*125b0*/  LEA.HI.X.SX32 R19, R109, R32, 0x1, P5 ;  /* 0x000000206d137211 */ /* 0x000fe200028f0eff */
[-C--:B------:R-:W-:Y:S01]  /*125c0*/  IMAD R107, R107, R2.reuse, RZ ;  /* 0x000000026b6b7224 */ /* 0x080fe200078e02ff */
[C---:B------:R-:W-:Y:S01]  /*125d0*/  ISETP.LT.AND P3, PT, R105.reuse, UR11, !P0 ;  /* 0x0000000b69007c0c */ /* 0x040fe2000c761270 */
[----:B------:R-:W-:Y:S01]  /*125e0*/  IMAD R105, R105, R2, RZ ;  /* 0x0000000269697224 */ /* 0x000fe200078e02ff */
[----:B------:R-:W-:-:S02]  /*125f0*/  LOP3.LUT R103, R96, 0x20, R0, 0xfe, !PT ;  /* 0x0000002060677812 */ /* 0x000fc400078efe00 */
[----:B------:R-:W-:Y:S01]  /*12600*/  LOP3.LUT R101, R96, 0x24, R0, 0xfe, !PT ;  /* 0x0000002460657812 */ /* 0x000fe200078efe00 */
[----:B------:R2:W-:Y:S01]  /*12610*/  @P2 STG.E.U16 desc[UR40][R16.64], R25 ;  /* 0x0000001910002986 */ /* 0x0005e2000c101528 */
[C---:B------:R-:W-:Y:S01]  /*12620*/  ISETP.LT.AND P2, PT, R103.reuse, UR11, !P0 ;  /* 0x0000000b67007c0c */ /* 0x040fe2000c741270 */
[-C--:B------:R-:W-:Y:S01]  /*12630*/  IMAD R103, R103, R2.reuse, RZ ;  /* 0x0000000267677224 */ /* 0x080fe200078e02ff */
[-C--:B0-----:R-:W-:Y:S01]  /*12640*/  LEA R12, P6, R107, R3.reuse, 0x1 ;  /* 0x000000036b0c7211 */ /* 0x081fe200078c08ff */
[----:B------:R0:W-:Y:S01]  /*12650*/  @P4 STG.E.U16 desc[UR40][R18.64], R29 ;  /* 0x0000001d12004986 */ /* 0x0001e2000c101528 */
[C---:B------:R-:W-:Y:S01]  /*12660*/  ISETP.LT.AND P4, PT, R101.reuse, UR11, !P0 ;  /* 0x0000000b65007c0c */ /* 0x040fe2000c781270 */
[----:B------:R-:W-:Y:S01]  /*12670*/  IMAD R101, R101, R2, RZ ;  /* 0x0000000265657224 */ /* 0x000fe200078e02ff */
[----:B-1----:R-:W-:Y:S02]  /*12680*/  LEA R14, P5, R105, R3, 0x1 ;  /* 0x00000003690e7211 */ /* 0x002fe400078a08ff */
[----:B------:R-:W-:-:S02]  /*12690*/  LEA.HI.X.SX32 R13, R107, R32, 0x1, P6 ;  /* 0x000000206b0d7211 */ /* 0x000fc400030f0eff */
[-C--:B------:R-:W-:Y:S02]  /*126a0*/  LEA.HI.X.SX32 R15, R105, R32.reuse, 0x1, P5 ;  /* 0x00000020690f7211 */ /* 0x080fe400028f0eff */
[-C--:B--2---:R-:W-:Y:S02]  /*126b0*/  LEA R16, P6, R103, R3.reuse, 0x1 ;  /* 0x0000000367107211 */ /* 0x084fe400078c08ff */
[----:B0-----:R-:W-:Y:S02]  /*126c0*/  PRMT R19, R25, 0x7632, R19 ;  /* 0x0000763219137816 */ /* 0x001fe40000000013 */
[----:B------:R-:W-:Y:S02]  /*126d0*/  PRMT R29, R29, 0x7632, R29 ;  /* 0x000076321d1d7816 */ /* 0x000fe4000000001d */
[----:B------:R-:W-:Y:S02]  /*126e0*/  LOP3.LUT R99, R96, 0x28, R0, 0xfe, !PT ;  /* 0x0000002860637812 */ /* 0x000fe400078efe00 */
[----:B------:R-:W-:Y:S01]  /*126f0*/  LEA R18, P5, R101, R3, 0x1 ;  /* 0x0000000365127211 */ /* 0x000fe200078a08ff */
[----:B------:R0:W-:Y:S01]  /*12700*/  @P1 STG.E.U16 desc[UR40][R12.64], R19 ;  /* 0x000000130c001986 */ /* 0x0001e2000c101528 */
[----:B------:R-:W-:-:S03]  /*12710*/  LEA.HI.X.SX32 R17, R103, R32, 0x1, P6 ;  /* 0x0000002067117211 */ /* 0x000fc600030f0eff */
[----:B------:R1:W-:Y:S01]  /*12720*/  @P3 STG.E.U16 desc[UR40][R14.64], R29 ;  /* 0x0000001d0e003986 */ /* 0x0003e2000c101528 */
[C---:B------:R-:W-:Y:S01]  /*12730*/  ISETP.LT.AND P3, PT, R99.reuse, UR11, !P0 ;  /* 0x0000000b63007c0c */ /* 0x040fe2000c761270 */
[----:B------:R-:W-:Y:S01]  /*12740*/  IMAD R99, R99, R2, RZ ;  /* 0x0000000263637224 */ /* 0x000fe200078e02ff */
[----:B------:R-:W-:Y:S01]  /*12750*/  LOP3.LUT R97, R96, 0x2c, R0, 0xfe, !PT ;  /* 0x0000002c60617812 */ /* 0x000fe200078efe00 */
[----:B------:R-:W-:Y:S01]  /*12760*/  @P2 STG.E.U16 desc[UR40][R16.64], R26 ;  /* 0x0000001a10002986 */ /* 0x000fe2000c101528 */
[----:B0-----:R-:W-:-:S03]  /*12770*/  LEA.HI.X.SX32 R19, R101, R32, 0x1, P5 ;  /* 0x0000002065137211 */ /* 0x001fc600028f0eff */
[----:B------:R-:W-:Y:S01]  /*12780*/  LDS.128 R12, [R43+UR5] ;  /* 0x000000052b0c7984 */ /* 0x000fe20008000c00 */
[C-C-:B------:R-:W-:Y:S02]  /*12790*/  LOP3.LUT R95, R96.reuse, 0x30, R0.reuse, 0xfe, !PT ;  /* 0x00000030605f7812 */ /* 0x140fe400078efe00 */
[----:B------:R-:W-:Y:S01]  /*127a0*/  LOP3.LUT R93, R96, 0x34, R0, 0xfe, !PT ;  /* 0x00000034605d7812 */ /* 0x000fe200078efe00 */
[----:B------:R-:W-:Y:S01]  /*127b0*/  @P4 STG.E.U16 desc[UR40][R18.64], R30 ;  /* 0x0000001e12004986 */ /* 0x000fe2000c101528 */
[----:B------:R-:W-:-:S03]  /*127c0*/  LEA R20, P6, R99, R3, 0x1 ;  /* 0x0000000363147211 */ /* 0x000fc600078c08ff */
[----:B------:R-:W0:Y:S01]  /*127d0*/  LDS.128 R16, [R44+UR5] ;  /* 0x000000052c107984 */ /* 0x000e220008000c00 */
[C---:B------:R-:W-:Y:S01]  /*127e0*/  ISETP.LT.AND P4, PT, R97.reuse, UR11, !P0 ;  /* 0x0000000b61007c0c */ /* 0x040fe2000c781270 */
[-C--:B------:R-:W-:Y:S01]  /*127f0*/  IMAD R97, R97, R2.reuse, RZ ;  /* 0x0000000261617224 */ /* 0x080fe200078e02ff */
[C---:B------:R-:W-:Y:S01]  /*12800*/  ISETP.LT.AND P2, PT, R95.reuse, UR11, !P0 ;  /* 0x0000000b5f007c0c */ /* 0x040fe2000c741270 */
[-C--:B------:R-:W-:Y:S01]  /*12810*/  IMAD R95, R95, R2.reuse, RZ ;  /* 0x000000025f5f7224 */ /* 0x080fe200078e02ff */
[----:B------:R-:W-:Y:S02]  /*12820*/  PRMT R25, R26, 0x7632, R25 ;  /* 0x000076321a197816 */ /* 0x000fe40000000019 */
[C---:B------:R-:W-:Y:S01]  /*12830*/  ISETP.LT.AND P1, PT, R93.reuse, UR11, !P0 ;  /* 0x0000000b5d007c0c */ /* 0x040fe2000c721270 */
[----:B------:R-:W-:Y:S01]  /*12840*/  IMAD R93, R93, R2, RZ ;  /* 0x000000025d5d7224 */ /* 0x000fe200078e02ff */
[----:B------:R-:W-:Y:S02]  /*12850*/  LEA.HI.X.SX32 R21, R99, R32, 0x1, P6 ;  /* 0x0000002063157211 */ /* 0x000fe400030f0eff */
[----:B------:R-:W-:-:S02]  /*12860*/  LEA R22, P5, R97, R3, 0x1 ;  /* 0x0000000361167211 */ /* 0x000fc400078a08ff */
[-C--:B------:R-:W-:Y:S01]  /*12870*/  LEA R24, P6, R95, R3.reuse, 0x1 ;  /* 0x000000035f187211 */ /* 0x080fe200078c08ff */
[----:B------:R2:W-:Y:S01]  /*12880*/  @P3 STG.E.U16 desc[UR40][R20.64], R25 ;  /* 0x0000001914003986 */ /* 0x0005e2000c101528 */
[----:B------:R-:W-:Y:S02]  /*12890*/  LOP3.LUT R91, R96, 0x38, R0, 0xfe, !PT ;  /* 0x00000038605b7812 */ /* 0x000fe400078efe00 */
[----:B------:R-:W-:Y:S02]  /*128a0*/  LEA R28, P3, R93, R3, 0x1 ;  /* 0x000000035d1c7211 */ /* 0x000fe400078608ff */
[----:B------:R-:W-:Y:S02]  /*128b0*/  PRMT R45, R30, 0x7632, R45 ;  /* 0x000076321e2d7816 */ /* 0x000fe4000000002d */
[----:B------:R-:W-:Y:S02]  /*128c0*/  LEA.HI.X.SX32 R23, R97, R32, 0x1, P5 ;  /* 0x0000002061177211 */ /* 0x000fe400028f0eff */
[C---:B------:R-:W-:Y:S01]  /*128d0*/  ISETP.LT.AND P5, PT, R91.reuse, UR11, !P0 ;  /* 0x0000000b5b007c0c */ /* 0x040fe2000c7a1270 */
[----:B------:R-:W-:Y:S01]  /*128e0*/  IMAD R91, R91, R2, RZ ;  /* 0x000000025b5b7224 */ /* 0x000fe200078e02ff */
[----:B-1----:R-:W-:-:S02]  /*128f0*/  LEA.HI.X.SX32 R29, R93, R32, 0x1, P3 ;  /* 0x000000205d1d7211 */ /* 0x002fc400018f0eff */
[----:B--2---:R-:W-:Y:S01]  /*12900*/  LEA.HI.X.SX32 R25, R95, R32, 0x1, P6 ;  /* 0x000000205f197211 */ /* 0x004fe200030f0eff */
[----:B------:R1:W-:Y:S01]  /*12910*/  @P4 STG.E.U16 desc[UR40][R22.64], R45 ;  /* 0x0000002d16004986 */ /* 0x0003e2000c101528 */
[----:B------:R-:W-:-:S03]  /*12920*/  LOP3.LUT R89, R96, 0x3c, R0, 0xfe, !PT ;  /* 0x0000003c60597812 */ /* 0x000fc600078efe00 */
[----:B------:R2:W-:Y:S01]  /*12930*/  @P2 STG.E.U16 desc[UR40][R24.64], R27 ;  /* 0x0000001b18002986 */ /* 0x0005e2000c101528 */
[----:B------:R-:W-:-:S03]  /*12940*/  LEA R20, P3, R91, R3, 0x1 ;  /* 0x000000035b147211 */ /* 0x000fc600078608ff */
[----:B------:R-:W-:Y:S01]  /*12950*/  @P1 STG.E.U16 desc[UR40][R28.64], R31 ;  /* 0x0000001f1c001986 */ /* 0x000fe2000c101528 */
[C---:B------:R-:W-:Y:S01]  /*12960*/  ISETP.LT.AND P1, PT, R89.reuse, UR11, !P0 ;  /* 0x0000000b59007c0c */ /* 0x040fe2000c721270 */
[----:B------:R-:W-:Y:S01]  /*12970*/  IMAD R89, R89, R2, RZ ;  /* 0x0000000259597224 */ /* 0x000fe200078e02ff */
[C-C-:B------:R-:W-:Y:S02]  /*12980*/  LOP3.LUT R87, R96.reuse, 0x40, R0.reuse, 0xfe, !PT ;  /* 0x0000004060577812 */ /* 0x140fe400078efe00 */
[----:B------:R-:W-:Y:S02]  /*12990*/  LOP3.LUT R85, R96, 0x44, R0, 0xfe, !PT ;  /* 0x0000004460557812 */ /* 0x000fe400078efe00 */
[----:B-1----:R-:W-:Y:S02]  /*129a0*/  PRMT R23, R27, 0x7632, R23 ;  /* 0x000076321b177816 */ /* 0x002fe40000000017 */
[----:B------:R-:W-:Y:S02]  /*129b0*/  LEA.HI.X.SX32 R21, R91, R32, 0x1, P3 ;  /* 0x000000205b157211 */ /* 0x000fe400018f0eff */
[C---:B------:R-:W-:Y:S01]  /*129c0*/  ISETP.LT.AND P2, PT, R87.reuse, UR11, !P0 ;  /* 0x0000000b57007c0c */ /* 0x040fe2000c741270 */
[-C--:B------:R-:W-:Y:S01]  /*129d0*/  IMAD R87, R87, R2.reuse, RZ ;  /* 0x0000000257577224 */ /* 0x080fe200078e02ff */
[C---:B------:R-:W-:Y:S01]  /*129e0*/  ISETP.LT.AND P3, PT, R85.reuse, UR11, !P0 ;  /* 0x0000000b55007c0c */ /* 0x040fe2000c761270 */
[----:B------:R-:W-:Y:S01]  /*129f0*/  IMAD R85, R85, R2, RZ ;  /* 0x0000000255557224 */ /* 0x000fe200078e02ff */
[----:B------:R-:W-:-:S02]  /*12a00*/  LEA R22, P4, R89, R3, 0x1 ;  /* 0x0000000359167211 */ /* 0x000fc400078808ff */
[----:B------:R-:W-:Y:S01]  /*12a10*/  LOP3.LUT R83, R96, 0x48, R0, 0xfe, !PT ;  /* 0x0000004860537812 */ /* 0x000fe200078efe00 */
[----:B------:R1:W-:Y:S01]  /*12a20*/  @P5 STG.E.U16 desc[UR40][R20.64], R23 ;  /* 0x0000001714005986 */ /* 0x0003e2000c101528 */
[----:B------:R-:W-:Y:S02]  /*12a30*/  PRMT R30, R31, 0x7632, R30 ;  /* 0x000076321f1e7816 */ /* 0x000fe4000000001e */
[-C--:B--2---:R-:W-:Y:S02]  /*12a40*/  LEA R24, P6, R87, R3.reuse, 0x1 ;  /* 0x0000000357187211 */ /* 0x084fe400078c08ff */
[----:B------:R-:W-:Y:S02]  /*12a50*/  LEA R26, P5, R85, R3, 0x1 ;  /* 0x00000003551a7211 */ /* 0x000fe400078a08ff */
[-C--:B------:R-:W-:Y:S02]  /*12a60*/  LEA.HI.X.SX32 R25, R87, R32.reuse, 0x1, P6 ;  /* 0x0000002057197211 */ /* 0x080fe400030f0eff */
[----:B-1----:R-:W-:-:S02]  /*12a70*/  LEA.HI.X.SX32 R23, R89, R32, 0x1, P4 ;  /* 0x0000002059177211 */ /* 0x002fc400020f0eff */
[C---:B------:R-:W-:Y:S01]  /*12a80*/  ISETP.LT.AND P4, PT, R83.reuse, UR11, !P0 ;  /* 0x0000000b53007c0c */ /* 0x040fe2000c781270 */
[----:B------:R-:W-:Y:S01]  /*12a90*/  IMAD R83, R83, R2, RZ ;  /* 0x0000000253537224 */ /* 0x000fe200078e02ff */
[-C--:B------:R-:W-:Y:S01]  /*12aa0*/  LEA.HI.X.SX32 R27, R85, R32.reuse, 0x1, P5 ;  /* 0x00000020551b7211 */ /* 0x080fe200028f0eff */
[----:B------:R1:W-:Y:S01]  /*12ab0*/  @P1 STG.E.U16 desc[UR40][R22.64], R30 ;  /* 0x0000001e16001986 */ /* 0x0003e2000c101528 */
[C-C-:B------:R-:W-:Y:S02]  /*12ac0*/  LOP3.LUT R81, R96.reuse, 0x4c, R0.reuse, 0xfe, !PT ;  /* 0x0000004c60517812 */ /* 0x140fe400078efe00 */
[C---:B------:R-:W-:Y:S02]  /*12ad0*/  LEA R28, P1, R83.reuse, R3, 0x1 ;  /* 0x00000003531c7211 */ /* 0x040fe400078208ff */
[C-C-:B------:R-:W-:Y:S02]  /*12ae0*/  LOP3.LUT R79, R96.reuse, 0x50, R0.reuse, 0xfe, !PT ;  /* 0x00000050604f7812 */ /* 0x140fe400078efe00 */
[----:B------:R-:W-:Y:S01]  /*12af0*/  LOP3.LUT R77, R96, 0x54, R0, 0xfe, !PT ;  /* 0x00000054604d7812 */ /* 0x000fe200078efe00 */
[----:B0-----:R0:W-:Y:S01]  /*12b00*/  @P2 STG.E.U16 desc[UR40][R24.64], R16 ;  /* 0x0000001018002986 */ /* 0x0011e2000c101528 */
[----:B------:R-:W-:-:S02]  /*12b10*/  LEA.HI.X.SX32 R29, R83, R32, 0x1, P1 ;  /* 0x00000020531d7211 */ /* 0x000fc400008f0eff */
[C---:B------:R-:W-:Y:S01]  /*12b20*/  ISETP.LT.AND P2, PT, R81.reuse, UR11, !P0 ;  /* 0x0000000b51007c0c */ /* 0x040fe2000c741270 */
[----:B------:R2:W-:Y:S01]  /*12b30*/  @P3 STG.E.U16 desc[UR40][R26.64], R12 ;  /* 0x0000000c1a003986 */ /* 0x0005e2000c101528 */
[----:B------:R-:W-:Y:S01]  /*12b40*/  PRMT R21, R16, 0x7632, R21 ;  /* 0x0000763210157816 */ /* 0x000fe20000000015 */
[-C--:B------:R-:W-:Y:S01]  /*12b50*/  IMAD R81, R81, R2.reuse, RZ ;  /* 0x0000000251517224 */ /* 0x080fe200078e02ff */
[C---:B------:R-:W-:Y:S01]  /*12b60*/  ISETP.LT.AND P1, PT, R79.reuse, UR11, !P0 ;  /* 0x0000000b4f007c0c */ /* 0x040fe2000c721270 */
[-C--:B------:R-:W-:Y:S01]  /*12b70*/  IMAD R79, R79, R2.reuse, RZ ;  /* 0x000000024f4f7224 */ /* 0x080fe200078e02ff */
[C---:B------:R-:W-:Y:S01]  /*12b80*/  ISETP.LT.AND P3, PT, R77.reuse, UR11, !P0 ;  /* 0x0000000b4d007c0c */ /* 0x040fe2000c761270 */
[----:B------:R-:W-:Y:S01]  /*12b90*/  IMAD R77, R77, R2, RZ ;  /* 0x000000024d4d7224 */ /* 0x000fe200078e02ff */
[----:B------:R3:W-:Y:S01]  /*12ba0*/  @P4 STG.E.U16 desc[UR40][R28.64], R21 ;  /* 0x000000151c004986 */ /* 0x0007e2000c101528 */
[-C--:B------:R-:W-:Y:S02]  /*12bb0*/  LEA R20, P5, R81, R3.reuse, 0x1 ;  /* 0x0000000351147211 */ /* 0x080fe400078a08ff */
[----:B-1----:R-:W-:-:S02]  /*12bc0*/  LEA R22, P4, R79, R3, 0x1 ;  /* 0x000000034f167211 */ /* 0x002fc400078808ff */
[----:B0-----:R-:W-:Y:S02]  /*12bd0*/  LEA R24, P6, R77, R3, 0x1 ;  /* 0x000000034d187211 */ /* 0x001fe400078c08ff */
[----:B------:R-:W-:Y:S02]  /*12be0*/  LOP3.LUT R75, R96, 0x58, R0, 0xfe, !PT ;  /* 0x00000058604b7812 */ /* 0x000fe400078efe00 */
[----:B--2---:R-:W-:Y:S02]  /*12bf0*/  PRMT R12, R12, 0x7632, R12 ;  /* 0x000076320c0c7816 */ /* 0x004fe4000000000c */
[-C--:B------:R-:W-:Y:S02]  /*12c00*/  LEA.HI.X.SX32 R23, R79, R32.reuse, 0x1, P4 ;  /* 0x000000204f177211 */ /* 0x080fe400020f0eff */
[-C--:B---3--:R-:W-:Y:S02]  /*12c10*/  LEA.HI.X.SX32 R21, R81, R32.reuse, 0x1, P5 ;  /* 0x0000002051157211 */ /* 0x088fe400028f0eff */
[----:B------:R-:W-:-:S02]  /*12c20*/  LEA.HI.X.SX32 R25, R77, R32, 0x1, P6 ;  /* 0x000000204d197211 */ /* 0x000fc400030f0eff */
[C---:B------:R-:W-:Y:S01]  /*12c30*/  ISETP.LT.AND P6, PT, R75.reuse, UR11, !P0 ;  /* 0x0000000b4b007c0c */ /* 0x040fe2000c7c1270 */
[----:B------:R-:W-:Y:S01]  /*12c40*/  IMAD R75, R75, R2, RZ ;  /* 0x000000024b4b7224 */ /* 0x000fe200078e02ff */
[----:B------:R0:W-:Y:S01]  /*12c50*/  @P2 STG.E.U16 desc[UR40][R20.64], R12 ;  /* 0x0000000c14002986 */ /* 0x0001e2000c101528 */
[----:B------:R-:W-:-:S03]  /*12c60*/  LOP3.LUT R73, R96, 0x5c, R0, 0xfe, !PT ;  /* 0x0000005c60497812 */ /* 0x000fc600078efe00 */
[----:B------:R1:W-:Y:S01]  /*12c70*/  @P1 STG.E.U16 desc[UR40][R22.64], R17 ;  /* 0x0000001116001986 */ /* 0x0003e2000c101528 */
[----:B------:R-:W-:-:S03]  /*12c80*/  LOP3.LUT R71, R96, 0x60, R0, 0xfe, !PT ;  /* 0x0000006060477812 */ /* 0x000fc600078efe00 */
[----:B------:R2:W-:Y:S01]  /*12c90*/  @P3 STG.E.U16 desc[UR40][R24.64], R13 ;  /* 0x0000000d18003986 */ /* 0x0005e2000c101528 */
[----:B------:R-:W-:Y:S02]  /*12ca0*/  LEA R26, P3, R75, R3, 0x1 ;  /* 0x000000034b1a7211 */ /* 0x000fe400078608ff */
[C---:B------:R-:W-:Y:S01]  /*12cb0*/  ISETP.LT.AND P1, PT, R73.reuse, UR11, !P0 ;  /* 0x0000000b49007c0c */ /* 0x040fe2000c721270 */
[-C--:B------:R-:W-:Y:S01]  /*12cc0*/  IMAD R73, R73, R2.reuse, RZ ;  /* 0x0000000249497224 */ /* 0x080fe200078e02ff */
[----:B0-----:R-:W-:Y:S02]  /*12cd0*/  PRMT R21, R17, 0x7632, R21 ;  /* 0x0000763211157816 */ /* 0x001fe40000000015 */
[C---:B------:R-:W-:Y:S01]  /*12ce0*/  ISETP.LT.AND P2, PT, R71.reuse, UR11, !P0 ;  /* 0x0000000b47007c0c */ /* 0x040fe2000c741270 */
[----:B------:R-:W-:Y:S01]  /*12cf0*/  IMAD R71, R71, R2, RZ ;  /* 0x0000000247477224 */ /* 0x000fe200078e02ff */
[----:B------:R-:W-:Y:S02]  /*12d00*/  LEA.HI.X.SX32 R27, R75, R32, 0x1, P3 ;  /* 0x000000204b1b7211 */ /* 0x000fe400018f0eff */
[----:B------:R-:W-:-:S02]  /*12d10*/  LOP3.LUT R69, R96, 0x64, R0, 0xfe, !PT ;  /* 0x0000006460457812 */ /* 0x000fc400078efe00 */
[-C--:B------:R-:W-:Y:S01]  /*12d20*/  LEA R16, P4, R73, R3.reuse, 0x1 ;  /* 0x0000000349107211 */ /* 0x080fe200078808ff */
[----:B------:R0:W-:Y:S01]  /*12d30*/  @P6 STG.E.U16 desc[UR40][R26.64], R21 ;  /* 0x000000151a006986 */ /* 0x0001e2000c101528 */
[C---:B------:R-:W-:Y:S01]  /*12d40*/  ISETP.LT.AND P3, PT, R69.reuse, UR11, !P0 ;  /* 0x0000000b45007c0c */ /* 0x040fe2000c761270 */
[----:B------:R-:W-:Y:S01]  /*12d50*/  IMAD R69, R69, R2, RZ ;  /* 0x0000000245457224 */ /* 0x000fe200078e02ff */
[----:B------:R-:W-:Y:S02]  /*12d60*/  LEA R12, P6, R71, R3, 0x1 ;  /* 0x00000003470c7211 */ /* 0x000fe400078c08ff */
[----:B------:R-:W-:Y:S02]  /*12d70*/  LOP3.LUT R67, R96, 0x68, R0, 0xfe, !PT ;  /* 0x0000006860437812 */ /* 0x000fe400078efe00 */
[----:B-1----:R-:W-:Y:S02]  /*12d80*/  PRMT R23, R13, 0x7632, R23 ;  /* 0x000076320d177816 */ /* 0x002fe40000000017 */
[----:B------:R-:W-:-:S02]  /*12d90*/  LEA.HI.X.SX32 R17, R73, R32, 0x1, P4 ;  /* 0x0000002049117211 */ /* 0x000fc400020f0eff */
[----:B--2---:R-:W-:Y:S02]  /*12da0*/  LEA.HI.X.SX32 R13, R71, R32, 0x1, P6 ;  /* 0x00000020470d7211 */ /* 0x004fe400030f0eff */
[-C--:B------:R-:W-:Y:S02]  /*12db0*/  LEA R20, P4, R69, R3.reuse, 0x1 ;  /* 0x0000000345147211 */ /* 0x080fe400078808ff */
[C---:B------:R-:W-:Y:S01]  /*12dc0*/  ISETP.LT.AND P6, PT, R67.reuse, UR11, !P0 ;  /* 0x0000000b43007c0c */ /* 0x040fe2000c7c1270 */
[----:B------:R-:W-:Y:S01]  /*12dd0*/  IMAD R67, R67, R2, RZ ;  /* 0x0000000243437224 */ /* 0x000fe200078e02ff */
[C-C-:B------:R-:W-:Y:S01]  /*12de0*/  LOP3.LUT R65, R96.reuse, 0x6c, R0.reuse, 0xfe, !PT ;  /* 0x0000006c60417812 */ /* 0x140fe200078efe00 */
[----:B------:R1:W-:Y:S01]  /*12df0*/  @P1 STG.E.U16 desc[UR40][R16.64], R23 ;  /* 0x0000001710001986 */ /* 0x0003e2000c101528 */
[----:B0-----:R-:W-:Y:S02]  /*12e00*/  LEA.HI.X.SX32 R21, R69, R32, 0x1, P4 ;  /* 0x0000002045157211 */ /* 0x001fe400020f0eff */
[----:B------:R-:W-:Y:S01]  /*12e10*/  LOP3.LUT R63, R96, 0x70, R0, 0xfe, !PT ;  /* 0x00000070603f7812 */ /* 0x000fe200078efe00 */
[----:B------:R0:W-:Y:S01]  /*12e20*/  @P2 STG.E.U16 desc[UR40][R12.64], R18 ;  /* 0x000000120c002986 */ /* 0x0001e2000c101528 */
[----:B------:R-:W-:-:S02]  /*12e30*/  LEA R22, P2, R67, R3, 0x1 ;  /* 0x0000000343167211 */ /* 0x000fc400078408ff */
[C---:B------:R-:W-:Y:S01]  /*12e40*/  ISETP.LT.AND P1, PT, R65.reuse, UR11, !P0 ;  /* 0x0000000b41007c0c */ /* 0x040fe2000c721270 */
[-C--:B------:R-:W-:Y:S01]  /*12e50*/  IMAD R65, R65, R2.reuse, RZ ;  /* 0x0000000241417224 */ /* 0x080fe200078e02ff */
[----:B------:R-:W-:Y:S01]  /*12e60*/  @P3 STG.E.U16 desc[UR40][R20.64], R14 ;  /* 0x0000000e14003986 */ /* 0x000fe2000c101528 */
[C---:B------:R-:W-:Y:S01]  /*12e70*/  ISETP.LT.AND P3, PT, R63.reuse, UR11, !P0 ;  /* 0x0000000b3f007c0c */ /* 0x040fe2000c761270 */
[----:B------:R-:W-:Y:S01]  /*12e80*/  IMAD R63, R63, R2, RZ ;  /* 0x000000023f3f7224 */ /* 0x000fe200078e02ff */
[----:B-1----:R-:W-:Y:S02]  /*12e90*/  LEA.HI.X.SX32 R23, R67, R32, 0x1, P2 ;  /* 0x0000002043177211 */ /* 0x002fe400010f0eff */
[----:B------:R-:W-:Y:S02]  /*12ea0*/  LOP3.LUT R61, R96, 0x74, R0, 0xfe, !PT ;  /* 0x00000074603d7812 */ /* 0x000fe400078efe00 */
[----:B0-----:R-:W-:Y:S02]  /*12eb0*/  PRMT R13, R18, 0x7632, R13 ;  /* 0x00007632120d7816 */ /* 0x001fe4000000000d */
[----:B------:R-:W-:-:S02]  /*12ec0*/  LEA R24, P2, R65, R3, 0x1 ;  /* 0x0000000341187211 */ /* 0x000fc400078408ff */
[----:B------:R-:W-:Y:S01]  /*12ed0*/  PRMT R17, R14, 0x7632, R17 ;  /* 0x000076320e117816 */ /* 0x000fe20000000011 */
[----:B------:R0:W-:Y:S01]  /*12ee0*/  @P6 STG.E.U16 desc[UR40][R22.64], R13 ;  /* 0x0000000d16006986 */ /* 0x0001e2000c101528 */
[----:B------:R-:W-:Y:S02]  /*12ef0*/  LEA R12, P4, R63, R3, 0x1 ;  /* 0x000000033f0c7211 */ /* 0x000fe400078808ff */
[----:B------:R-:W-:Y:S02]  /*12f00*/  LEA.HI.X.SX32 R25, R65, R32, 0x1, P2 ;  /* 0x0000002041197211 */ /* 0x000fe400010f0eff */
[C---:B------:R-:W-:Y:S01]  /*12f10*/  ISETP.LT.AND P6, PT, R61.reuse, UR11, !P0 ;  /* 0x0000000b3d007c0c */ /* 0x040fe2000c7c1270 */
[----:B------:R-:W-:Y:S01]  /*12f20*/  IMAD R61, R61, R2, RZ ;  /* 0x000000023d3d7224 */ /* 0x000fe200078e02ff */
[----:B------:R-:W-:Y:S01]  /*12f30*/  LOP3.LUT R55, R96, 0x78, R0, 0xfe, !PT ;  /* 0x0000007860377812 */ /* 0x000fe200078efe00 */
[----:B------:R1:W-:Y:S01]  /*12f40*/  @P1 STG.E.U16 desc[UR40][R24.64], R17 ;  /* 0x0000001118001986 */ /* 0x0003e2000c101528 */
[----:B0-----:R-:W-:-:S02]  /*12f50*/  LEA.HI.X.SX32 R13, R63, R32, 0x1, P4 ;  /* 0x000000203f0d7211 */ /* 0x001fc400020f0eff */
[C---:B------:R-:W-:Y:S01]  /*12f60*/  ISETP.LT.AND P4, PT, R55.reuse, UR11, !P0 ;  /* 0x0000000b37007c0c */ /* 0x040fe2000c781270 */
[----:B------:R-:W-:Y:S01]  /*12f70*/  IMAD R55, R55, R2, RZ ;  /* 0x0000000237377224 */ /* 0x000fe200078e02ff */
[CC--:B------:R-:W-:Y:S02]  /*12f80*/  LEA R16, P1, R61.reuse, R3.reuse, 0x1 ;  /* 0x000000033d107211 */ /* 0x0c0fe400078208ff */
[C-C-:B------:R-:W-:Y:S02]  /*12f90*/  LOP3.LUT R53, R96.reuse, 0x7c, R0.reuse, 0xfe, !PT ;  /* 0x0000007c60357812 */ /* 0x140fe400078efe00 */
[----:B-1----:R-:W-:Y:S02]  /*12fa0*/  LEA.HI.X.SX32 R17, R61, R32, 0x1, P1 ;  /* 0x000000203d117211 */ /* 0x002fe400008f0eff */
[----:B------:R-:W-:Y:S02]  /*12fb0*/  LEA R20, P1, R55, R3, 0x1 ;  /* 0x0000000337147211 */ /* 0x000fe400078208ff */
[----:B------:R-:W-:Y:S01]  /*12fc0*/  LOP3.LUT R51, R96, 0x80, R0, 0xfe, !PT ;  /* 0x0000008060337812 */ /* 0x000fe200078efe00 */
[----:B------:R0:W-:Y:S01]  /*12fd0*/  @P3 STG.E.U16 desc[UR40][R12.64], R19 ;  /* 0x000000130c003986 */ /* 0x0001e2000c101528 */
[C---:B------:R-:W-:Y:S01]  /*12fe0*/  ISETP.LT.AND P3, PT, R53.reuse, UR11, !P0 ;  /* 0x0000000b35007c0c */ /* 0x040fe2000c761270 */
[----:B------:R-:W-:Y:S01]  /*12ff0*/  IMAD R53, R53, R2, RZ ;  /* 0x0000000235357224 */ /* 0x000fe200078e02ff */
[----:B------:R-:W-:-:S02]  /*13000*/  LEA.HI.X.SX32 R21, R55, R32, 0x1, P1 ;  /* 0x0000002037157211 */ /* 0x000fc400008f0eff */
[C---:B------:R-:W-:Y:S01]  /*13010*/  ISETP.LT.AND P1, PT, R51.reuse, UR11, !P0 ;  /* 0x0000000b33007c0c */ /* 0x040fe2000c721270 */
[----:B------:R-:W-:Y:S01]  /*13020*/  IMAD R51, R51, R2, RZ ;  /* 0x0000000233337224 */ /* 0x000fe200078e02ff */
[----:B------:R1:W-:Y:S01]  /*13030*/  @P6 STG.E.U16 desc[UR40][R16.64], R15 ;  /* 0x0000000f10006986 */ /* 0x0003e2000c101528 */
[-C--:B------:R-:W-:Y:S02]  /*13040*/  LEA R22, P6, R53, R3.reuse, 0x1 ;  /* 0x0000000335167211 */ /* 0x080fe400078c08ff */
[----:B0-----:R-:W-:Y:S01]  /*13050*/  PRMT R13, R19, 0x7632, R13 ;  /* 0x00007632130d7816 */ /* 0x001fe2000000000d */
[----:B------:R-:W-:Y:S01]  /*13060*/  IMAD R19, R2, 0x4, R51 ;  /* 0x0000000402137824 */ /* 0x000fe200078e0233 */
[C-C-:B------:R-:W-:Y:S02]  /*13070*/  LOP3.LUT R94, R96.reuse, 0x84, R0.reuse, 0xfe, !PT ;  /* 0x00000084605e7812 */ /* 0x140fe400078efe00 */
[----:B------:R-:W-:Y:S01]  /*13080*/  LOP3.LUT R92, R96, 0x88, R0, 0xfe, !PT ;  /* 0x00000088605c7812 */ /* 0x000fe200078efe00 */
[----:B------:R0:W-:Y:S01]  /*13090*/  @P4 STG.E.U16 desc[UR40][R20.64], R13 ;  /* 0x0000000d14004986 */ /* 0x0001e2000c101528 */
[----:B------:R-:W-:Y:S01]  /*130a0*/  LEA.HI.X.SX32 R23, R53, R32, 0x1, P6 ;  /* 0x0000002035177211 */ /* 0x000fe200030f0eff */
[----:B-1----:R-:W-:Y:S01]  /*130b0*/  IMAD R17, R2, 0x4, R19 ;  /* 0x0000000402117824 */ /* 0x002fe200078e0213 */
[----:B------:R-:W-:-:S02]  /*130c0*/  LEA R12, P4, R51, R3, 0x1 ;  /* 0x00000003330c7211 */ /* 0x000fc400078808ff */
[----:B------:R-:W-:Y:S02]  /*130d0*/  ISETP.LT.AND P5, PT, R94, UR11, !P0 ;  /* 0x0000000b5e007c0c */ /* 0x000fe4000c7a1270 */
[-C--:B------:R-:W-:Y:S02]  /*130e0*/  LEA R14, P6, R19, R3.reuse, 0x1 ;  /* 0x00000003130e7211 */ /* 0x080fe400078c08ff */
[----:B------:R-:W-:Y:S02]  /*130f0*/  ISETP.LT.AND P2, PT, R92, UR11, !P0 ;  /* 0x0000000b5c007c0c */ /* 0x000fe4000c741270 */
[----:B------:R-:W-:Y:S02]  /*13100*/  PRMT R18, R15, 0x7632, R18 ;  /* 0x000076320f127816 */ /* 0x000fe40000000012 */
[-C--:B0-----:R-:W-:Y:S02]  /*13110*/  LEA.HI.X.SX32 R13, R51, R32.reuse, 0x1, P4 ;  /* 0x00000020330d7211 */ /* 0x081fe400020f0eff */
[-C--:B------:R-:W-:Y:S01]  /*13120*/  LEA.HI.X.SX32 R15, R19, R32.reuse, 0x1, P6 ;  /* 0x00000020130f7211 */ /* 0x080fe200030f0eff */
[----:B------:R-:W-:Y:S01]  /*13130*/  IMAD R19, R2, 0x4, R17 ;  /* 0x0000000402137824 */ /* 0x000fe200078e0211 */
[C---:B------:R-:W-:Y:S01]  /*13140*/  LEA R16, P6, R17.reuse, R3, 0x1 ;  /* 0x0000000311107211 */ /* 0x040fe200078c08ff */
[----:B------:R-:W-:Y:S01]  /*13150*/  @P3 STG.E.U16 desc[UR40][R22.64], R18 ;  /* 0x0000001216003986 */ /* 0x000fe2000c101528 */
[----:B------:R-:W-:Y:S01]  /*13160*/  LOP3.LUT R90, R96, 0x8c, R0, 0xfe, !PT ;  /* 0x0000008c605a7812 */ /* 0x000fe200078efe00 */
[----:B------:R-:W-:Y:S01]  /*13170*/  IMAD R21, R2, 0x4, R19 ;  /* 0x0000000402157824 */ /* 0x000fe200078e0213 */
[----:B------:R-:W-:Y:S01]  /*13180*/  LEA.HI.X.SX32 R17, R17, R32, 0x1, P6 ;  /* 0x0000002011117211 */ /* 0x000fe200030f0eff */
[----:B------:R0:W-:Y:S01]  /*13190*/  @P1 STG.E.U16 desc[UR40][R12.64], R4 ;  /* 0x000000040c001986 */ /* 0x0001e2000c101528 */
[----:B------:R-:W-:-:S03]  /*131a0*/  ISETP.LT.AND P4, PT, R90, UR11, !P0 ;  /* 0x0000000b5a007c0c */ /* 0x000fc6000c781270 */
[----:B------:R1:W-:Y:S01]  /*131b0*/  @P5 STG.E.U16 desc[UR40][R14.64], R8 ;  /* 0x000000080e005986 */ /* 0x0003e2000c101528 */
[----:B------:R-:W-:Y:S02]  /*131c0*/  LOP3.LUT R88, R96, 0x90, R0, 0xfe, !PT ;  /* 0x0000009060587812 */ /* 0x000fe400078efe00 */
[----:B0-----:R-:W-:Y:S01]  /*131d0*/  PRMT R13, R4, 0x7632, R13 ;  /* 0x00007632040d7816 */ /* 0x001fe2000000000d */
[----:B------:R-:W-:Y:S01]  /*131e0*/  IMAD R23, R2, 0x4, R21 ;  /* 0x0000000402177824 */ /* 0x000fe200078e0215 */
[----:B------:R-:W-:-:S03]  /*131f0*/  LEA R18, P6, R19, R3, 0x1 ;  /* 0x0000000313127211 */ /* 0x000fc600078c08ff */
[----:B------:R0:W-:Y:S01]  /*13200*/  @P2 STG.E.U16 desc[UR40][R16.64], R13 ;  /* 0x0000000d10002986 */ /* 0x0001e2000c101528 */
[-C--:B------:R-:W-:Y:S02]  /*13210*/  LEA R12, P2, R21, R3.reuse, 0x1 ;  /* 0x00000003150c7211 */ /* 0x080fe400078408ff */
[----:B------:R-:W-:Y:S02]  /*13220*/  LOP3.LUT R86, R96, 0x94, R0, 0xfe, !PT ;  /* 0x0000009460567812 */ /* 0x000fe400078efe00 */
[----:B-1----:R-:W-:Y:S02]  /*13230*/  PRMT R15, R8, 0x7632, R15 ;  /* 0x00007632080f7816 */ /* 0x002fe4000000000f */
[----:B------:R-:W-:Y:S02]  /*13240*/  LEA.HI.X.SX32 R19, R19, R32, 0x1, P6 ;  /* 0x0000002013137211 */ /* 0x000fe400030f0eff */
[----:B------:R-:W-:Y:S02]  /*13250*/  ISETP.LT.AND P3, PT, R88, UR11, !P0 ;  /* 0x0000000b58007c0c */ /* 0x000fe4000c761270 */
[----:B------:R-:W-:-:S02]  /*13260*/  LEA R14, P6, R23, R3, 0x1 ;  /* 0x00000003170e7211 */ /* 0x000fc400078c08ff */
[-C--:B0-----:R-:W-:Y:S01]  /*13270*/  LEA.HI.X.SX32 R13, R21, R32.reuse, 0x1, P2 ;  /* 0x00000020150d7211 */ /* 0x081fe200010f0eff */
[----:B------:R-:W-:Y:S01]  /*13280*/  IMAD R21, R2, 0x4, R23 ;  /* 0x0000000402157824 */ /* 0x000fe200078e0217 */
[----:B------:R-:W-:Y:S01]  /*13290*/  ISETP.LT.AND P1, PT, R86, UR11, !P0 ;  /* 0x0000000b56007c0c */ /* 0x000fe2000c721270 */
[----:B------:R0:W-:Y:S01]  /*132a0*/  @P4 STG.E.U16 desc[UR40][R18.64], R15 ;  /* 0x0000000f12004986 */ /* 0x0001e2000c101528 */
[C-C-:B------:R-:W-:Y:S02]  /*132b0*/  LOP3.LUT R84, R96.reuse, 0x98, R0.reuse, 0xfe, !PT ;  /* 0x0000009860547812 */ /* 0x140fe400078efe00 */
[----:B------:R-:W-:Y:S02]  /*132c0*/  LOP3.LUT R82, R96, 0x9c, R0, 0xfe, !PT ;  /* 0x0000009c60527812 */ /* 0x000fe400078efe00 */
[----:B0-----:R-:W-:Y:S01]  /*132d0*/  LEA.HI.X.SX32 R15, R23, R32, 0x1, P6 ;  /* 0x00000020170f7211 */ /* 0x001fe200030f0eff */
[----:B------:R-:W-:Y:S01]  /*132e0*/  IMAD R19, R2, 0x4, R21 ;  /* 0x0000000402137824 */ /* 0x000fe200078e0215 */
[----:B------:R-:W-:-:S04]  /*132f0*/  LEA R16, P6, R21, R3, 0x1 ;  /* 0x0000000315107211 */ /* 0x000fc800078c08ff */
[-C--:B------:R-:W-:Y:S01]  /*13300*/  LEA.HI.X.SX32 R17, R21, R32.reuse, 0x1, P6 ;  /* 0x0000002015117211 */ /* 0x080fe200030f0eff */
[----:B------:R-:W-:Y:S01]  /*13310*/  IMAD R21, R2, 0x4, R19 ;  /* 0x0000000402157824 */ /* 0x000fe200078e0213 */
[CC--:B------:R-:W-:Y:S01]  /*13320*/  LEA R18, P6, R19.reuse, R3.reuse, 0x1 ;  /* 0x0000000313127211 */ /* 0x0c0fe200078c08ff */
[----:B------:R0:W-:Y:S01]  /*13330*/  @P3 STG.E.U16 desc[UR40][R12.64], R5 ;  /* 0x000000050c003986 */ /* 0x0001e2000c101528 */
[----:B------:R-:W-:Y:S02]  /*13340*/  ISETP.LT.AND P5, PT, R84, UR11, !P0 ;  /* 0x0000000b54007c0c */ /* 0x000fe4000c7a1270 */
[----:B------:R-:W-:Y:S01]  /*13350*/  LEA.HI.X.SX32 R19, R19, R32, 0x1, P6 ;  /* 0x0000002013137211 */ /* 0x000fe200030f0eff */
[----:B------:R1:W-:Y:S01]  /*13360*/  @P1 STG.E.U16 desc[UR40][R14.64], R9 ;  /* 0x000000090e001986 */ /* 0x0003e2000c101528 */
[----:B------:R-:W-:Y:S02]  /*13370*/  LOP3.LUT R80, R96, 0xa0, R0, 0xfe, !PT ;  /* 0x000000a060507812 */ /* 0x000fe400078efe00 */
[----:B------:R-:W-:-:S02]  /*13380*/  LEA R4, P6, R21, R3, 0x1 ;  /* 0x0000000315047211 */ /* 0x000fc400078c08ff */
[C---:B------:R-:W-:Y:S02]  /*13390*/  LOP3.LUT R78, R96.reuse, 0xa4, R0, 0xfe, !PT ;  /* 0x000000a4604e7812 */ /* 0x040fe400078efe00 */
[----:B0-----:R-:W-:Y:S02]  /*133a0*/  PRMT R12, R9, 0x7632, R12 ;  /* 0x00007632090c7816 */ /* 0x001fe4000000000c */
[----:B------:R-:W-:Y:S01]  /*133b0*/  LOP3.LUT R76, R96, 0xa8, R0, 0xfe, !PT ;  /* 0x000000a8604c7812 */ /* 0x000fe200078efe00 */
[----:B-1----:R-:W-:Y:S01]  /*133c0*/  IMAD R9, R2, 0x4, R21 ;  /* 0x0000000402097824 */ /* 0x002fe200078e0215 */
[----:B------:R-:W-:Y:S02]  /*133d0*/  ISETP.LT.AND P4, PT, R82, UR11, !P0 ;  /* 0x0000000b52007c0c */ /* 0x000fe4000c781270 */
[----:B------:R-:W-:Y:S01]  /*133e0*/  PRMT R15, R5, 0x7632, R15 ;  /* 0x00007632050f7816 */ /* 0x000fe2000000000f */
[----:B------:R-:W-:Y:S01]  /*133f0*/  IMAD R13, R2, 0x4, R9 ;  /* 0x00000004020d7824 */ /* 0x000fe200078e0209 */
[----:B------:R-:W-:-:S02]  /*13400*/  ISETP.LT.AND P2, PT, R80, UR11, !P0 ;  /* 0x0000000b50007c0c */ /* 0x000fc4000c741270 */
[-C--:B------:R-:W-:Y:S02]  /*13410*/  LEA.HI.X.SX32 R5, R21, R32.reuse, 0x1, P6 ;  /* 0x0000002015057211 */ /* 0x080fe400030f0eff */
[----:B------:R-:W-:Y:S02]  /*13420*/  ISETP.LT.AND P3, PT, R78, UR11, !P0 ;  /* 0x0000000b4e007c0c */ /* 0x000fe4000c761270 */
[CC--:B------:R-:W-:Y:S02]  /*13430*/  LEA R8, P6, R9.reuse, R3.reuse, 0x1 ;  /* 0x0000000309087211 */ /* 0x0c0fe400078c08ff */
[----:B------:R-:W-:Y:S01]  /*13440*/  ISETP.LT.AND P1, PT, R76, UR11, !P0 ;  /* 0x0000000b4c007c0c */ /* 0x000fe2000c721270 */
[----:B------:R0:W-:Y:S01]  /*13450*/  @P5 STG.E.U16 desc[UR40][R16.64], R15 ;  /* 0x0000000f10005986 */ /* 0x0001e2000c101528 */
[----:B------:R-:W-:Y:S02]  /*13460*/  LEA.HI.X.SX32 R9, R9, R32, 0x1, P6 ;  /* 0x0000002009097211 */ /* 0x000fe400030f0eff */
[----:B------:R-:W-:Y:S01]  /*13470*/  LEA R20, P6, R13, R3, 0x1 ;  /* 0x000000030d147211 */ /* 0x000fe200078c08ff */
[----:B------:R-:W-:Y:S01]  /*13480*/  @P4 STG.E.U16 desc[UR40][R18.64], R12 ;  /* 0x0000000c12004986 */ /* 0x000fe2000c101528 */
[----:B------:R-:W-:-:S02]  /*13490*/  PRMT R23, R6, 0x7632, R23 ;  /* 0x0000763206177816 */ /* 0x000fc40000000017 */
[----:B------:R-:W-:Y:S01]  /*134a0*/  LEA.HI.X.SX32 R21, R13, R32, 0x1, P6 ;  /* 0x000000200d157211 */ /* 0x000fe200030f0eff */
[----:B0-----:R-:W-:Y:S01]  /*134b0*/  IMAD R17, R2, 0x4, R13 ;  /* 0x0000000402117824 */ /* 0x001fe200078e020d */
[----:B------:R-:W-:Y:S01]  /*134c0*/  LOP3.LUT R74, R96, 0xac, R0, 0xfe, !PT ;  /* 0x000000ac604a7812 */ /* 0x000fe200078efe00 */
[----:B------:R-:W0:Y:S03]  /*134d0*/  LDS.128 R12, [R44+UR5+0x800] ;  /* 0x000800052c0c7984 */ /* 0x000e260008000c00 */
[----:B------:R-:W-:Y:S01]  /*134e0*/  LEA R22, P6, R17, R3, 0x1 ;  /* 0x0000000311167211 */ /* 0x000fe200078c08ff */
[----:B------:R1:W-:Y:S01]  /*134f0*/  @P2 STG.E.U16 desc[UR40][R4.64], R6 ;  /* 0x0000000604002986 */ /* 0x0003e2000c101528 */
[----:B------:R-:W-:-:S03]  /*13500*/  ISETP.LT.AND P5, PT, R74, UR11, !P0 ;  /* 0x0000000b4a007c0c */ /* 0x000fc6000c7a1270 */
[----:B------:R-:W-:Y:S04]  /*13510*/  @P3 STG.E.U16 desc[UR40][R8.64], R10 ;  /* 0x0000000a08003986 */ /* 0x000fe8000c101528 */
[----:B------:R2:W-:Y:S01]  /*13520*/  @P1 STG.E.U16 desc[UR40][R20.64], R23 ;  /* 0x0000001714001986 */ /* 0x0005e2000c101528 */
[----:B-1----:R-:W-:Y:S01]  /*13530*/  IMAD R5, R2, 0x4, R17 ;  /* 0x0000000402057824 */ /* 0x002fe200078e0211 */
[----:B------:R-:W-:-:S03]  /*13540*/  LOP3.LUT R72, R96, 0xb0, R0, 0xfe, !PT ;  /* 0x000000b060487812 */ /* 0x000fc600078efe00 */
[----:B------:R-:W-:Y:S01]  /*13550*/  IMAD R25, R2, 0x4, R5 ;  /* 0x0000000402197824 */ /* 0x000fe200078e0205 */
[-C--:B--2---:R-:W-:Y:S02]  /*13560*/  LEA.HI.X.SX32 R23, R17, R32.reuse, 0x1, P6 ;  /* 0x0000002011177211 */ /* 0x084fe400030f0eff */
[----:B------:R-:W1:Y:S01]  /*13570*/  LDS.128 R16, [R43+UR5+0x800] ;  /* 0x000800052b107984 */ /* 0x000e620008000c00 */
[----:B------:R-:W-:Y:S01]  /*13580*/  PRMT R6, R10, 0x7632, R6 ;  /* 0x000076320a067816 */ /* 0x000fe20000000006 */
[----:B------:R-:W-:Y:S01]  /*13590*/  IMAD R21, R2, 0x4, R25 ;  /* 0x0000000402157824 */ /* 0x000fe200078e0219 */
[C---:B------:R-:W-:Y:S02]  /*135a0*/  LEA R8, P6, R25.reuse, R3, 0x1 ;  /* 0x0000000319087211 */ /* 0x040fe400078c08ff */
[----:B------:R-:W-:Y:S02]  /*135b0*/  ISETP.LT.AND P4, PT, R72, UR11, !P0 ;  /* 0x0000000b48007c0c */ /* 0x000fe4000c781270 */
[----:B------:R-:W-:Y:S01]  /*135c0*/  LOP3.LUT R70, R96, 0xb4, R0, 0xfe, !PT ;  /* 0x000000b460467812 */ /* 0x000fe200078efe00 */
[----:B------:R2:W-:Y:S01]  /*135d0*/  @P5 STG.E.U16 desc[UR40][R22.64], R6 ;  /* 0x0000000616005986 */ /* 0x0005e2000c101528 */
[----:B------:R-:W-:-:S02]  /*135e0*/  LEA.HI.X.SX32 R9, R25, R32, 0x1, P6 ;  /* 0x0000002019097211 */ /* 0x000fc400030f0eff */
[-C--:B------:R-:W-:Y:S02]  /*135f0*/  LEA R4, P1, R5, R3.reuse, 0x1 ;  /* 0x0000000305047211 */ /* 0x080fe400078208ff */
[----:B------:R-:W-:Y:S02]  /*13600*/  LEA R20, P6, R21, R3, 0x1 ;  /* 0x0000000315147211 */ /* 0x000fe400078c08ff */
[----:B------:R-:W-:Y:S01]  /*13610*/  ISETP.LT.AND P2, PT, R70, UR11, !P0 ;  /* 0x0000000b46007c0c */ /* 0x000fe2000c741270 */
[----:B--2---:R-:W-:Y:S01]  /*13620*/  IMAD R23, R2, 0x4, R21 ;  /* 0x0000000402177824 */ /* 0x004fe200078e0215 */
[----:B------:R-:W-:Y:S02]  /*13630*/  LOP3.LUT R68, R96, 0xb8, R0, 0xfe, !PT ;  /* 0x000000b860447812 */ /* 0x000fe400078efe00 */
[-C--:B------:R-:W-:Y:S01]  /*13640*/  LEA.HI.X.SX32 R5, R5, R32.reuse, 0x1, P1 ;  /* 0x0000002005057211 */ /* 0x080fe200008f0eff */
[----:B------:R-:W-:Y:S01]  /*13650*/  IMAD R25, R2, 0x4, R23 ;  /* 0x0000000402197824 */ /* 0x000fe200078e0217 */
[----:B------:R-:W-:-:S02]  /*13660*/  LEA.HI.X.SX32 R21, R21, R32, 0x1, P6 ;  /* 0x0000002015157211 */ /* 0x000fc400030f0eff */
[C-C-:B------:R-:W-:Y:S02]  /*13670*/  LOP3.LUT R66, R96.reuse, 0xbc, R0.reuse, 0xfe, !PT ;  /* 0x000000bc60427812 */ /* 0x140fe400078efe00 */
[----:B------:R-:W-:Y:S02]  /*13680*/  LEA R22, P6, R23, R3, 0x1 ;  /* 0x0000000317167211 */ /* 0x000fe400078c08ff */
[----:B------:R-:W-:Y:S01]  /*13690*/  LOP3.LUT R62, R96, 0xc0, R0, 0xfe, !PT ;  /* 0x000000c0603e7812 */ /* 0x000fe200078efe00 */
[----:B------:R2:W-:Y:S01]  /*136a0*/  @P4 STG.E.U16 desc[UR40][R4.64], R7 ;  /* 0x0000000704004986 */ /* 0x0005e2000c101528 */
[----:B------:R-:W-:Y:S02]  /*136b0*/  ISETP.LT.AND P3, PT, R68, UR11, !P0 ;  /* 0x0000000b44007c0c */ /* 0x000fe4000c761270 */
[----:B------:R-:W-:Y:S02]  /*136c0*/  ISETP.LT.AND P1, PT, R66, UR11, !P0 ;  /* 0x0000000b42007c0c */ /* 0x000fe4000c721270 */
[----:B------:R-:W-:-:S02]  /*136d0*/  PRMT R10, R7, 0x7632, R10 ;  /* 0x00007632070a7816 */ /* 0x000fc4000000000a */
[-C--:B------:R-:W-:Y:S02]  /*136e0*/  LEA.HI.X.SX32 R23, R23, R32.reuse, 0x1, P6 ;  /* 0x0000002017177211 */ /* 0x080fe400030f0eff */
[----:B------:R-:W-:Y:S02]  /*136f0*/  ISETP.LT.AND P5, PT, R62, UR11, !P0 ;  /* 0x0000000b3e007c0c */ /* 0x000fe4000c7a1270 */
[--C-:B------:R-:W-:Y:S01]  /*13700*/  LOP3.LUT R42, R96, 0xc4, R0.reuse, 0xfe, !PT ;  /* 0x000000c4602a7812 */ /* 0x100fe200078efe00 */
[----:B--2---:R-:W-:Y:S01]  /*13710*/  IMAD R7, R2, 0x4, R25 ;  /* 0x0000000402077824 */ /* 0x004fe200078e0219 */
[C---:B------:R-:W-:Y:S02]  /*13720*/  LEA R4, P6, R25.reuse, R3, 0x1 ;  /* 0x0000000319047211 */ /* 0x040fe400078c08ff */
[----:B------:R-:W-:Y:S01]  /*13730*/  LOP3.LUT R41, R96, 0xc8, R0, 0xfe, !PT ;  /* 0x000000c860297812 */ /* 0x000fe200078efe00 */
[----:B------:R2:W-:Y:S01]  /*13740*/  @P2 STG.E.U16 desc[UR40][R8.64], R11 ;  /* 0x0000000b08002986 */ /* 0x0005e2000c101528 */
[----:B------:R-:W-:-:S02]  /*13750*/  LEA.HI.X.SX32 R5, R25, R32, 0x1, P6 ;  /* 0x0000002019057211 */ /* 0x000fc400030f0eff */
[----:B------:R-:W-:Y:S02]  /*13760*/  ISETP.LT.AND P4, PT, R42, UR11, !P0 ;  /* 0x0000000b2a007c0c */ /* 0x000fe4000c781270 */
[-C--:B------:R-:W-:Y:S02]  /*13770*/  LEA R6, P6, R7, R3.reuse, 0x1 ;  /* 0x0000000307067211 */ /* 0x080fe400078c08ff */
[----:B------:R-:W-:Y:S02]  /*13780*/  ISETP.LT.AND P2, PT, R41, UR11, !P0 ;  /* 0x0000000b29007c0c */ /* 0x000fe4000c741270 */
[----:B------:R-:W-:Y:S01]  /*13790*/  PRMT R24, R11, 0x7632, R24 ;  /* 0x000076320b187816 */ /* 0x000fe20000000018 */
[----:B--2---:R-:W-:Y:S01]  /*137a0*/  IMAD R9, R2, 0x4, R7 ;  /* 0x0000000402097824 */ /* 0x004fe200078e0207 */
[----:B------:R-:W-:Y:S01]  /*137b0*/  LEA.HI.X.SX32 R7, R7, R32, 0x1, P6 ;  /* 0x0000002007077211 */ /* 0x000fe200030f0eff */
[----:B------:R2:W-:Y:S01]  /*137c0*/  @P3 STG.E.U16 desc[UR40][R20.64], R10 ;  /* 0x0000000a14003986 */ /* 0x0005e2000c101528 */
[----:B------:R-:W-:Y:S01]  /*137d0*/  LOP3.LUT R40, R96, 0xcc, R0, 0xfe, !PT ;  /* 0x000000cc60287812 */ /* 0x000fe200078efe00 */
[----:B------:R-:W-:Y:S01]  /*137e0*/  IMAD R11, R2, 0x4, R9 ;  /* 0x00000004020b7824 */ /* 0x000fe200078e0209 */
[----:B------:R-:W-:Y:S01]  /*137f0*/  LEA R8, P6, R9, R3, 0x1 ;  /* 0x0000000309087211 */ /* 0x000fe200078c08ff */
[----:B------:R-:W-:Y:S01]  /*13800*/  @P1 STG.E.U16 desc[UR40][R22.64], R24 ;  /* 0x0000001816001986 */ /* 0x000fe2000c101528 */
[----:B------:R-:W-:-:S02]  /*13810*/  ISETP.LT.AND P3, PT, R40, UR11, !P0 ;  /* 0x0000000b28007c0c */ /* 0x000fc4000c761270 */
[----:B------:R-:W-:Y:S01]  /*13820*/  LEA.HI.X.SX32 R9, R9, R32, 0x1, P6 ;  /* 0x0000002009097211 */ /* 0x000fe200030f0eff */
[----:B0-----:R0:W-:Y:S01]  /*13830*/  @P5 STG.E.U16 desc[UR40][R4.64], R12 ;  /* 0x0000000c04005986 */ /* 0x0011e2000c101528 */
[----:B--2---:R-:W-:-:S03]  /*13840*/  IMAD R21, R2, 0x4, R11 ;  /* 0x0000000402157824 */ /* 0x004fc600078e020b */
[----:B-1----:R1:W-:Y:S01]  /*13850*/  @P4 STG.E.U16 desc[UR40][R6.64], R16 ;  /* 0x0000001006004986 */ /* 0x0023e2000c101528 */
[----:B------:R-:W-:Y:S02]  /*13860*/  LEA R10, P6, R11, R3, 0x1 ;  /* 0x000000030b0a7211 */ /* 0x000fe400078c08ff */
[----:B0-----:R-:W-:Y:S01]  /*13870*/  PRMT R5, R12, 0x7632, R5 ;  /* 0x000076320c057816 */ /* 0x001fe20000000005 */
[----:B------:R-:W-:Y:S01]  /*13880*/  IMAD R23, R2, 0x4, R21 ;  /* 0x0000000402177824 */ /* 0x000fe200078e0215 */
[----:B------:R-:W-:-:S03]  /*13890*/  LOP3.LUT R38, R96, 0xd0, R0, 0xfe, !PT ;  /* 0x000000d060267812 */ /* 0x000fc600078efe00 */
[----:B------:R0:W-:Y:S01]  /*138a0*/  @P2 STG.E.U16 desc[UR40][R8.64], R5 ;  /* 0x0000000508002986 */ /* 0x0001e2000c101528 */
[----:B------:R-:W-:Y:S02]  /*138b0*/  LEA R4, P2, R21, R3, 0x1 ;  /* 0x0000000315047211 */ /* 0x000fe400078408ff */
[----:B------:R-:W-:Y:S02]  /*138c0*/  LOP3.LUT R39, R96, 0xd4, R0, 0xfe, !PT ;  /* 0x000000d460277812 */ /* 0x000fe400078efe00 */
[----:B-1----:R-:W-:Y:S02]  /*138d0*/  PRMT R7, R16, 0x7632, R7 ;  /* 0x0000763210077816 */ /* 0x002fe40000000007 */
[----:B------:R-:W-:Y:S02]  /*138e0*/  LEA.HI.X.SX32 R11, R11, R32, 0x1, P6 ;  /* 0x000000200b0b7211 */ /* 0x000fe400030f0eff */
[----:B------:R-:W-:Y:S02]  /*138f0*/  ISETP.LT.AND P1, PT, R38, UR11, !P0 ;  /* 0x0000000b26007c0c */ /* 0x000fe4000c721270 */
[----:B------:R-:W-:-:S02]  /*13900*/  ISETP.LT.AND P5, PT, R39, UR11, !P0 ;  /* 0x0000000b27007c0c */ /* 0x000fc4000c7a1270 */
[----:B0-----:R-:W-:Y:S01]  /*13910*/  LEA.HI.X.SX32 R5, R21, R32, 0x1, P2 ;  /* 0x0000002015057211 */ /* 0x001fe200010f0eff */
[----:B------:R-:W-:Y:S01]  /*13920*/  IMAD R21, R2, 0x4, R23 ;  /* 0x0000000402157824 */ /* 0x000fe200078e0217 */
[----:B------:R-:W-:Y:S02]  /*13930*/  LEA R6, P6, R23, R3, 0x1 ;  /* 0x0000000317067211 */ /* 0x000fe400078c08ff */
[C-C-:B------:R-:W-:Y:S01]  /*13940*/  LOP3.LUT R37, R96.reuse, 0xd8, R0.reuse, 0xfe, !PT ;  /* 0x000000d860257812 */ /* 0x140fe200078efe00 */
[----:B------:R0:W-:Y:S03]  /*13950*/  @P3 STG.E.U16 desc[UR40][R10.64], R7 ;  /* 0x000000070a003986 */ /* 0x0001e6000c101528 */
[----:B------:R-:W-:Y:S02]  /*13960*/  ISETP.LT.AND P4, PT, R37, UR11, !P0 ;  /* 0x0000000b25007c0c */ /* 0x000fe4000c781270 */
[----:B------:R-:W-:-:S02]  /*13970*/  LOP3.LUT R34, R96, 0xdc, R0, 0xfe, !PT ;  /* 0x000000dc60227812 */ /* 0x000fc400078efe00 */
[-C--:B0-----:R-:W-:Y:S01]  /*13980*/  LEA.HI.X.SX32 R7, R23, R32.reuse, 0x1, P6 ;  /* 0x0000002017077211 */ /* 0x081fe200030f0eff */
[----:B------:R-:W-:Y:S01]  /*13990*/  IMAD R11, R2, 0x4, R21 ;  /* 0x00000004020b7824 */ /* 0x000fe200078e0215 */
[CC--:B------:R-:W-:Y:S01]  /*139a0*/  LEA R8, P6, R21.reuse, R3.reuse, 0x1 ;  /* 0x0000000315087211 */ /* 0x0c0fe200078c08ff */
[----:B------:R0:W-:Y:S01]  /*139b0*/  @P1 STG.E.U16 desc[UR40][R4.64], R13 ;  /* 0x0000000d04001986 */ /* 0x0001e2000c101528 */
[--C-:B------:R-:W-:Y:S02]  /*139c0*/  LOP3.LUT R36, R96, 0xe0, R0.reuse, 0xfe, !PT ;  /* 0x000000e060247812 */ /* 0x100fe400078efe00 */
[----:B------:R-:W-:Y:S01]  /*139d0*/  LEA.HI.X.SX32 R9, R21, R32, 0x1, P6 ;  /* 0x0000002015097211 */ /* 0x000fe200030f0eff */
[----:B------:R-:W-:Y:S01]  /*139e0*/  IMAD R21, R2, 0x4, R11 ;  /* 0x0000000402157824 */ /* 0x000fe200078e020b */
[----:B------:R-:W-:Y:S01]  /*139f0*/  LEA R10, P6, R11, R3, 0x1 ;  /* 0x000000030b0a7211 */ /* 0x000fe200078c08ff */
[----:B------:R1:W-:Y:S01]  /*13a00*/  @P5 STG.E.U16 desc[UR40][R6.64], R17 ;  /* 0x0000001106005986 */ /* 0x0003e2000c101528 */
[----:B------:R-:W-:-:S02]  /*13a10*/  LOP3.LUT R35, R96, 0xe4, R0, 0xfe, !PT ;  /* 0x000000e460237812 */ /* 0x000fc400078efe00 */
[----:B------:R-:W-:Y:S02]  /*13a20*/  ISETP.LT.AND P3, PT, R34, UR11, !P0 ;  /* 0x0000000b22007c0c */ /* 0x000fe4000c761270 */
[-C--:B------:R-:W-:Y:S02]  /*13a30*/  LEA.HI.X.SX32 R11, R11, R32.reuse, 0x1, P6 ;  /* 0x000000200b0b7211 */ /* 0x080fe400030f0eff */
[----:B0-----:R-:W-:Y:S02]  /*13a40*/  PRMT R5, R13, 0x7632, R5 ;  /* 0x000076320d057816 */ /* 0x001fe40000000005 */
[----:B------:R-:W-:Y:S02]  /*13a50*/  ISETP.LT.AND P2, PT, R36, UR11, !P0 ;  /* 0x0000000b24007c0c */ /* 0x000fe4000c741270 */
[----:B------:R-:W-:Y:S01]  /*13a60*/  LEA R4, P6, R21, R3, 0x1 ;  /* 0x0000000315047211 */ /* 0x000fe200078c08ff */
[C---:B-1----:R-:W-:Y:S01]  /*13a70*/  IMAD R7, R2.reuse, 0x4, R21 ;  /* 0x0000000402077824 */ /* 0x042fe200078e0215 */
[----:B------:R-:W-:Y:S01]  /*13a80*/  ISETP.LT.AND P1, PT, R35, UR11, !P0 ;  /* 0x0000000b23007c0c */ /* 0x000fe2000c721270 */
[----:B------:R0:W-:Y:S02]  /*13a90*/  @P4 STG.E.U16 desc[UR40][R8.64], R5 ;  /* 0x0000000508004986 */ /* 0x0001e4000c101528 */
[----:B------:R-:W-:Y:S01]  /*13aa0*/  IMAD R13, R2, 0x4, R7 ;  /* 0x00000004020d7824 */ /* 0x000fe200078e0207 */
[----:B0-----:R-:W-:-:S02]  /*13ab0*/  LEA.HI.X.SX32 R5, R21, R32, 0x1, P6 ;  /* 0x0000002015057211 */ /* 0x001fc400030f0eff */
[----:B------:R-:W-:Y:S02]  /*13ac0*/  LEA R6, P6, R7, R3, 0x1 ;  /* 0x0000000307067211 */ /* 0x000fe400078c08ff */
[----:B------:R-:W-:Y:S01]  /*13ad0*/  PRMT R9, R17, 0x7632, R9 ;  /* 0x0000763211097816 */ /* 0x000fe20000000009 */
[----:B------:R-:W-:Y:S01]  /*13ae0*/  IMAD R17, R2, 0x4, R13 ;  /* 0x0000000402117824 */ /* 0x000fe200078e020d */
[----:B------:R-:W-:-:S03]  /*13af0*/  LEA.HI.X.SX32 R7, R7, R32, 0x1, P6 ;  /* 0x0000002007077211 */ /* 0x000fc600030f0eff */
[C---:B------:R-:W-:Y:S01]  /*13b00*/  IMAD R21, R2.reuse, 0x4, R17 ;  /* 0x0000000402157824 */ /* 0x040fe200078e0211 */
[----:B------:R0:W-:Y:S04]  /*13b10*/  @P3 STG.E.U16 desc[UR40][R10.64], R9 ;  /* 0x000000090a003986 */ /* 0x0001e8000c101528 */
[----:B------:R1:W-:Y:S01]  /*13b20*/  @P2 STG.E.U16 desc[UR40][R4.64], R14 ;  /* 0x0000000e04002986 */ /* 0x0003e2000c101528 */
[----:B------:R-:W-:-:S03]  /*13b30*/  IMAD R23, R2, 0x4, R21 ;  /* 0x0000000402177824 */ /* 0x000fc600078e0215 */
[----:B------:R2:W-:Y:S01]  /*13b40*/  @P1 STG.E.U16 desc[UR40][R6.64], R18 ;  /* 0x0000001206001986 */ /* 0x0005e2000c101528 */
[C-C-:B------:R-:W-:Y:S02]  /*13b50*/  LOP3.LUT R33, R96.reuse, 0xe8, R0.reuse, 0xfe, !PT ;  /* 0x000000e860217812 */ /* 0x140fe400078efe00 */
[-C--:B0-----:R-:W-:Y:S02]  /*13b60*/  LEA R10, P1, R17, R3.reuse, 0x1 ;  /* 0x00000003110a7211 */ /* 0x081fe400078208ff */
[C-C-:B------:R-:W-:Y:S02]  /*13b70*/  LOP3.LUT R60, R96.reuse, 0xec, R0.reuse, 0xfe, !PT ;  /* 0x000000ec603c7812 */ /* 0x140fe400078efe00 */
[----:B------:R-:W-:Y:S02]  /*13b80*/  LOP3.LUT R52, R96, 0xf0, R0, 0xfe, !PT ;  /* 0x000000f060347812 */ /* 0x000fe400078efe00 */
[----:B------:R-:W-:Y:S02]  /*13b90*/  LEA R8, P6, R13, R3, 0x1 ;  /* 0x000000030d087211 */ /* 0x000fe400078c08ff */
[----:B------:R-:W-:-:S02]  /*13ba0*/  LEA.HI.X.SX32 R11, R17, R32, 0x1, P1 ;  /* 0x00000020110b7211 */ /* 0x000fc400008f0eff */
[C-C-:B------:R-:W-:Y:S02]  /*13bb0*/  LOP3.LUT R54, R96.reuse, 0xf4, R0.reuse, 0xfe, !PT ;  /* 0x000000f460367812 */ /* 0x140fe400078efe00 */
[----:B-1----:R-:W-:Y:S02]  /*13bc0*/  LEA R4, P1, R23, R3, 0x1 ;  /* 0x0000000317047211 */ /* 0x002fe400078208ff */
[C-C-:B------:R-:W-:Y:S02]  /*13bd0*/  LOP3.LUT R50, R96.reuse, 0xf8, R0.reuse, 0xfe, !PT ;  /* 0x000000f860327812 */ /* 0x140fe400078efe00 */
[----:B------:R-:W-:Y:S02]  /*13be0*/  ISETP.LT.AND P5, PT, R33, UR11, !P0 ;  /* 0x0000000b21007c0c */ /* 0x000fe4000c7a1270 */
[----:B------:R-:W-:Y:S02]  /*13bf0*/  LOP3.LUT R0, R96, 0xfc, R0, 0xfe, !PT ;  /* 0x000000fc60007812 */ /* 0x000fe400078efe00 */
[----:B------:R-:W-:Y:S01]  /*13c00*/  ISETP.LT.AND P4, PT, R60, UR11, !P0 ;  /* 0x0000000b3c007c0c */ /* 0x000fe2000c781270 */
[----:B------:R-:W-:Y:S01]  /*13c10*/  IMAD R25, R2, 0x4, R23 ;  /* 0x0000000402197824 */ /* 0x000fe200078e0217 */
[----:B------:R-:W-:-:S02]  /*13c20*/  ISETP.LT.AND P3, PT, R52, UR11, !P0 ;  /* 0x0000000b34007c0c */ /* 0x000fc4000c761270 */
[-C--:B------:R-:W-:Y:S02]  /*13c30*/  LEA.HI.X.SX32 R9, R13, R32.reuse, 0x1, P6 ;  /* 0x000000200d097211 */ /* 0x080fe400030f0eff */
[----:B------:R-:W-:Y:S02]  /*13c40*/  ISETP.LT.AND P2, PT, R54, UR11, !P0 ;  /* 0x0000000b36007c0c */ /* 0x000fe4000c741270 */
[----:B------:R-:W-:Y:S02]  /*13c50*/  LEA R12, P6, R21, R3, 0x1 ;  /* 0x00000003150c7211 */ /* 0x000fe400078c08ff */
[----:B------:R-:W-:Y:S02]  /*13c60*/  LEA.HI.X.SX32 R5, R23, R32, 0x1, P1 ;  /* 0x0000002017057211 */ /* 0x000fe400008f0eff */
[----:B------:R-:W-:Y:S02]  /*13c70*/  ISETP.LT.AND P1, PT, R50, UR11, !P0 ;  /* 0x0000000b32007c0c */ /* 0x000fe4000c721270 */
[----:B------:R-:W-:-:S02]  /*13c80*/  ISETP.LT.AND P0, PT, R0, UR11, !P0 ;  /* 0x0000000b00007c0c */ /* 0x000fc4000c701270 */
[-C--:B------:R-:W-:Y:S02]  /*13c90*/  LEA.HI.X.SX32 R13, R21, R32.reuse, 0x1, P6 ;  /* 0x00000020150d7211 */ /* 0x080fe400030f0eff */
[C---:B------:R-:W-:Y:S02]  /*13ca0*/  LEA R16, P6, R25.reuse, R3, 0x1 ;  /* 0x0000000319107211 */ /* 0x040fe400078c08ff */
[----:B------:R-:W-:Y:S02]  /*13cb0*/  PRMT R14, R14, 0x7632, R14 ;  /* 0x000076320e0e7816 */ /* 0x000fe4000000000e */
[----:B--2---:R-:W-:Y:S01]  /*13cc0*/  PRMT R18, R18, 0x7632, R18 ;  /* 0x0000763212127816 */ /* 0x004fe20000000012 */
[----:B------:R-:W-:Y:S01]  /*13cd0*/  IMAD R20, R2, 0x4, R25 ;  /* 0x0000000402147824 */ /* 0x000fe200078e0219 */
[----:B------:R-:W-:Y:S01]  /*13ce0*/  LEA.HI.X.SX32 R17, R25, R32, 0x1, P6 ;  /* 0x0000002019117211 */ /* 0x000fe200030f0eff */
[----:B------:R0:W-:Y:S01]  /*13cf0*/  @P5 STG.E.U16 desc[UR40][R8.64], R14 ;  /* 0x0000000e08005986 */ /* 0x0001e2000c101528 */
[----:B------:R-:W-:-:S03]  /*13d00*/  PRMT R0, R15, 0x7632, R0 ;  /* 0x000076320f007816 */ /* 0x000fc60000000000 */
[----:B------:R0:W-:Y:S01]  /*13d10*/  @P4 STG.E.U16 desc[UR40][R10.64], R18 ;  /* 0x000000120a004986 */ /* 0x0001e2000c101528 */
[----:B------:R-:W-:-:S03]  /*13d20*/  LEA R2, P6, R20, R3, 0x1 ;  /* 0x0000000314027211 */ /* 0x000fc600078c08ff */
[----:B------:R0:W-:Y:S04]  /*13d30*/  @P3 STG.E.U16 desc[UR40][R12.64], R15 ;  /* 0x0000000f0c003986 */ /* 0x0001e8000c101528 */
[----:B------:R0:W-:Y:S01]  /*13d40*/  @P2 STG.E.U16 desc[UR40][R4.64], R19 ;  /* 0x0000001304002986 */ /* 0x0001e2000c101528 */
[----:B------:R-:W-:-:S03]  /*13d50*/  LEA.HI.X.SX32 R3, R20, R32, 0x1, P6 ;  /* 0x0000002014037211 */ /* 0x000fc600030f0eff */
[----:B------:R0:W-:Y:S01]  /*13d60*/  @P1 STG.E.U16 desc[UR40][R16.64], R0 ;  /* 0x0000000010001986 */ /* 0x0001e2000c101528 */
[----:B------:R-:W-:Y:S05]  /*13d70*/  @!P0 EXIT ;  /* 0x000000000000894d */ /* 0x000fea0003800000 */
[----:B0-----:R-:W-:-:S05]  /*13d80*/  PRMT R19, R19, 0x7632, R19 ;  /* 0x0000763213137816 */ /* 0x001fca0000000013 */
[----:B------:R-:W-:Y:S01]  /*13d90*/  STG.E.U16 desc[UR40][R2.64], R19 ;  /* 0x0000001302007986 */ /* 0x000fe2000c101528 */
[----:B------:R-:W-:Y:S05]  /*13da0*/  EXIT ;  /* 0x000000000000794d */ /* 0x000fea0003800000 */
.L_x_3:
[----:B------:R-:W-:-:S00]  /*13db0*/  BRA `(.L_x_3) ;  /* 0xfffffffc00fc7947 */ /* 0x000fc0000383ffff */
[----:B------:R-:W-:-:S00]  /*13dc0*/  NOP ;  /* 0x0000000000007918 */ /* 0x000fc00000000000 */
        /* <DEDUP_REMOVED lines=11> */
.L_x_4:


//--------------------- .nv.shared.matmul_kernel  --------------------------
	.section	.nv.shared.matmul_kernel,"aw",@nobits
	.sectionflags	@""
	.align	16
	.zero		1024


//--------------------- .nv.shared.reserved.0     --------------------------
	.section	.nv.shared.reserved.0,"aw",@nobits
	.weak		__nv_reservedSMEM_offset_0_alias
	.size		__nv_reservedSMEM_offset_0_alias, 0, 0
	.other		__nv_reservedSMEM_offset_0_alias,@"STO_CUDA_RESERVED_SHARED STV_DEFAULT"
__nv_reservedSMEM_offset_0_alias:
	.zero		0


//--------------------- .nv.constant0.matmul_kernel --------------------------
	.section	.nv.constant0.matmul_kernel,"a",@progbits
	.sectionflags	@""
	.align	4
.nv.constant0.matmul_kernel:
	.zero		608


//--------------------- SYMBOLS --------------------------

	.type		.nv.reservedSmem.offset0,@object
	.size		.nv.reservedSmem.offset0,0x4
